// auto-generated by cutlass_sweep.conv — config: {"arch": "sm_100", "cluster_m": 2, "cluster_n": 1, "conv_kind": "dgrad", "dtype": "tf32", "ndim": 2, "tile_k": 64, "tile_m": 256, "tile_n": 128}
#include "cutlass/cutlass.h"
#include "cute/tensor.hpp"
#include "cutlass/kernel_hardware_info.hpp"
#include "cutlass/conv/convolution.h"
#include "cutlass/conv/dispatch_policy.hpp"
#include "cutlass/conv/collective/collective_builder.hpp"
#include "cutlass/conv/kernel/conv_universal.hpp"
#include "cutlass/conv/device/conv_universal_adapter.hpp"
#include "cutlass/epilogue/collective/collective_builder.hpp"

using namespace cute;
using Elem = cutlass::tfloat32_t;
using Acc  = float;
using LayoutAB = cutlass::layout::TensorNHWC;
using LayoutC  = cutlass::layout::TensorNHWC;
constexpr auto ConvOp = cutlass::conv::Operator::kDgrad;
using TileShape    = Shape<_256, _128, Shape<_64>>;
using ClusterShape = Shape<_2, _1, _1>;

using CollectiveEpilogue = typename cutlass::epilogue::collective::CollectiveBuilder<
    cutlass::arch::Sm100, cutlass::arch::OpClassTensorOp,
    TileShape, ClusterShape,
    cutlass::epilogue::collective::EpilogueTileAuto,
    Acc, Acc,
    Elem, LayoutC, 128 / cutlass::sizeof_bits<Elem>::value,
    Elem, LayoutC, 128 / cutlass::sizeof_bits<Elem>::value,
    cutlass::epilogue::collective::EpilogueScheduleAuto
  >::CollectiveOp;

using CollectiveMainloop = typename cutlass::conv::collective::CollectiveBuilder<
    cutlass::arch::Sm100, cutlass::arch::OpClassTensorOp, ConvOp,
    Elem, LayoutAB, 128 / cutlass::sizeof_bits<Elem>::value,
    Elem, LayoutAB, 128 / cutlass::sizeof_bits<Elem>::value,
    Acc,
    TileShape, ClusterShape,
    cutlass::conv::collective::StageCountAutoCarveout<
        static_cast<int>(sizeof(typename CollectiveEpilogue::SharedStorage))>,
    cutlass::conv::collective::KernelScheduleAuto
  >::CollectiveOp;

using ProblemShape = cutlass::conv::ConvProblemShape<
    ConvOp, CollectiveMainloop::DispatchPolicy::NumSpatialDimensions>;
using ConvKernel = cutlass::conv::kernel::ConvUniversal<
    ProblemShape, CollectiveMainloop, CollectiveEpilogue>;
using Conv = cutlass::conv::device::ConvUniversalAdapter<ConvKernel>;

auto* _anchor = &cutlass::device_kernel<ConvKernel>;


// ===== COMPILED SASS (sm_100a) =====

	.target	sm_100a

	.elftype	@"ET_EXEC"


//--------------------- .note.nv.tkinfo           --------------------------
	.section	.note.nv.tkinfo,"",@"SHT_NOTE"
	.sectionflags	@"SHF_NOTE_NV_TKINFO"
	.tkinfo
        /*0018*/ 	.word	0x00000002
        /*0030*/ 	.string	""
        /*0030*/ 	.string	"ptxas"
        /*0030*/ 	.string	"Cuda compilation tools, release 13.0, V13.0.88"
        /*0030*/ 	.string	"Build cuda_13.0.r13.0/compiler.36424714_0"
        /*0030*/ 	.string	"-arch sm_100a -m 64 "



//--------------------- .note.nv.cuinfo           --------------------------
	.section	.note.nv.cuinfo,"",@"SHT_NOTE"
	.sectionflags	@"SHF_NOTE_NV_CUINFO"
        /*0018*/ 	.short	0x0002
        /*001a*/ 	.short	0x0064
        /*001c*/ 	.short	0x0082
	.zero		2


//--------------------- .nv.info                  --------------------------
	.section	.nv.info,"",@"SHT_CUDA_INFO"
	.align	4


	//----- nvinfo : EIATTR_REGCOUNT
	.align		4
        /*0000*/ 	.byte	0x04, 0x2f
        /*0002*/ 	.short	(.L_19 - .L_18)
	.align		4
.L_18:
        /*0004*/ 	.word	index@(_ZN7cutlass13device_kernelINS_4conv6kernel13ConvUniversalINS1_16ConvProblemShapeILNS1_8OperatorE1ELi2EEENS1_10collective14CollectiveConvINS1_47MainloopSm100TmaUmmaWarpSpecializedImplicitGemmILS5_1ELi4ELi2ELi1ELi2EN4cute5tupleIJNSA_1CILi2EEENSC_ILi1EEESE_EEEEENSB_IJNSC_ILi256EEENSC_ILi128EEENSB_IJNSC_ILi64EEEEEEEEENS_10tfloat32_tESM_NSA_8TiledMMAINSA_8MMA_AtomIJNSA_23SM100_MMA_TF32_2x1SM_SSISM_SM_fLi256ELi128ELNSA_4UMMA5MajorE0ELSR_1ELNSQ_7ScaleInE0ELSS_0EEEEEENSA_6LayoutINSB_IJSE_SE_SE_EEENSB_IJNSC_ILi0EEESX_SX_EEEEENSB_IJNSA_10UnderscoreES10_S10_EEEEENS7_6detail27Sm100ImplicitGemmTileTraitsINSA_25SM100_TMA_2SM_LOAD_IM2COLENSA_14ComposedLayoutINSA_7SwizzleILi3ELi4ELi3EEENSA_18smem_ptr_flag_bitsILi32EEENSV_INSB_IJNSC_ILi8EEENSC_ILi32EEEEEENSB_IJS1C_SE_EEEEEEEvEENS14_INSA_18SM100_TMA_2SM_LOADENS16_INS17_ILi2ELi5ELi2EEES1A_NSV_INSB_IJS1C_NSC_ILi4EEEEEENSB_IJSE_S1C_EEEEEEEvEEEENS_8epilogue10collective18CollectiveEpilogueINS1R_23Sm100TmaWarpSpecializedILi4ELi2ELi16ELb1ELb0EEEJNSB_IJSI_SI_SK_EEENSB_IJNSV_ISI_SE_EENSV_INSC_ILi16EEESE_EEEEESM_NSB_IJNSB_IJlllEEESE_SX_EEESM_S22_NS1R_6fusion15FusionCallbacksIS1V_NS23_17LinearCombinationISM_fSM_fLNS_15FloatRoundStyleE2EEES1W_S20_JEEENSA_5SM1004TMEM4LOAD26SM100_TMEM_LOAD_32dp32b16xENSA_20SM90_TMA_LOAD_IM2COLENS16_INS17_ILi2ELi4ELi3EEES1A_NSV_INSB_IJS1B_S1Y_EEENSB_IJS1Y_SE_EEEEEEENSA_39AutoVectorizingCopyWithAssumedAlignmentILi128EEENSA_21SM90_TMA_STORE_IM2COLES2I_S2K_S2K_EEEvvEEEEvNT_6ParamsE)
        /*0008*/ 	.word	0x00000057


	//----- nvinfo : EIATTR_FRAME_SIZE
	.align		4
.L_19:
        /*000c*/ 	.byte	0x04, 0x11
        /*000e*/ 	.short	(.L_21 - .L_20)
	.align		4
.L_20:
        /*0010*/ 	.word	index@($__internal_2_$__cuda_sm10x_tcgen05_guardrail_trap_unallocated_columns_being_dealloced)
        /*0014*/ 	.word	0x00000008


	//----- nvinfo : EIATTR_FRAME_SIZE
	.align		4
.L_21:
        /*0018*/ 	.byte	0x04, 0x11
        /*001a*/ 	.short	(.L_23 - .L_22)
	.align		4
.L_22:
        /*001c*/ 	.word	index@($__internal_1_$__cuda_sm10x_tcgen05_guardrail_trap_phase_invalid_during_alloc)
        /*0020*/ 	.word	0x00000008


	//----- nvinfo : EIATTR_FRAME_SIZE
	.align		4
.L_23:
        /*0024*/ 	.byte	0x04, 0x11
        /*0026*/ 	.short	(.L_25 - .L_24)
	.align		4
.L_24:
        /*0028*/ 	.word	index@($__internal_0_$__cuda_sm10x_tcgen05_guardrail_trap_col_being_dealloced_not_returned_by_alloc)
        /*002c*/ 	.word	0x00000008


	//----- nvinfo : EIATTR_FRAME_SIZE
	.align		4
.L_25:
        /*0030*/ 	.byte	0x04, 0x11
        /*0032*/ 	.short	(.L_27 - .L_26)
	.align		4
.L_26:
        /*0034*/ 	.word	index@(_ZN7cutlass13device_kernelINS_4conv6kernel13ConvUniversalINS1_16ConvProblemShapeILNS1_8OperatorE1ELi2EEENS1_10collective14CollectiveConvINS1_47MainloopSm100TmaUmmaWarpSpecializedImplicitGemmILS5_1ELi4ELi2ELi1ELi2EN4cute5tupleIJNSA_1CILi2EEENSC_ILi1EEESE_EEEEENSB_IJNSC_ILi256EEENSC_ILi128EEENSB_IJNSC_ILi64EEEEEEEEENS_10tfloat32_tESM_NSA_8TiledMMAINSA_8MMA_AtomIJNSA_23SM100_MMA_TF32_2x1SM_SSISM_SM_fLi256ELi128ELNSA_4UMMA5MajorE0ELSR_1ELNSQ_7ScaleInE0ELSS_0EEEEEENSA_6LayoutINSB_IJSE_SE_SE_EEENSB_IJNSC_ILi0EEESX_SX_EEEEENSB_IJNSA_10UnderscoreES10_S10_EEEEENS7_6detail27Sm100ImplicitGemmTileTraitsINSA_25SM100_TMA_2SM_LOAD_IM2COLENSA_14ComposedLayoutINSA_7SwizzleILi3ELi4ELi3EEENSA_18smem_ptr_flag_bitsILi32EEENSV_INSB_IJNSC_ILi8EEENSC_ILi32EEEEEENSB_IJS1C_SE_EEEEEEEvEENS14_INSA_18SM100_TMA_2SM_LOADENS16_INS17_ILi2ELi5ELi2EEES1A_NSV_INSB_IJS1C_NSC_ILi4EEEEEENSB_IJSE_S1C_EEEEEEEvEEEENS_8epilogue10collective18CollectiveEpilogueINS1R_23Sm100TmaWarpSpecializedILi4ELi2ELi16ELb1ELb0EEEJNSB_IJSI_SI_SK_EEENSB_IJNSV_ISI_SE_EENSV_INSC_ILi16EEESE_EEEEESM_NSB_IJNSB_IJlllEEESE_SX_EEESM_S22_NS1R_6fusion15FusionCallbacksIS1V_NS23_17LinearCombinationISM_fSM_fLNS_15FloatRoundStyleE2EEES1W_S20_JEEENSA_5SM1004TMEM4LOAD26SM100_TMEM_LOAD_32dp32b16xENSA_20SM90_TMA_LOAD_IM2COLENS16_INS17_ILi2ELi4ELi3EEES1A_NSV_INSB_IJS1B_S1Y_EEENSB_IJS1Y_SE_EEEEEEENSA_39AutoVectorizingCopyWithAssumedAlignmentILi128EEENSA_21SM90_TMA_STORE_IM2COLES2I_S2K_S2K_EEEvvEEEEvNT_6ParamsE)
        /*0038*/ 	.word	0x00000008


	//----- nvinfo : EIATTR_MIN_STACK_SIZE
	.align		4
.L_27:
        /*003c*/ 	.byte	0x04, 0x12
        /*003e*/ 	.short	(.L_29 - .L_28)
	.align		4
.L_28:
        /*0040*/ 	.word	index@(_ZN7cutlass13device_kernelINS_4conv6kernel13ConvUniversalINS1_16ConvProblemShapeILNS1_8OperatorE1ELi2EEENS1_10collective14CollectiveConvINS1_47MainloopSm100TmaUmmaWarpSpecializedImplicitGemmILS5_1ELi4ELi2ELi1ELi2EN4cute5tupleIJNSA_1CILi2EEENSC_ILi1EEESE_EEEEENSB_IJNSC_ILi256EEENSC_ILi128EEENSB_IJNSC_ILi64EEEEEEEEENS_10tfloat32_tESM_NSA_8TiledMMAINSA_8MMA_AtomIJNSA_23SM100_MMA_TF32_2x1SM_SSISM_SM_fLi256ELi128ELNSA_4UMMA5MajorE0ELSR_1ELNSQ_7ScaleInE0ELSS_0EEEEEENSA_6LayoutINSB_IJSE_SE_SE_EEENSB_IJNSC_ILi0EEESX_SX_EEEEENSB_IJNSA_10UnderscoreES10_S10_EEEEENS7_6detail27Sm100ImplicitGemmTileTraitsINSA_25SM100_TMA_2SM_LOAD_IM2COLENSA_14ComposedLayoutINSA_7SwizzleILi3ELi4ELi3EEENSA_18smem_ptr_flag_bitsILi32EEENSV_INSB_IJNSC_ILi8EEENSC_ILi32EEEEEENSB_IJS1C_SE_EEEEEEEvEENS14_INSA_18SM100_TMA_2SM_LOADENS16_INS17_ILi2ELi5ELi2EEES1A_NSV_INSB_IJS1C_NSC_ILi4EEEEEENSB_IJSE_S1C_EEEEEEEvEEEENS_8epilogue10collective18CollectiveEpilogueINS1R_23Sm100TmaWarpSpecializedILi4ELi2ELi16ELb1ELb0EEEJNSB_IJSI_SI_SK_EEENSB_IJNSV_ISI_SE_EENSV_INSC_ILi16EEESE_EEEEESM_NSB_IJNSB_IJlllEEESE_SX_EEESM_S22_NS1R_6fusion15FusionCallbacksIS1V_NS23_17LinearCombinationISM_fSM_fLNS_15FloatRoundStyleE2EEES1W_S20_JEEENSA_5SM1004TMEM4LOAD26SM100_TMEM_LOAD_32dp32b16xENSA_20SM90_TMA_LOAD_IM2COLENS16_INS17_ILi2ELi4ELi3EEES1A_NSV_INSB_IJS1B_S1Y_EEENSB_IJS1Y_SE_EEEEEEENSA_39AutoVectorizingCopyWithAssumedAlignmentILi128EEENSA_21SM90_TMA_STORE_IM2COLES2I_S2K_S2K_EEEvvEEEEvNT_6ParamsE)
        /*0044*/ 	.word	0x00000008
.L_29:


//--------------------- .nv.compat                --------------------------
	.section	.nv.compat,"",@"SHT_CUDA_COMPAT_INFO"
	.align	4
        /*0000*/ 	.byte	0x02, 0x09, 0x01, 0x00, 0x02, 0x02, 0x02, 0x00, 0x02, 0x05, 0x05, 0x00, 0x03, 0x07, 0x01, 0x01
        /*0010*/ 	.byte	0x02, 0x03, 0x01, 0x00, 0x02, 0x06, 0x01, 0x00, 0x04, 0x0b, 0x08, 0x00, 0x09, 0x00, 0x00, 0x00
        /*0020*/ 	.byte	0x00, 0x00, 0x00, 0x00


//--------------------- .nv.info._ZN7cutlass13device_kernelINS_4conv6kernel13ConvUniversalINS1_16ConvProblemShapeILNS1_8OperatorE1ELi2EEENS1_10collective14CollectiveConvINS1_47MainloopSm100TmaUmmaWarpSpecializedImplicitGemmILS5_1ELi4ELi2ELi1ELi2EN4cute5tupleIJNSA_1CILi2EEENSC_ILi1EEESE_EEEEENSB_IJNSC_ILi256EEENSC_ILi128EEENSB_IJNSC_ILi64EEEEEEEEENS_10tfloat32_tESM_NSA_8TiledMMAINSA_8MMA_AtomIJNSA_23SM100_MMA_TF32_2x1SM_SSISM_SM_fLi256ELi128ELNSA_4UMMA5MajorE0ELSR_1ELNSQ_7ScaleInE0ELSS_0EEEEEENSA_6LayoutINSB_IJSE_SE_SE_EEENSB_IJNSC_ILi0EEESX_SX_EEEEENSB_IJNSA_10UnderscoreES10_S10_EEEEENS7_6detail27Sm100ImplicitGemmTileTraitsINSA_25SM100_TMA_2SM_LOAD_IM2COLENSA_14ComposedLayoutINSA_7SwizzleILi3ELi4ELi3EEENSA_18smem_ptr_flag_bitsILi32EEENSV_INSB_IJNSC_ILi8EEENSC_ILi32EEEEEENSB_IJS1C_SE_EEEEEEEvEENS14_INSA_18SM100_TMA_2SM_LOADENS16_INS17_ILi2ELi5ELi2EEES1A_NSV_INSB_IJS1C_NSC_ILi4EEEEEENSB_IJSE_S1C_EEEEEEEvEEEENS_8epilogue10collective18CollectiveEpilogueINS1R_23Sm100TmaWarpSpecializedILi4ELi2ELi16ELb1ELb0EEEJNSB_IJSI_SI_SK_EEENSB_IJNSV_ISI_SE_EENSV_INSC_ILi16EEESE_EEEEESM_NSB_IJNSB_IJlllEEESE_SX_EEESM_S22_NS1R_6fusion15FusionCallbacksIS1V_NS23_17LinearCombinationISM_fSM_fLNS_15FloatRoundStyleE2EEES1W_S20_JEEENSA_5SM1004TMEM4LOAD26SM100_TMEM_LOAD_32dp32b16xENSA_20SM90_TMA_LOAD_IM2COLENS16_INS17_ILi2ELi4ELi3EEES1A_NSV_INSB_IJS1B_S1Y_EEENSB_IJS1Y_SE_EEEEEEENSA_39AutoVectorizingCopyWithAssumedAlignmentILi128EEENSA_21SM90_TMA_STORE_IM2COLES2I_S2K_S2K_EEEvvEEEEvNT_6ParamsE --------------------------
	.section	.nv.info._ZN7cutlass13device_kernelINS_4conv6kernel13ConvUniversalINS1_16ConvProblemShapeILNS1_8OperatorE1ELi2EEENS1_10collective14CollectiveConvINS1_47MainloopSm100TmaUmmaWarpSpecializedImplicitGemmILS5_1ELi4ELi2ELi1ELi2EN4cute5tupleIJNSA_1CILi2EEENSC_ILi1EEESE_EEEEENSB_IJNSC_ILi256EEENSC_ILi128EEENSB_IJNSC_ILi64EEEEEEEEENS_10tfloat32_tESM_NSA_8TiledMMAINSA_8MMA_AtomIJNSA_23SM100_MMA_TF32_2x1SM_SSISM_SM_fLi256ELi128ELNSA_4UMMA5MajorE0ELSR_1ELNSQ_7ScaleInE0ELSS_0EEEEEENSA_6LayoutINSB_IJSE_SE_SE_EEENSB_IJNSC_ILi0EEESX_SX_EEEEENSB_IJNSA_10UnderscoreES10_S10_EEEEENS7_6detail27Sm100ImplicitGemmTileTraitsINSA_25SM100_TMA_2SM_LOAD_IM2COLENSA_14ComposedLayoutINSA_7SwizzleILi3ELi4ELi3EEENSA_18smem_ptr_flag_bitsILi32EEENSV_INSB_IJNSC_ILi8EEENSC_ILi32EEEEEENSB_IJS1C_SE_EEEEEEEvEENS14_INSA_18SM100_TMA_2SM_LOADENS16_INS17_ILi2ELi5ELi2EEES1A_NSV_INSB_IJS1C_NSC_ILi4EEEEEENSB_IJSE_S1C_EEEEEEEvEEEENS_8epilogue10collective18CollectiveEpilogueINS1R_23Sm100TmaWarpSpecializedILi4ELi2ELi16ELb1ELb0EEEJNSB_IJSI_SI_SK_EEENSB_IJNSV_ISI_SE_EENSV_INSC_ILi16EEESE_EEEEESM_NSB_IJNSB_IJlllEEESE_SX_EEESM_S22_NS1R_6fusion15FusionCallbacksIS1V_NS23_17LinearCombinationISM_fSM_fLNS_15FloatRoundStyleE2EEES1W_S20_JEEENSA_5SM1004TMEM4LOAD26SM100_TMEM_LOAD_32dp32b16xENSA_20SM90_TMA_LOAD_IM2COLENS16_INS17_ILi2ELi4ELi3EEES1A_NSV_INSB_IJS1B_S1Y_EEENSB_IJS1Y_SE_EEEEEEENSA_39AutoVectorizingCopyWithAssumedAlignmentILi128EEENSA_21SM90_TMA_STORE_IM2COLES2I_S2K_S2K_EEEvvEEEEvNT_6ParamsE,"",@"SHT_CUDA_INFO"
	.sectionflags	@""
	.align	4


	//----- nvinfo : EIATTR_CUDA_API_VERSION
	.align		4
        /*0000*/ 	.byte	0x04, 0x37
        /*0002*/ 	.short	(.L_31 - .L_30)
.L_30:
        /*0004*/ 	.word	0x00000082


	//----- nvinfo : EIATTR_KPARAM_INFO
	.align		4
.L_31:
        /*0008*/ 	.byte	0x04, 0x17
        /*000a*/ 	.short	(.L_33 - .L_32)
.L_32:
        /*000c*/ 	.word	0x00000000
        /*0010*/ 	.short	0x0000
        /*0012*/ 	.short	0x0000
        /*0014*/ 	.byte	0x00, 0xf0, 0x01, 0x20


	//----- nvinfo : EIATTR_AT_ENTRY_FRAGMENTS
	.align		4
.L_33:
        /*0018*/ 	.byte	0x04, 0x4f
        /*001a*/ 	.short	(.L_35 - .L_34)


	//   ....[0]....
.L_34:
        /*001c*/ 	.word	0x00000007


	//----- nvinfo : EIATTR_RESERVED_SMEM_USED
	.align		4
.L_35:
        /*0020*/ 	.byte	0x01, 0x41
	.zero		2


	//----- nvinfo : EIATTR_SPARSE_MMA_MASK
	.align		4
        /*0024*/ 	.byte	0x03, 0x50
        /*0026*/ 	.short	0x0000


	//----- nvinfo : EIATTR_TCGEN05_2CTA_USED
	.align		4
        /*0028*/ 	.byte	0x01, 0x52
	.zero		2


	//----- nvinfo : EIATTR_MAXREG_COUNT
	.align		4
        /*002c*/ 	.byte	0x03, 0x1b
        /*002e*/ 	.short	0x00ff


	//----- nvinfo : EIATTR_NUM_BARRIERS
	.align		4
        /*0030*/ 	.byte	0x02, 0x4c
        /*0032*/ 	.byte	0x07
	.zero		1


	//----- nvinfo : EIATTR_EXTERNS
	.align		4
        /*0034*/ 	.byte	0x04, 0x0f
        /*0036*/ 	.short	(.L_37 - .L_36)


	//   ....[0]....
	.align		4
.L_36:
        /*0038*/ 	.word	index@(__assertfail)


	//----- nvinfo : EIATTR_MERCURY_ISA_VERSION
	.align		4
.L_37:
        /*003c*/ 	.byte	0x03, 0x5f
        /*003e*/ 	.short	0x0101


	//----- nvinfo : EIATTR_INT_WARP_WIDE_INSTR_OFFSETS
	.align		4
        /*0040*/ 	.byte	0x04, 0x31
        /*0042*/ 	.short	(.L_39 - .L_38)


	//   ....[0]....
.L_38:
        /*0044*/ 	.word	0x00000c50


	//   ....[1]....
        /*0048*/ 	.word	0x00000d00


	//   ....[2]....
        /*004c*/ 	.word	0x000086b0


	//   ....[3]....
        /*0050*/ 	.word	0x000086d0


	//   ....[4]....
        /*0054*/ 	.word	0x00008700


	//   ....[5]....
        /*0058*/ 	.word	0x000093b0


	//   ....[6]....
        /*005c*/ 	.word	0x00009430


	//   ....[7]....
        /*0060*/ 	.word	0x000094f0


	//   ....[8]....
        /*0064*/ 	.word	0x000095b0


	//   ....[9]....
        /*0068*/ 	.word	0x00009670


	//   ....[10]....
        /*006c*/ 	.word	0x00009730


	//   ....[11]....
        /*0070*/ 	.word	0x000097f0


	//   ....[12]....
        /*0074*/ 	.word	0x000098c0


	//   ....[13]....
        /*0078*/ 	.word	0x00009980


	//   ....[14]....
        /*007c*/ 	.word	0x00009a40


	//   ....[15]....
        /*0080*/ 	.word	0x00009b10


	//   ....[16]....
        /*0084*/ 	.word	0x00009bd0


	//   ....[17]....
        /*0088*/ 	.word	0x00009ca0


	//   ....[18]....
        /*008c*/ 	.word	0x00009d80


	//   ....[19]....
        /*0090*/ 	.word	0x00009e50


	//   ....[20]....
        /*0094*/ 	.word	0x00009f30


	//----- nvinfo : EIATTR_COOP_GROUP_MASK_REGIDS
	.align		4
.L_39:
        /*0098*/ 	.byte	0x04, 0x29
        /*009a*/ 	.short	(.L_41 - .L_40)


	//   ....[0]....
.L_40:
        /*009c*/ 	.word	0xffffffff


	//   ....[1]....
        /*00a0*/ 	.word	0xffffffff


	//   ....[2]....
        /*00a4*/ 	.word	0xffffffff


	//   ....[3]....
        /*00a8*/ 	.word	0xffffffff


	//   ....[4]....
        /*00ac*/ 	.word	0xffffffff


	//   ....[5]....
        /*00b0*/ 	.word	0xffffffff


	//   ....[6]....
        /*00b4*/ 	.word	0xffffffff


	//   ....[7]....
        /*00b8*/ 	.word	0xffffffff


	//   ....[8]....
        /*00bc*/ 	.word	0xffffffff


	//   ....[9]....
        /*00c0*/ 	.word	0xffffffff


	//   ....[10]....
        /*00c4*/ 	.word	0xffffffff


	//   ....[11]....
        /*00c8*/ 	.word	0xffffffff


	//   ....[12]....
        /*00cc*/ 	.word	0xffffffff


	//----- nvinfo : EIATTR_COOP_GROUP_INSTR_OFFSETS
	.align		4
.L_41:
        /*00d0*/ 	.byte	0x04, 0x28
        /*00d2*/ 	.short	(.L_43 - .L_42)


	//   ....[0]....
.L_42:
        /*00d4*/ 	.word	0x000000d0


	//   ....[1]....
        /*00d8*/ 	.word	0x00000540


	//   ....[2]....
        /*00dc*/ 	.word	0x000006e0


	//   ....[3]....
        /*00e0*/ 	.word	0x00000880


	//   ....[4]....
        /*00e4*/ 	.word	0x00000980


	//   ....[5]....
        /*00e8*/ 	.word	0x00000ad0


	//   ....[6]....
        /*00ec*/ 	.word	0x00000d70


	//   ....[7]....
        /*00f0*/ 	.word	0x00006690


	//   ....[8]....
        /*00f4*/ 	.word	0x00007390


	//   ....[9]....
        /*00f8*/ 	.word	0x00007860


	//   ....[10]....
        /*00fc*/ 	.word	0x00007890


	//   ....[11]....
        /*0100*/ 	.word	0x000085c0


	//   ....[12]....
        /*0104*/ 	.word	0x000087d0


	//----- nvinfo : EIATTR_VRC_CTA_INIT_COUNT
	.align		4
.L_43:
        /*0108*/ 	.byte	0x02, 0x4a
        /*010a*/ 	.byte	0x80
	.zero		1


	//----- nvinfo : EIATTR_SYSCALL_OFFSETS
	.align		4
        /*010c*/ 	.byte	0x04, 0x46
        /*010e*/ 	.short	(.L_45 - .L_44)


	//   ....[0]....
.L_44:
        /*0110*/ 	.word	0x0000abb0


	//   ....[1]....
        /*0114*/ 	.word	0x0000aca0


	//   ....[2]....
        /*0118*/ 	.word	0x0000b5e0


	//   ....[3]....
        /*011c*/ 	.word	0x0000bf80


	//   ....[4]....
        /*0120*/ 	.word	0x0000c8e0


	//   ....[5]....
        /*0124*/ 	.word	0x0000d280


	//   ....[6]....
        /*0128*/ 	.word	0x0000dc20


	//   ....[7]....
        /*012c*/ 	.word	0x0000e5f0


	//   ....[8]....
        /*0130*/ 	.word	0x0000ef90


	//   ....[9]....
        /*0134*/ 	.word	0x0000f8e0


	//----- nvinfo : EIATTR_MBARRIER_INSTR_OFFSETS
	.align		4
.L_45:
        /*0138*/ 	.byte	0x04, 0x39
        /*013a*/ 	.short	(.L_47 - .L_46)


	//   ....[0]....
.L_46:
        /*013c*/ 	.word	0x00000650
        /*0140*/ 	.word	0x000000ff
        /*0144*/ 	.word	0x00000000
        /*0148*/ 	.short	0x0100
        /*014a*/ 	.byte	0x04
	.zero		1


	//   ....[1]....
        /*014c*/ 	.word	0x00000660
        /*0150*/ 	.word	0x000000ff
        /*0154*/ 	.word	0x00000020
        /*0158*/ 	.short	0x0100
        /*015a*/ 	.byte	0x04
	.zero		1


	//   ....[2]....
        /*015c*/ 	.word	0x00000670
        /*0160*/ 	.word	0x000000ff
        /*0164*/ 	.word	0x00000008
        /*0168*/ 	.short	0x0100
        /*016a*/ 	.byte	0x04
	.zero		1


	//   ....[3]....
        /*016c*/ 	.word	0x00000680
        /*0170*/ 	.word	0x000000ff
        /*0174*/ 	.word	0x00000028
        /*0178*/ 	.short	0x0100
        /*017a*/ 	.byte	0x04
	.zero		1


	//   ....[4]....
        /*017c*/ 	.word	0x00000690
        /*0180*/ 	.word	0x000000ff
        /*0184*/ 	.word	0x00000010
        /*0188*/ 	.short	0x0100
        /*018a*/ 	.byte	0x04
	.zero		1


	//   ....[5]....
        /*018c*/ 	.word	0x000006a0
        /*0190*/ 	.word	0x000000ff
        /*0194*/ 	.word	0x00000030
        /*0198*/ 	.short	0x0100
        /*019a*/ 	.byte	0x04
	.zero		1


	//   ....[6]....
        /*019c*/ 	.word	0x000006b0
        /*01a0*/ 	.word	0x000000ff
        /*01a4*/ 	.word	0x00000018
        /*01a8*/ 	.short	0x0100
        /*01aa*/ 	.byte	0x04
	.zero		1


	//   ....[7]....
        /*01ac*/ 	.word	0x000006c0
        /*01b0*/ 	.word	0x000000ff
        /*01b4*/ 	.word	0x00000038
        /*01b8*/ 	.short	0x0100
        /*01ba*/ 	.byte	0x04
	.zero		1


	//   ....[8]....
        /*01bc*/ 	.word	0x000007f0
        /*01c0*/ 	.word	0x000000ff
        /*01c4*/ 	.word	0x00000040
        /*01c8*/ 	.short	0x0100
        /*01ca*/ 	.byte	0x04
	.zero		1


	//   ....[9]....
        /*01cc*/ 	.word	0x00000800
        /*01d0*/ 	.word	0x000000ff
        /*01d4*/ 	.word	0x00000060
        /*01d8*/ 	.short	0x0100
        /*01da*/ 	.byte	0x04
	.zero		1


	//   ....[10]....
        /*01dc*/ 	.word	0x00000810
        /*01e0*/ 	.word	0x000000ff
        /*01e4*/ 	.word	0x00000048
        /*01e8*/ 	.short	0x0100
        /*01ea*/ 	.byte	0x04
	.zero		1


	//   ....[11]....
        /*01ec*/ 	.word	0x00000820
        /*01f0*/ 	.word	0x000000ff
        /*01f4*/ 	.word	0x00000068
        /*01f8*/ 	.short	0x0100
        /*01fa*/ 	.byte	0x04
	.zero		1


	//   ....[12]....
        /*01fc*/ 	.word	0x00000830
        /*0200*/ 	.word	0x000000ff
        /*0204*/ 	.word	0x00000050
        /*0208*/ 	.short	0x0100
        /*020a*/ 	.byte	0x04
	.zero		1


	//   ....[13]....
        /*020c*/ 	.word	0x00000840
        /*0210*/ 	.word	0x000000ff
        /*0214*/ 	.word	0x00000070
        /*0218*/ 	.short	0x0100
        /*021a*/ 	.byte	0x04
	.zero		1


	//   ....[14]....
        /*021c*/ 	.word	0x00000850
        /*0220*/ 	.word	0x000000ff
        /*0224*/ 	.word	0x00000058
        /*0228*/ 	.short	0x0100
        /*022a*/ 	.byte	0x04
	.zero		1


	//   ....[15]....
        /*022c*/ 	.word	0x00000860
        /*0230*/ 	.word	0x000000ff
        /*0234*/ 	.word	0x00000078
        /*0238*/ 	.short	0x0100
        /*023a*/ 	.byte	0x04
	.zero		1


	//   ....[16]....
        /*023c*/ 	.word	0x00000950
        /*0240*/ 	.word	0x000000ff
        /*0244*/ 	.word	0x00000080
        /*0248*/ 	.short	0x0100
        /*024a*/ 	.byte	0x04
	.zero		1


	//   ....[17]....
        /*024c*/ 	.word	0x00000960
        /*0250*/ 	.word	0x000000ff
        /*0254*/ 	.word	0x00000088
        /*0258*/ 	.short	0x0100
        /*025a*/ 	.byte	0x04
	.zero		1


	//   ....[18]....
        /*025c*/ 	.word	0x00000aa0
        /*0260*/ 	.word	0x000000ff
        /*0264*/ 	.word	0x00000090
        /*0268*/ 	.short	0x0100
        /*026a*/ 	.byte	0x06
	.zero		1


	//   ....[19]....
        /*026c*/ 	.word	0x00000ab0
        /*0270*/ 	.word	0x000000ff
        /*0274*/ 	.word	0x00000098
        /*0278*/ 	.short	0x0100
        /*027a*/ 	.byte	0x06
	.zero		1


	//   ....[20]....
        /*027c*/ 	.word	0x00000bf0
        /*0280*/ 	.word	0x000000ff
        /*0284*/ 	.word	0x000000a0
        /*0288*/ 	.short	0x0100
        /*028a*/ 	.byte	0x04
	.zero		1


	//   ....[21]....
        /*028c*/ 	.word	0x00000c00
        /*0290*/ 	.word	0x000000ff
        /*0294*/ 	.word	0x000000b0
        /*0298*/ 	.short	0x0100
        /*029a*/ 	.byte	0x04
	.zero		1


	//   ....[22]....
        /*029c*/ 	.word	0x00000c10
        /*02a0*/ 	.word	0x000000ff
        /*02a4*/ 	.word	0x000000a8
        /*02a8*/ 	.short	0x0100
        /*02aa*/ 	.byte	0x04
	.zero		1


	//   ....[23]....
        /*02ac*/ 	.word	0x00000c20
        /*02b0*/ 	.word	0x000000ff
        /*02b4*/ 	.word	0x000000b8
        /*02b8*/ 	.short	0x0100
        /*02ba*/ 	.byte	0x04
	.zero		1


	//   ....[24]....
        /*02bc*/ 	.word	0x00000d20
        /*02c0*/ 	.word	0x000000ff
        /*02c4*/ 	.word	0x000000c0
        /*02c8*/ 	.short	0x0100
        /*02ca*/ 	.byte	0x06
	.zero		1


	//   ....[25]....
        /*02cc*/ 	.word	0x000018f0
        /*02d0*/ 	.word	0x00000002
        /*02d4*/ 	.word	0x00000020
        /*02d8*/ 	.short	0x010a
        /*02da*/ 	.byte	0xff
	.zero		1


	//   ....[26]....
        /*02dc*/ 	.word	0x00002b50
        /*02e0*/ 	.word	0x00000003
        /*02e4*/ 	.word	0x00000020
        /*02e8*/ 	.short	0x010a
        /*02ea*/ 	.byte	0xff
	.zero		1


	//   ....[27]....
        /*02ec*/ 	.word	0x00002e80
        /*02f0*/ 	.word	0x00000007
        /*02f4*/ 	.word	0x00000020
        /*02f8*/ 	.short	0x010a
        /*02fa*/ 	.byte	0xff
	.zero		1


	//   ....[28]....
        /*02fc*/ 	.word	0x00004010
        /*0300*/ 	.word	0x00000004
        /*0304*/ 	.word	0x00000088
        /*0308*/ 	.short	0x0101
        /*030a*/ 	.byte	0xff
	.zero		1


	//   ....[29]....
        /*030c*/ 	.word	0x00004020
        /*0310*/ 	.word	0x00000006
        /*0314*/ 	.word	0x00000020
        /*0318*/ 	.short	0x010a
        /*031a*/ 	.byte	0xff
	.zero		1


	//   ....[30]....
        /*031c*/ 	.word	0x00005200
        /*0320*/ 	.word	0x00000003
        /*0324*/ 	.word	0x00000020
        /*0328*/ 	.short	0x010a
        /*032a*/ 	.byte	0xff
	.zero		1


	//   ....[31]....
        /*032c*/ 	.word	0x00005550
        /*0330*/ 	.word	0x0000003d
        /*0334*/ 	.word	0x00000020
        /*0338*/ 	.short	0x010a
        /*033a*/ 	.byte	0xff
	.zero		1


	//   ....[32]....
        /*033c*/ 	.word	0x000066a0
        /*0340*/ 	.word	0x00000004
        /*0344*/ 	.word	0x00000090
        /*0348*/ 	.short	0x010a
        /*034a*/ 	.byte	0xff
	.zero		1


	//   ....[33]....
        /*034c*/ 	.word	0x000067f0
        /*0350*/ 	.word	0x00000000
        /*0354*/ 	.word	0x00000000
        /*0358*/ 	.short	0x0101
        /*035a*/ 	.byte	0xff
	.zero		1


	//   ....[34]....
        /*035c*/ 	.word	0x00006e60
        /*0360*/ 	.word	0x00000002
        /*0364*/ 	.word	0x00000000
        /*0368*/ 	.short	0x010a
        /*036a*/ 	.byte	0xff
	.zero		1


	//   ....[35]....
        /*036c*/ 	.word	0x00006ee0
        /*0370*/ 	.word	0x00000005
        /*0374*/ 	.word	0x00000000
        /*0378*/ 	.short	0x010a
        /*037a*/ 	.byte	0xff
	.zero		1


	//   ....[36]....
        /*037c*/ 	.word	0x00006f70
        /*0380*/ 	.word	0x00000002
        /*0384*/ 	.word	0x00000000
        /*0388*/ 	.short	0x010a
        /*038a*/ 	.byte	0xff
	.zero		1


	//   ....[37]....
        /*038c*/ 	.word	0x00007000
        /*0390*/ 	.word	0x00000005
        /*0394*/ 	.word	0x00000000
        /*0398*/ 	.short	0x010a
        /*039a*/ 	.byte	0xff
	.zero		1


	//   ....[38]....
        /*039c*/ 	.word	0x00007150
        /*03a0*/ 	.word	0x000000ff
        /*03a4*/ 	.word	0x00000098
        /*03a8*/ 	.short	0x010a
        /*03aa*/ 	.byte	0x04
	.zero		1


	//   ....[39]....
        /*03ac*/ 	.word	0x000071f0
        /*03b0*/ 	.word	0x000000ff
        /*03b4*/ 	.word	0x00000090
        /*03b8*/ 	.short	0x010a
        /*03ba*/ 	.byte	0x04
	.zero		1


	//   ....[40]....
        /*03bc*/ 	.word	0x00007290
        /*03c0*/ 	.word	0x000000ff
        /*03c4*/ 	.word	0x00000000
        /*03c8*/ 	.short	0x0101
        /*03ca*/ 	.byte	0x05
	.zero		1


	//   ....[41]....
        /*03cc*/ 	.word	0x000072d0
        /*03d0*/ 	.word	0x000000ff
        /*03d4*/ 	.word	0x00000098
        /*03d8*/ 	.short	0x0106
        /*03da*/ 	.byte	0x04
	.zero		1


	//   ....[42]....
        /*03dc*/ 	.word	0x00007310
        /*03e0*/ 	.word	0x00000000
        /*03e4*/ 	.word	0x00000098
        /*03e8*/ 	.short	0x010a
        /*03ea*/ 	.byte	0xff
	.zero		1


	//   ....[43]....
        /*03ec*/ 	.word	0x00007560
        /*03f0*/ 	.word	0x000000ff
        /*03f4*/ 	.word	0x00000008
        /*03f8*/ 	.short	0x010a
        /*03fa*/ 	.byte	0x05
	.zero		1


	//   ....[44]....
        /*03fc*/ 	.word	0x00007580
        /*0400*/ 	.word	0x000000ff
        /*0404*/ 	.word	0x00000008
        /*0408*/ 	.short	0x010a
        /*040a*/ 	.byte	0x05
	.zero		1


	//   ....[45]....
        /*040c*/ 	.word	0x00007710
        /*0410*/ 	.word	0x000000ff
        /*0414*/ 	.word	0x00000008
        /*0418*/ 	.short	0x010a
        /*041a*/ 	.byte	0x05
	.zero		1


	//   ....[46]....
        /*041c*/ 	.word	0x00007730
        /*0420*/ 	.word	0x000000ff
        /*0424*/ 	.word	0x00000008
        /*0428*/ 	.short	0x010a
        /*042a*/ 	.byte	0x05
	.zero		1


	//   ....[47]....
        /*042c*/ 	.word	0x000077f0
        /*0430*/ 	.word	0x000000ff
        /*0434*/ 	.word	0x00000000
        /*0438*/ 	.short	0x0101
        /*043a*/ 	.byte	0x04
	.zero		1


	//   ....[48]....
        /*043c*/ 	.word	0x00007bf0
        /*0440*/ 	.word	0x000000ff
        /*0444*/ 	.word	0x00000090
        /*0448*/ 	.short	0x010a
        /*044a*/ 	.byte	0x16
	.zero		1


	//   ....[49]....
        /*044c*/ 	.word	0x00007c90
        /*0450*/ 	.word	0x000000ff
        /*0454*/ 	.word	0x00000000
        /*0458*/ 	.short	0x0101
        /*045a*/ 	.byte	0x2c
	.zero		1


	//   ....[50]....
        /*045c*/ 	.word	0x00007cd0
        /*0460*/ 	.word	0x000000ff
        /*0464*/ 	.word	0x000000b0
        /*0468*/ 	.short	0x010a
        /*046a*/ 	.byte	0x1b
	.zero		1


	//   ....[51]....
        /*046c*/ 	.word	0x00007d70
        /*0470*/ 	.word	0x000000ff
        /*0474*/ 	.word	0x00000000
        /*0478*/ 	.short	0x010a
        /*047a*/ 	.byte	0x04
	.zero		1


	//   ....[52]....
        /*047c*/ 	.word	0x00007dc0
        /*0480*/ 	.word	0x000000ff
        /*0484*/ 	.word	0x00000000
        /*0488*/ 	.short	0x010a
        /*048a*/ 	.byte	0x14
	.zero		1


	//   ....[53]....
        /*048c*/ 	.word	0x00007f10
        /*0490*/ 	.word	0x000000ff
        /*0494*/ 	.word	0x00000000
        /*0498*/ 	.short	0x010a
        /*049a*/ 	.byte	0x05
	.zero		1


	//   ....[54]....
        /*049c*/ 	.word	0x000083c0
        /*04a0*/ 	.word	0x000000ff
        /*04a4*/ 	.word	0x00000000
        /*04a8*/ 	.short	0x010a
        /*04aa*/ 	.byte	0x04
	.zero		1


	//   ....[55]....
        /*04ac*/ 	.word	0x00008460
        /*04b0*/ 	.word	0x00000002
        /*04b4*/ 	.word	0x00000000
        /*04b8*/ 	.short	0x010a
        /*04ba*/ 	.byte	0xff
	.zero		1


	//   ....[56]....
        /*04bc*/ 	.word	0x000084a0
        /*04c0*/ 	.word	0x00000002
        /*04c4*/ 	.word	0x00000000
        /*04c8*/ 	.short	0x010a
        /*04ca*/ 	.byte	0xff
	.zero		1


	//   ....[57]....
        /*04cc*/ 	.word	0x00008510
        /*04d0*/ 	.word	0x000000ff
        /*04d4*/ 	.word	0x00000000
        /*04d8*/ 	.short	0x0101
        /*04da*/ 	.byte	0x04
	.zero		1


	//   ....[58]....
        /*04dc*/ 	.word	0x00008550
        /*04e0*/ 	.word	0x000000ff
        /*04e4*/ 	.word	0x000000c0
        /*04e8*/ 	.short	0x010a
        /*04ea*/ 	.byte	0x16
	.zero		1


	//   ....[59]....
        /*04ec*/ 	.word	0x000085b0
        /*04f0*/ 	.word	0x000000ff
        /*04f4*/ 	.word	0x00000000
        /*04f8*/ 	.short	0x0101
        /*04fa*/ 	.byte	0x04
	.zero		1


	//   ....[60]....
        /*04fc*/ 	.word	0x00008af0
        /*0500*/ 	.word	0x000000ff
        /*0504*/ 	.word	0x00000090
        /*0508*/ 	.short	0x010a
        /*050a*/ 	.byte	0x1f
	.zero		1


	//   ....[61]....
        /*050c*/ 	.word	0x00008b90
        /*0510*/ 	.word	0x000000ff
        /*0514*/ 	.word	0x00000000
        /*0518*/ 	.short	0x0101
        /*051a*/ 	.byte	0x35
	.zero		1


	//   ....[62]....
        /*051c*/ 	.word	0x000090f0
        /*0520*/ 	.word	0x000000ff
        /*0524*/ 	.word	0x00000088
        /*0528*/ 	.short	0x010a
        /*052a*/ 	.byte	0x1f
	.zero		1


	//   ....[63]....
        /*052c*/ 	.word	0x00009290
        /*0530*/ 	.word	0x000000ff
        /*0534*/ 	.word	0x00000060
        /*0538*/ 	.short	0x010a
        /*053a*/ 	.byte	0x1f
	.zero		1


	//   ....[64]....
        /*053c*/ 	.word	0x000094b0
        /*0540*/ 	.word	0x000000ff
        /*0544*/ 	.word	0x00000040
        /*0548*/ 	.short	0x010b
        /*054a*/ 	.byte	0x1f
	.zero		1


	//   ....[65]....
        /*054c*/ 	.word	0x000094c0
        /*0550*/ 	.word	0x000000ff
        /*0554*/ 	.word	0x00000000
        /*0558*/ 	.short	0x0101
        /*055a*/ 	.byte	0x30
	.zero		1


	//   ....[66]....
        /*055c*/ 	.word	0x000094d0
        /*0560*/ 	.word	0x000000ff
        /*0564*/ 	.word	0x00000068
        /*0568*/ 	.short	0x010a
        /*056a*/ 	.byte	0x1f
	.zero		1


	//   ....[67]....
        /*056c*/ 	.word	0x00009630
        /*0570*/ 	.word	0x000000ff
        /*0574*/ 	.word	0x00000048
        /*0578*/ 	.short	0x010b
        /*057a*/ 	.byte	0x1f
	.zero		1


	//   ....[68]....
        /*057c*/ 	.word	0x00009640
        /*0580*/ 	.word	0x000000ff
        /*0584*/ 	.word	0x00000000
        /*0588*/ 	.short	0x0101
        /*058a*/ 	.byte	0x2f
	.zero		1


	//   ....[69]....
        /*058c*/ 	.word	0x00009650
        /*0590*/ 	.word	0x000000ff
        /*0594*/ 	.word	0x00000070
        /*0598*/ 	.short	0x010a
        /*059a*/ 	.byte	0x1f
	.zero		1


	//   ....[70]....
        /*059c*/ 	.word	0x000097b0
        /*05a0*/ 	.word	0x000000ff
        /*05a4*/ 	.word	0x00000050
        /*05a8*/ 	.short	0x010b
        /*05aa*/ 	.byte	0x1f
	.zero		1


	//   ....[71]....
        /*05ac*/ 	.word	0x000097c0
        /*05b0*/ 	.word	0x000000ff
        /*05b4*/ 	.word	0x00000000
        /*05b8*/ 	.short	0x0101
        /*05ba*/ 	.byte	0x2e
	.zero		1


	//   ....[72]....
        /*05bc*/ 	.word	0x000097d0
        /*05c0*/ 	.word	0x000000ff
        /*05c4*/ 	.word	0x00000078
        /*05c8*/ 	.short	0x010a
        /*05ca*/ 	.byte	0x1f
	.zero		1


	//   ....[73]....
        /*05cc*/ 	.word	0x00009940
        /*05d0*/ 	.word	0x000000ff
        /*05d4*/ 	.word	0x00000058
        /*05d8*/ 	.short	0x010b
        /*05da*/ 	.byte	0x1f
	.zero		1


	//   ....[74]....
        /*05dc*/ 	.word	0x00009950
        /*05e0*/ 	.word	0x000000ff
        /*05e4*/ 	.word	0x00000000
        /*05e8*/ 	.short	0x0101
        /*05ea*/ 	.byte	0x26
	.zero		1


	//   ....[75]....
        /*05ec*/ 	.word	0x00009960
        /*05f0*/ 	.word	0x000000ff
        /*05f4*/ 	.word	0x00000060
        /*05f8*/ 	.short	0x010a
        /*05fa*/ 	.byte	0x1f
	.zero		1


	//   ....[76]....
        /*05fc*/ 	.word	0x00009ad0
        /*0600*/ 	.word	0x000000ff
        /*0604*/ 	.word	0x00000040
        /*0608*/ 	.short	0x010b
        /*060a*/ 	.byte	0x1f
	.zero		1


	//   ....[77]....
        /*060c*/ 	.word	0x00009ae0
        /*0610*/ 	.word	0x000000ff
        /*0614*/ 	.word	0x00000000
        /*0618*/ 	.short	0x0101
        /*061a*/ 	.byte	0x30
	.zero		1


	//   ....[78]....
        /*061c*/ 	.word	0x00009af0
        /*0620*/ 	.word	0x000000ff
        /*0624*/ 	.word	0x00000068
        /*0628*/ 	.short	0x010a
        /*062a*/ 	.byte	0x1f
	.zero		1


	//   ....[79]....
        /*062c*/ 	.word	0x00009c60
        /*0630*/ 	.word	0x000000ff
        /*0634*/ 	.word	0x00000048
        /*0638*/ 	.short	0x010b
        /*063a*/ 	.byte	0x1f
	.zero		1


	//   ....[80]....
        /*063c*/ 	.word	0x00009c70
        /*0640*/ 	.word	0x000000ff
        /*0644*/ 	.word	0x00000000
        /*0648*/ 	.short	0x0101
        /*064a*/ 	.byte	0x2f
	.zero		1


	//   ....[81]....
        /*064c*/ 	.word	0x00009c80
        /*0650*/ 	.word	0x000000ff
        /*0654*/ 	.word	0x00000070
        /*0658*/ 	.short	0x010a
        /*065a*/ 	.byte	0x1f
	.zero		1


	//   ....[82]....
        /*065c*/ 	.word	0x00009e10
        /*0660*/ 	.word	0x000000ff
        /*0664*/ 	.word	0x00000050
        /*0668*/ 	.short	0x010b
        /*066a*/ 	.byte	0x1f
	.zero		1


	//   ....[83]....
        /*066c*/ 	.word	0x00009e20
        /*0670*/ 	.word	0x000000ff
        /*0674*/ 	.word	0x00000000
        /*0678*/ 	.short	0x0101
        /*067a*/ 	.byte	0x2e
	.zero		1


	//   ....[84]....
        /*067c*/ 	.word	0x00009e30
        /*0680*/ 	.word	0x000000ff
        /*0684*/ 	.word	0x00000078
        /*0688*/ 	.short	0x010a
        /*068a*/ 	.byte	0x1f
	.zero		1


	//   ....[85]....
        /*068c*/ 	.word	0x00009ff0
        /*0690*/ 	.word	0x000000ff
        /*0694*/ 	.word	0x00000058
        /*0698*/ 	.short	0x010b
        /*069a*/ 	.byte	0x1f
	.zero		1


	//   ....[86]....
        /*069c*/ 	.word	0x0000a000
        /*06a0*/ 	.word	0x000000ff
        /*06a4*/ 	.word	0x00000000
        /*06a8*/ 	.short	0x0101
        /*06aa*/ 	.byte	0x26
	.zero		1


	//   ....[87]....
        /*06ac*/ 	.word	0x0000a020
        /*06b0*/ 	.word	0x000000ff
        /*06b4*/ 	.word	0x00000060
        /*06b8*/ 	.short	0x010a
        /*06ba*/ 	.byte	0x1f
	.zero		1


	//   ....[88]....
        /*06bc*/ 	.word	0x0000a040
        /*06c0*/ 	.word	0x000000ff
        /*06c4*/ 	.word	0x00000068
        /*06c8*/ 	.short	0x010a
        /*06ca*/ 	.byte	0x1f
	.zero		1


	//   ....[89]....
        /*06cc*/ 	.word	0x0000a060
        /*06d0*/ 	.word	0x000000ff
        /*06d4*/ 	.word	0x00000070
        /*06d8*/ 	.short	0x010a
        /*06da*/ 	.byte	0x1f
	.zero		1


	//   ....[90]....
        /*06dc*/ 	.word	0x0000a0b0
        /*06e0*/ 	.word	0x00000002
        /*06e4*/ 	.word	0x00000078
        /*06e8*/ 	.short	0x010a
        /*06ea*/ 	.byte	0xff
	.zero		1


	//   ....[91]....
        /*06ec*/ 	.word	0x0000a430
        /*06f0*/ 	.word	0x000000ff
        /*06f4*/ 	.word	0x00000090
        /*06f8*/ 	.short	0x010a
        /*06fa*/ 	.byte	0x31
	.zero		1


	//   ....[92]....
        /*06fc*/ 	.word	0x0000a500
        /*0700*/ 	.word	0x000000ff
        /*0704*/ 	.word	0x00000000
        /*0708*/ 	.short	0x0101
        /*070a*/ 	.byte	0x04
	.zero		1


	//   ....[93]....
        /*070c*/ 	.word	0x0000b1a0
        /*0710*/ 	.word	0x000000ff
        /*0714*/ 	.word	0x00000040
        /*0718*/ 	.short	0x010a
        /*071a*/ 	.byte	0x31
	.zero		1


	//   ....[94]....
        /*071c*/ 	.word	0x0000b260
        /*0720*/ 	.word	0x0000004f
        /*0724*/ 	.word	0x000000a0
        /*0728*/ 	.short	0x010a
        /*072a*/ 	.byte	0xff
	.zero		1


	//   ....[95]....
        /*072c*/ 	.word	0x0000b3d0
        /*0730*/ 	.word	0x000000ff
        /*0734*/ 	.word	0x00000040
        /*0738*/ 	.short	0x010a
        /*073a*/ 	.byte	0x31
	.zero		1


	//   ....[96]....
        /*073c*/ 	.word	0x0000b4c0
        /*0740*/ 	.word	0x0000004f
        /*0744*/ 	.word	0x000000a0
        /*0748*/ 	.short	0x010a
        /*074a*/ 	.byte	0xff
	.zero		1


	//   ....[97]....
        /*074c*/ 	.word	0x0000bcb0
        /*0750*/ 	.word	0x00000000
        /*0754*/ 	.word	0x00000000
        /*0758*/ 	.short	0x0101
        /*075a*/ 	.byte	0xff
	.zero		1


	//   ....[98]....
        /*075c*/ 	.word	0x0000bcc0
        /*0760*/ 	.word	0x00000002
        /*0764*/ 	.word	0x00000040
        /*0768*/ 	.short	0x010a
        /*076a*/ 	.byte	0xff
	.zero		1


	//   ....[99]....
        /*076c*/ 	.word	0x0000bda0
        /*0770*/ 	.word	0x00000002
        /*0774*/ 	.word	0x00000040
        /*0778*/ 	.short	0x010a
        /*077a*/ 	.byte	0xff
	.zero		1


	//   ....[100]....
        /*077c*/ 	.word	0x0000c610
        /*0780*/ 	.word	0x00000000
        /*0784*/ 	.word	0x00000000
        /*0788*/ 	.short	0x0101
        /*078a*/ 	.byte	0xff
	.zero		1


	//   ....[101]....
        /*078c*/ 	.word	0x0000c630
        /*0790*/ 	.word	0x00000006
        /*0794*/ 	.word	0x00000040
        /*0798*/ 	.short	0x010a
        /*079a*/ 	.byte	0xff
	.zero		1


	//   ....[102]....
        /*079c*/ 	.word	0x0000c700
        /*07a0*/ 	.word	0x00000006
        /*07a4*/ 	.word	0x00000040
        /*07a8*/ 	.short	0x010a
        /*07aa*/ 	.byte	0xff
	.zero		1


	//   ....[103]....
        /*07ac*/ 	.word	0x0000cf70
        /*07b0*/ 	.word	0x0000000e
        /*07b4*/ 	.word	0x00000000
        /*07b8*/ 	.short	0x0101
        /*07ba*/ 	.byte	0xff
	.zero		1


	//   ....[104]....
        /*07bc*/ 	.word	0x0000cf90
        /*07c0*/ 	.word	0x00000000
        /*07c4*/ 	.word	0x00000040
        /*07c8*/ 	.short	0x010a
        /*07ca*/ 	.byte	0xff
	.zero		1


	//   ....[105]....
        /*07cc*/ 	.word	0x0000d060
        /*07d0*/ 	.word	0x00000000
        /*07d4*/ 	.word	0x00000040
        /*07d8*/ 	.short	0x010a
        /*07da*/ 	.byte	0xff
	.zero		1


	//   ....[106]....
        /*07dc*/ 	.word	0x0000d900
        /*07e0*/ 	.word	0x0000000e
        /*07e4*/ 	.word	0x00000000
        /*07e8*/ 	.short	0x0101
        /*07ea*/ 	.byte	0xff
	.zero		1


	//   ....[107]....
        /*07ec*/ 	.word	0x0000d920
        /*07f0*/ 	.word	0x00000006
        /*07f4*/ 	.word	0x00000040
        /*07f8*/ 	.short	0x010a
        /*07fa*/ 	.byte	0xff
	.zero		1


	//   ....[108]....
        /*07fc*/ 	.word	0x0000d9f0
        /*0800*/ 	.word	0x00000006
        /*0804*/ 	.word	0x00000040
        /*0808*/ 	.short	0x010a
        /*080a*/ 	.byte	0xff
	.zero		1


	//   ....[109]....
        /*080c*/ 	.word	0x0000e2d0
        /*0810*/ 	.word	0x0000000e
        /*0814*/ 	.word	0x00000000
        /*0818*/ 	.short	0x0101
        /*081a*/ 	.byte	0xff
	.zero		1


	//   ....[110]....
        /*081c*/ 	.word	0x0000e2f0
        /*0820*/ 	.word	0x00000006
        /*0824*/ 	.word	0x00000040
        /*0828*/ 	.short	0x010a
        /*082a*/ 	.byte	0xff
	.zero		1


	//   ....[111]....
        /*082c*/ 	.word	0x0000e3c0
        /*0830*/ 	.word	0x00000006
        /*0834*/ 	.word	0x00000040
        /*0838*/ 	.short	0x010a
        /*083a*/ 	.byte	0xff
	.zero		1


	//   ....[112]....
        /*083c*/ 	.word	0x0000ec70
        /*0840*/ 	.word	0x0000000e
        /*0844*/ 	.word	0x00000000
        /*0848*/ 	.short	0x0101
        /*084a*/ 	.byte	0xff
	.zero		1


	//   ....[113]....
        /*084c*/ 	.word	0x0000ec90
        /*0850*/ 	.word	0x00000006
        /*0854*/ 	.word	0x00000040
        /*0858*/ 	.short	0x010a
        /*085a*/ 	.byte	0xff
	.zero		1


	//   ....[114]....
        /*085c*/ 	.word	0x0000ed60
        /*0860*/ 	.word	0x00000006
        /*0864*/ 	.word	0x00000040
        /*0868*/ 	.short	0x010a
        /*086a*/ 	.byte	0xff
	.zero		1


	//   ....[115]....
        /*086c*/ 	.word	0x0000f610
        /*0870*/ 	.word	0x0000000e
        /*0874*/ 	.word	0x00000000
        /*0878*/ 	.short	0x0101
        /*087a*/ 	.byte	0xff
	.zero		1


	//   ....[116]....
        /*087c*/ 	.word	0x0000f630
        /*0880*/ 	.word	0x00000000
        /*0884*/ 	.word	0x00000040
        /*0888*/ 	.short	0x010a
        /*088a*/ 	.byte	0xff
	.zero		1


	//   ....[117]....
        /*088c*/ 	.word	0x0000f700
        /*0890*/ 	.word	0x00000000
        /*0894*/ 	.word	0x00000040
        /*0898*/ 	.short	0x010a
        /*089a*/ 	.byte	0xff
	.zero		1


	//   ....[118]....
        /*089c*/ 	.word	0x0000fa10
        /*08a0*/ 	.word	0x0000004f
        /*08a4*/ 	.word	0x00000000
        /*08a8*/ 	.short	0x0101
        /*08aa*/ 	.byte	0xff
	.zero		1


	//   ....[119]....
        /*08ac*/ 	.word	0x0000ffb0
        /*08b0*/ 	.word	0x00000000
        /*08b4*/ 	.word	0x00000000
        /*08b8*/ 	.short	0x0101
        /*08ba*/ 	.byte	0xff
	.zero		1


	//   ....[120]....
        /*08bc*/ 	.word	0x00010240
        /*08c0*/ 	.word	0x000000ff
        /*08c4*/ 	.word	0x00000000
        /*08c8*/ 	.short	0x0101
        /*08ca*/ 	.byte	0x04
	.zero		1


	//   ....[121]....
        /*08cc*/ 	.word	0x00010260
        /*08d0*/ 	.word	0x00000003
        /*08d4*/ 	.word	0x00000020
        /*08d8*/ 	.short	0x010a
        /*08da*/ 	.byte	0xff
	.zero		1


	//   ....[122]....
        /*08dc*/ 	.word	0x000102b0
        /*08e0*/ 	.word	0x00000003
        /*08e4*/ 	.word	0x00000020
        /*08e8*/ 	.short	0x010a
        /*08ea*/ 	.byte	0xff
	.zero		1


	//   ....[123]....
        /*08ec*/ 	.word	0x00010300
        /*08f0*/ 	.word	0x00000004
        /*08f4*/ 	.word	0x00000090
        /*08f8*/ 	.short	0x010a
        /*08fa*/ 	.byte	0xff
	.zero		1


	//   ....[124]....
        /*08fc*/ 	.word	0x00010350
        /*0900*/ 	.word	0x00000002
        /*0904*/ 	.word	0x00000000
        /*0908*/ 	.short	0x010a
        /*090a*/ 	.byte	0xff
	.zero		1


	//   ....[125]....
        /*090c*/ 	.word	0x000103a0
        /*0910*/ 	.word	0x00000005
        /*0914*/ 	.word	0x00000000
        /*0918*/ 	.short	0x010a
        /*091a*/ 	.byte	0xff
	.zero		1


	//   ....[126]....
        /*091c*/ 	.word	0x000103f0
        /*0920*/ 	.word	0x00000002
        /*0924*/ 	.word	0x00000000
        /*0928*/ 	.short	0x010a
        /*092a*/ 	.byte	0xff
	.zero		1


	//   ....[127]....
        /*092c*/ 	.word	0x00010450
        /*0930*/ 	.word	0x00000004
        /*0934*/ 	.word	0x00000098
        /*0938*/ 	.short	0x010a
        /*093a*/ 	.byte	0xff
	.zero		1


	//   ....[128]....
        /*093c*/ 	.word	0x000104b0
        /*0940*/ 	.word	0x00000004
        /*0944*/ 	.word	0x00000090
        /*0948*/ 	.short	0x010a
        /*094a*/ 	.byte	0xff
	.zero		1


	//   ....[129]....
        /*094c*/ 	.word	0x00010510
        /*0950*/ 	.word	0x00000005
        /*0954*/ 	.word	0x00000008
        /*0958*/ 	.short	0x010a
        /*095a*/ 	.byte	0xff
	.zero		1


	//   ....[130]....
        /*095c*/ 	.word	0x000105f0
        /*0960*/ 	.word	0x00000000
        /*0964*/ 	.word	0x00000008
        /*0968*/ 	.short	0x010a
        /*096a*/ 	.byte	0xff
	.zero		1


	//   ....[131]....
        /*096c*/ 	.word	0x00010650
        /*0970*/ 	.word	0x00000004
        /*0974*/ 	.word	0x00000090
        /*0978*/ 	.short	0x010a
        /*097a*/ 	.byte	0xff
	.zero		1


	//   ....[132]....
        /*097c*/ 	.word	0x000106b0
        /*0980*/ 	.word	0x00000004
        /*0984*/ 	.word	0x000000b0
        /*0988*/ 	.short	0x010a
        /*098a*/ 	.byte	0xff
	.zero		1


	//   ....[133]....
        /*098c*/ 	.word	0x00010710
        /*0990*/ 	.word	0x00000004
        /*0994*/ 	.word	0x00000000
        /*0998*/ 	.short	0x010a
        /*099a*/ 	.byte	0xff
	.zero		1


	//   ....[134]....
        /*099c*/ 	.word	0x00010770
        /*09a0*/ 	.word	0x00000002
        /*09a4*/ 	.word	0x00000000
        /*09a8*/ 	.short	0x010a
        /*09aa*/ 	.byte	0xff
	.zero		1


	//   ....[135]....
        /*09ac*/ 	.word	0x000107d0
        /*09b0*/ 	.word	0x00000002
        /*09b4*/ 	.word	0x000000c0
        /*09b8*/ 	.short	0x010a
        /*09ba*/ 	.byte	0xff
	.zero		1


	//   ....[136]....
        /*09bc*/ 	.word	0x00010830
        /*09c0*/ 	.word	0x00000002
        /*09c4*/ 	.word	0x00000090
        /*09c8*/ 	.short	0x010a
        /*09ca*/ 	.byte	0xff
	.zero		1


	//   ....[137]....
        /*09cc*/ 	.word	0x00010890
        /*09d0*/ 	.word	0x00000002
        /*09d4*/ 	.word	0x00000088
        /*09d8*/ 	.short	0x010a
        /*09da*/ 	.byte	0xff
	.zero		1


	//   ....[138]....
        /*09dc*/ 	.word	0x000108f0
        /*09e0*/ 	.word	0x00000002
        /*09e4*/ 	.word	0x00000060
        /*09e8*/ 	.short	0x010a
        /*09ea*/ 	.byte	0xff
	.zero		1


	//   ....[139]....
        /*09ec*/ 	.word	0x00010950
        /*09f0*/ 	.word	0x00000002
        /*09f4*/ 	.word	0x00000068
        /*09f8*/ 	.short	0x010a
        /*09fa*/ 	.byte	0xff
	.zero		1


	//   ....[140]....
        /*09fc*/ 	.word	0x000109b0
        /*0a00*/ 	.word	0x00000002
        /*0a04*/ 	.word	0x00000070
        /*0a08*/ 	.short	0x010a
        /*0a0a*/ 	.byte	0xff
	.zero		1


	//   ....[141]....
        /*0a0c*/ 	.word	0x00010a10
        /*0a10*/ 	.word	0x00000002
        /*0a14*/ 	.word	0x00000078
        /*0a18*/ 	.short	0x010a
        /*0a1a*/ 	.byte	0xff
	.zero		1


	//   ....[142]....
        /*0a1c*/ 	.word	0x00010a70
        /*0a20*/ 	.word	0x00000002
        /*0a24*/ 	.word	0x00000060
        /*0a28*/ 	.short	0x010a
        /*0a2a*/ 	.byte	0xff
	.zero		1


	//   ....[143]....
        /*0a2c*/ 	.word	0x00010ad0
        /*0a30*/ 	.word	0x00000002
        /*0a34*/ 	.word	0x00000068
        /*0a38*/ 	.short	0x010a
        /*0a3a*/ 	.byte	0xff
	.zero		1


	//   ....[144]....
        /*0a3c*/ 	.word	0x00010b30
        /*0a40*/ 	.word	0x00000002
        /*0a44*/ 	.word	0x00000070
        /*0a48*/ 	.short	0x010a
        /*0a4a*/ 	.byte	0xff
	.zero		1


	//   ....[145]....
        /*0a4c*/ 	.word	0x00010b90
        /*0a50*/ 	.word	0x00000002
        /*0a54*/ 	.word	0x00000078
        /*0a58*/ 	.short	0x010a
        /*0a5a*/ 	.byte	0xff
	.zero		1


	//   ....[146]....
        /*0a5c*/ 	.word	0x00010bf0
        /*0a60*/ 	.word	0x00000000
        /*0a64*/ 	.word	0x00000060
        /*0a68*/ 	.short	0x010a
        /*0a6a*/ 	.byte	0xff
	.zero		1


	//   ....[147]....
        /*0a6c*/ 	.word	0x00010c50
        /*0a70*/ 	.word	0x00000000
        /*0a74*/ 	.word	0x00000068
        /*0a78*/ 	.short	0x010a
        /*0a7a*/ 	.byte	0xff
	.zero		1


	//   ....[148]....
        /*0a7c*/ 	.word	0x00010cb0
        /*0a80*/ 	.word	0x00000002
        /*0a84*/ 	.word	0x00000070
        /*0a88*/ 	.short	0x010a
        /*0a8a*/ 	.byte	0xff
	.zero		1


	//   ....[149]....
        /*0a8c*/ 	.word	0x00010d10
        /*0a90*/ 	.word	0x00000000
        /*0a94*/ 	.word	0x00000090
        /*0a98*/ 	.short	0x010a
        /*0a9a*/ 	.byte	0xff
	.zero		1


	//   ....[150]....
        /*0a9c*/ 	.word	0x00010d70
        /*0aa0*/ 	.word	0x00000002
        /*0aa4*/ 	.word	0x00000040
        /*0aa8*/ 	.short	0x010a
        /*0aaa*/ 	.byte	0xff
	.zero		1


	//   ....[151]....
        /*0aac*/ 	.word	0x00010dc0
        /*0ab0*/ 	.word	0x0000004f
        /*0ab4*/ 	.word	0x000000a0
        /*0ab8*/ 	.short	0x010a
        /*0aba*/ 	.byte	0xff
	.zero		1


	//   ....[152]....
        /*0abc*/ 	.word	0x00010e10
        /*0ac0*/ 	.word	0x00000002
        /*0ac4*/ 	.word	0x00000040
        /*0ac8*/ 	.short	0x010a
        /*0aca*/ 	.byte	0xff
	.zero		1


	//   ....[153]....
        /*0acc*/ 	.word	0x00010e60
        /*0ad0*/ 	.word	0x00000006
        /*0ad4*/ 	.word	0x00000040
        /*0ad8*/ 	.short	0x010a
        /*0ada*/ 	.byte	0xff
	.zero		1


	//   ....[154]....
        /*0adc*/ 	.word	0x00010eb0
        /*0ae0*/ 	.word	0x00000000
        /*0ae4*/ 	.word	0x00000040
        /*0ae8*/ 	.short	0x010a
        /*0aea*/ 	.byte	0xff
	.zero		1


	//   ....[155]....
        /*0aec*/ 	.word	0x00010f00
        /*0af0*/ 	.word	0x00000006
        /*0af4*/ 	.word	0x00000040
        /*0af8*/ 	.short	0x010a
        /*0afa*/ 	.byte	0xff
	.zero		1


	//   ....[156]....
        /*0afc*/ 	.word	0x00010f50
        /*0b00*/ 	.word	0x00000006
        /*0b04*/ 	.word	0x00000040
        /*0b08*/ 	.short	0x010a
        /*0b0a*/ 	.byte	0xff
	.zero		1


	//   ....[157]....
        /*0b0c*/ 	.word	0x00010fa0
        /*0b10*/ 	.word	0x00000006
        /*0b14*/ 	.word	0x00000040
        /*0b18*/ 	.short	0x010a
        /*0b1a*/ 	.byte	0xff
	.zero		1


	//   ....[158]....
        /*0b1c*/ 	.word	0x00010ff0
        /*0b20*/ 	.word	0x00000000
        /*0b24*/ 	.word	0x00000040
        /*0b28*/ 	.short	0x010a
        /*0b2a*/ 	.byte	0xff
	.zero		1


	//----- nvinfo : EIATTR_NUM_MBARRIERS
	.align		4
.L_47:
        /*0b2c*/ 	.byte	0x03, 0x38
        /*0b2e*/ 	.short	0x0019


	//----- nvinfo : EIATTR_EXIT_INSTR_OFFSETS
	.align		4
        /*0b30*/ 	.byte	0x04, 0x1c
        /*0b32*/ 	.short	(.L_49 - .L_48)


	//   ....[0]....
.L_48:
        /*0b34*/ 	.word	0x00007030


	//   ....[1]....
        /*0b38*/ 	.word	0x000072e0


	//   ....[2]....
        /*0b3c*/ 	.word	0x00007340


	//   ....[3]....
        /*0b40*/ 	.word	0x000087e0


	//   ....[4]....
        /*0b44*/ 	.word	0x0000a0e0


	//   ....[5]....
        /*0b48*/ 	.word	0x0000a120


	//   ....[6]....
        /*0b4c*/ 	.word	0x00010120


	//   ....[7]....
        /*0b50*/ 	.word	0x000101a0


	//   ....[8]....
        /*0b54*/ 	.word	0x000101d0


	//   ....[9]....
        /*0b58*/ 	.word	0x00010250


	//----- nvinfo : EIATTR_MAX_THREADS
	.align		4
.L_49:
        /*0b5c*/ 	.byte	0x04, 0x05
        /*0b5e*/ 	.short	(.L_51 - .L_50)
.L_50:
        /*0b60*/ 	.word	0x00000100
        /*0b64*/ 	.word	0x00000001
        /*0b68*/ 	.word	0x00000001


	//----- nvinfo : EIATTR_CRS_STACK_SIZE
	.align		4
.L_51:
        /*0b6c*/ 	.byte	0x04, 0x1e
        /*0b6e*/ 	.short	(.L_53 - .L_52)
.L_52:
        /*0b70*/ 	.word	0x00000000


	//----- nvinfo : EIATTR_CBANK_PARAM_SIZE
	.align		4
.L_53:
        /*0b74*/ 	.byte	0x03, 0x19
        /*0b76*/ 	.short	0x0800


	//----- nvinfo : EIATTR_PARAM_CBANK
	.align		4
        /*0b78*/ 	.byte	0x04, 0x0a
        /*0b7a*/ 	.short	(.L_55 - .L_54)
	.align		4
.L_54:
        /*0b7c*/ 	.word	index@(.nv.constant0._ZN7cutlass13device_kernelINS_4conv6kernel13ConvUniversalINS1_16ConvProblemShapeILNS1_8OperatorE1ELi2EEENS1_10collective14CollectiveConvINS1_47MainloopSm100TmaUmmaWarpSpecializedImplicitGemmILS5_1ELi4ELi2ELi1ELi2EN4cute5tupleIJNSA_1CILi2EEENSC_ILi1EEESE_EEEEENSB_IJNSC_ILi256EEENSC_ILi128EEENSB_IJNSC_ILi64EEEEEEEEENS_10tfloat32_tESM_NSA_8TiledMMAINSA_8MMA_AtomIJNSA_23SM100_MMA_TF32_2x1SM_SSISM_SM_fLi256ELi128ELNSA_4UMMA5MajorE0ELSR_1ELNSQ_7ScaleInE0ELSS_0EEEEEENSA_6LayoutINSB_IJSE_SE_SE_EEENSB_IJNSC_ILi0EEESX_SX_EEEEENSB_IJNSA_10UnderscoreES10_S10_EEEEENS7_6detail27Sm100ImplicitGemmTileTraitsINSA_25SM100_TMA_2SM_LOAD_IM2COLENSA_14ComposedLayoutINSA_7SwizzleILi3ELi4ELi3EEENSA_18smem_ptr_flag_bitsILi32EEENSV_INSB_IJNSC_ILi8EEENSC_ILi32EEEEEENSB_IJS1C_SE_EEEEEEEvEENS14_INSA_18SM100_TMA_2SM_LOADENS16_INS17_ILi2ELi5ELi2EEES1A_NSV_INSB_IJS1C_NSC_ILi4EEEEEENSB_IJSE_S1C_EEEEEEEvEEEENS_8epilogue10collective18CollectiveEpilogueINS1R_23Sm100TmaWarpSpecializedILi4ELi2ELi16ELb1ELb0EEEJNSB_IJSI_SI_SK_EEENSB_IJNSV_ISI_SE_EENSV_INSC_ILi16EEESE_EEEEESM_NSB_IJNSB_IJlllEEESE_SX_EEESM_S22_NS1R_6fusion15FusionCallbacksIS1V_NS23_17LinearCombinationISM_fSM_fLNS_15FloatRoundStyleE2EEES1W_S20_JEEENSA_5SM1004TMEM4LOAD26SM100_TMEM_LOAD_32dp32b16xENSA_20SM90_TMA_LOAD_IM2COLENS16_INS17_ILi2ELi4ELi3EEES1A_NSV_INSB_IJS1B_S1Y_EEENSB_IJS1Y_SE_EEEEEEENSA_39AutoVectorizingCopyWithAssumedAlignmentILi128EEENSA_21SM90_TMA_STORE_IM2COLES2I_S2K_S2K_EEEvvEEEEvNT_6ParamsE)
        /*0b80*/ 	.short	0x0380
        /*0b82*/ 	.short	0x0800


	//----- nvinfo : EIATTR_SW_WAR
	.align		4
.L_55:
        /*0b84*/ 	.byte	0x04, 0x36
        /*0b86*/ 	.short	(.L_57 - .L_56)
.L_56:
        /*0b88*/ 	.word	0x00000008
.L_57:


//--------------------- .nv.callgraph             --------------------------
	.section	.nv.callgraph,"",@"SHT_CUDA_CALLGRAPH"
	.align	4
	.sectionentsize	8
	.align		4
        /*0000*/ 	.word	0x00000000
	.align		4
        /*0004*/ 	.word	0xffffffff
	.align		4
        /*0008*/ 	.word	index@(_ZN7cutlass13device_kernelINS_4conv6kernel13ConvUniversalINS1_16ConvProblemShapeILNS1_8OperatorE1ELi2EEENS1_10collective14CollectiveConvINS1_47MainloopSm100TmaUmmaWarpSpecializedImplicitGemmILS5_1ELi4ELi2ELi1ELi2EN4cute5tupleIJNSA_1CILi2EEENSC_ILi1EEESE_EEEEENSB_IJNSC_ILi256EEENSC_ILi128EEENSB_IJNSC_ILi64EEEEEEEEENS_10tfloat32_tESM_NSA_8TiledMMAINSA_8MMA_AtomIJNSA_23SM100_MMA_TF32_2x1SM_SSISM_SM_fLi256ELi128ELNSA_4UMMA5MajorE0ELSR_1ELNSQ_7ScaleInE0ELSS_0EEEEEENSA_6LayoutINSB_IJSE_SE_SE_EEENSB_IJNSC_ILi0EEESX_SX_EEEEENSB_IJNSA_10UnderscoreES10_S10_EEEEENS7_6detail27Sm100ImplicitGemmTileTraitsINSA_25SM100_TMA_2SM_LOAD_IM2COLENSA_14ComposedLayoutINSA_7SwizzleILi3ELi4ELi3EEENSA_18smem_ptr_flag_bitsILi32EEENSV_INSB_IJNSC_ILi8EEENSC_ILi32EEEEEENSB_IJS1C_SE_EEEEEEEvEENS14_INSA_18SM100_TMA_2SM_LOADENS16_INS17_ILi2ELi5ELi2EEES1A_NSV_INSB_IJS1C_NSC_ILi4EEEEEENSB_IJSE_S1C_EEEEEEEvEEEENS_8epilogue10collective18CollectiveEpilogueINS1R_23Sm100TmaWarpSpecializedILi4ELi2ELi16ELb1ELb0EEEJNSB_IJSI_SI_SK_EEENSB_IJNSV_ISI_SE_EENSV_INSC_ILi16EEESE_EEEEESM_NSB_IJNSB_IJlllEEESE_SX_EEESM_S22_NS1R_6fusion15FusionCallbacksIS1V_NS23_17LinearCombinationISM_fSM_fLNS_15FloatRoundStyleE2EEES1W_S20_JEEENSA_5SM1004TMEM4LOAD26SM100_TMEM_LOAD_32dp32b16xENSA_20SM90_TMA_LOAD_IM2COLENS16_INS17_ILi2ELi4ELi3EEES1A_NSV_INSB_IJS1B_S1Y_EEENSB_IJS1Y_SE_EEEEEEENSA_39AutoVectorizingCopyWithAssumedAlignmentILi128EEENSA_21SM90_TMA_STORE_IM2COLES2I_S2K_S2K_EEEvvEEEEvNT_6ParamsE)
	.align		4
        /*000c*/ 	.word	index@(__assertfail)
	.align		4
        /*0010*/ 	.word	0x00000000
	.align		4
        /*0014*/ 	.word	0xfffffffe
	.align		4
        /*0018*/ 	.word	0x00000000
	.align		4
        /*001c*/ 	.word	0xfffffffd
	.align		4
        /*0020*/ 	.word	0x00000000
	.align		4
        /*0024*/ 	.word	0xfffffffc


//--------------------- .nv.constant4             --------------------------
	.section	.nv.constant4,"a",@progbits
	.align	8
	.align		8
.nv.constant4:
        /*0000*/ 	.dword	__assertfail
	.align		8
        /*0008*/ 	.dword	__unnamed_1
	.align		8
        /*0010*/ 	.dword	__unnamed_2
	.align		8
        /*0018*/ 	.dword	_ZN39_INTERNAL_0c2c3f3b_4_k_cu_23a53f5a_39004cuda3std3__45__cpo5beginE
	.align		8
        /*0020*/ 	.dword	_ZN39_INTERNAL_0c2c3f3b_4_k_cu_23a53f5a_39004cuda3std3__45__cpo3endE
	.align		8
        /*0028*/ 	.dword	_ZN39_INTERNAL_0c2c3f3b_4_k_cu_23a53f5a_39004cuda3std3__45__cpo6cbeginE
	.align		8
        /*0030*/ 	.dword	_ZN39_INTERNAL_0c2c3f3b_4_k_cu_23a53f5a_39004cuda3std3__45__cpo4cendE
	.align		8
        /*0038*/ 	.dword	_ZN39_INTERNAL_0c2c3f3b_4_k_cu_23a53f5a_39004cuda3std3__441_GLOBAL__N__0c2c3f3b_4_k_cu_23a53f5a_39006ignoreE
	.align		8
        /*0040*/ 	.dword	_ZN39_INTERNAL_0c2c3f3b_4_k_cu_23a53f5a_39004cuda3std3__419piecewise_constructE
	.align		8
        /*0048*/ 	.dword	_ZN39_INTERNAL_0c2c3f3b_4_k_cu_23a53f5a_39004cuda3std3__48in_placeE
	.align		8
        /*0050*/ 	.dword	_ZN39_INTERNAL_0c2c3f3b_4_k_cu_23a53f5a_39004cuda3std6ranges3__45__cpo4swapE
	.align		8
        /*0058*/ 	.dword	_ZN39_INTERNAL_0c2c3f3b_4_k_cu_23a53f5a_39004cuda3std6ranges3__45__cpo9iter_moveE
	.align		8
        /*0060*/ 	.dword	_ZN39_INTERNAL_0c2c3f3b_4_k_cu_23a53f5a_39004cute7productE
	.align		8
        /*0068*/ 	.dword	_ZN39_INTERNAL_0c2c3f3b_4_k_cu_23a53f5a_39004cute1_E
	.align		8
        /*0070*/ 	.dword	$str$27
	.align		8
        /*0078*/ 	.dword	$str$28
	.align		8
        /*0080*/ 	.dword	$str$29
	.align		8
        /*0088*/ 	.dword	$str$30


//--------------------- .text._ZN7cutlass13device_kernelINS_4conv6kernel13ConvUniversalINS1_16ConvProblemShapeILNS1_8OperatorE1ELi2EEENS1_10collective14CollectiveConvINS1_47MainloopSm100TmaUmmaWarpSpecializedImplicitGemmILS5_1ELi4ELi2ELi1ELi2EN4cute5tupleIJNSA_1CILi2EEENSC_ILi1EEESE_EEEEENSB_IJNSC_ILi256EEENSC_ILi128EEENSB_IJNSC_ILi64EEEEEEEEENS_10tfloat32_tESM_NSA_8TiledMMAINSA_8MMA_AtomIJNSA_23SM100_MMA_TF32_2x1SM_SSISM_SM_fLi256ELi128ELNSA_4UMMA5MajorE0ELSR_1ELNSQ_7ScaleInE0ELSS_0EEEEEENSA_6LayoutINSB_IJSE_SE_SE_EEENSB_IJNSC_ILi0EEESX_SX_EEEEENSB_IJNSA_10UnderscoreES10_S10_EEEEENS7_6detail27Sm100ImplicitGemmTileTraitsINSA_25SM100_TMA_2SM_LOAD_IM2COLENSA_14ComposedLayoutINSA_7SwizzleILi3ELi4ELi3EEENSA_18smem_ptr_flag_bitsILi32EEENSV_INSB_IJNSC_ILi8EEENSC_ILi32EEEEEENSB_IJS1C_SE_EEEEEEEvEENS14_INSA_18SM100_TMA_2SM_LOADENS16_INS17_ILi2ELi5ELi2EEES1A_NSV_INSB_IJS1C_NSC_ILi4EEEEEENSB_IJSE_S1C_EEEEEEEvEEEENS_8epilogue10collective18CollectiveEpilogueINS1R_23Sm100TmaWarpSpecializedILi4ELi2ELi16ELb1ELb0EEEJNSB_IJSI_SI_SK_EEENSB_IJNSV_ISI_SE_EENSV_INSC_ILi16EEESE_EEEEESM_NSB_IJNSB_IJlllEEESE_SX_EEESM_S22_NS1R_6fusion15FusionCallbacksIS1V_NS23_17LinearCombinationISM_fSM_fLNS_15FloatRoundStyleE2EEES1W_S20_JEEENSA_5SM1004TMEM4LOAD26SM100_TMEM_LOAD_32dp32b16xENSA_20SM90_TMA_LOAD_IM2COLENS16_INS17_ILi2ELi4ELi3EEES1A_NSV_INSB_IJS1B_S1Y_EEENSB_IJS1Y_SE_EEEEEEENSA_39AutoVectorizingCopyWithAssumedAlignmentILi128EEENSA_21SM90_TMA_STORE_IM2COLES2I_S2K_S2K_EEEvvEEEEvNT_6ParamsE --------------------------
	.section	.text._ZN7cutlass13device_kernelINS_4conv6kernel13ConvUniversalINS1_16ConvProblemShapeILNS1_8OperatorE1ELi2EEENS1_10collective14CollectiveConvINS1_47MainloopSm100TmaUmmaWarpSpecializedImplicitGemmILS5_1ELi4ELi2ELi1ELi2EN4cute5tupleIJNSA_1CILi2EEENSC_ILi1EEESE_EEEEENSB_IJNSC_ILi256EEENSC_ILi128EEENSB_IJNSC_ILi64EEEEEEEEENS_10tfloat32_tESM_NSA_8TiledMMAINSA_8MMA_AtomIJNSA_23SM100_MMA_TF32_2x1SM_SSISM_SM_fLi256ELi128ELNSA_4UMMA5MajorE0ELSR_1ELNSQ_7ScaleInE0ELSS_0EEEEEENSA_6LayoutINSB_IJSE_SE_SE_EEENSB_IJNSC_ILi0EEESX_SX_EEEEENSB_IJNSA_10UnderscoreES10_S10_EEEEENS7_6detail27Sm100ImplicitGemmTileTraitsINSA_25SM100_TMA_2SM_LOAD_IM2COLENSA_14ComposedLayoutINSA_7SwizzleILi3ELi4ELi3EEENSA_18smem_ptr_flag_bitsILi32EEENSV_INSB_IJNSC_ILi8EEENSC_ILi32EEEEEENSB_IJS1C_SE_EEEEEEEvEENS14_INSA_18SM100_TMA_2SM_LOADENS16_INS17_ILi2ELi5ELi2EEES1A_NSV_INSB_IJS1C_NSC_ILi4EEEEEENSB_IJSE_S1C_EEEEEEEvEEEENS_8epilogue10collective18CollectiveEpilogueINS1R_23Sm100TmaWarpSpecializedILi4ELi2ELi16ELb1ELb0EEEJNSB_IJSI_SI_SK_EEENSB_IJNSV_ISI_SE_EENSV_INSC_ILi16EEESE_EEEEESM_NSB_IJNSB_IJlllEEESE_SX_EEESM_S22_NS1R_6fusion15FusionCallbacksIS1V_NS23_17LinearCombinationISM_fSM_fLNS_15FloatRoundStyleE2EEES1W_S20_JEEENSA_5SM1004TMEM4LOAD26SM100_TMEM_LOAD_32dp32b16xENSA_20SM90_TMA_LOAD_IM2COLENS16_INS17_ILi2ELi4ELi3EEES1A_NSV_INSB_IJS1B_S1Y_EEENSB_IJS1Y_SE_EEEEEEENSA_39AutoVectorizingCopyWithAssumedAlignmentILi128EEENSA_21SM90_TMA_STORE_IM2COLES2I_S2K_S2K_EEEvvEEEEvNT_6ParamsE,"ax",@progbits
	.align	128
.text._ZN7cutlass13device_kernelINS_4conv6kernel13ConvUniversalINS1_16ConvProblemShapeILNS1_8OperatorE1ELi2EEENS1_10collective14CollectiveConvINS1_47MainloopSm100TmaUmmaWarpSpecializedImplicitGemmILS5_1ELi4ELi2ELi1ELi2EN4cute5tupleIJNSA_1CILi2EEENSC_ILi1EEESE_EEEEENSB_IJNSC_ILi256EEENSC_ILi128EEENSB_IJNSC_ILi64EEEEEEEEENS_10tfloat32_tESM_NSA_8TiledMMAINSA_8MMA_AtomIJNSA_23SM100_MMA_TF32_2x1SM_SSISM_SM_fLi256ELi128ELNSA_4UMMA5MajorE0ELSR_1ELNSQ_7ScaleInE0ELSS_0EEEEEENSA_6LayoutINSB_IJSE_SE_SE_EEENSB_IJNSC_ILi0EEESX_SX_EEEEENSB_IJNSA_10UnderscoreES10_S10_EEEEENS7_6detail27Sm100ImplicitGemmTileTraitsINSA_25SM100_TMA_2SM_LOAD_IM2COLENSA_14ComposedLayoutINSA_7SwizzleILi3ELi4ELi3EEENSA_18smem_ptr_flag_bitsILi32EEENSV_INSB_IJNSC_ILi8EEENSC_ILi32EEEEEENSB_IJS1C_SE_EEEEEEEvEENS14_INSA_18SM100_TMA_2SM_LOADENS16_INS17_ILi2ELi5ELi2EEES1A_NSV_INSB_IJS1C_NSC_ILi4EEEEEENSB_IJSE_S1C_EEEEEEEvEEEENS_8epilogue10collective18CollectiveEpilogueINS1R_23Sm100TmaWarpSpecializedILi4ELi2ELi16ELb1ELb0EEEJNSB_IJSI_SI_SK_EEENSB_IJNSV_ISI_SE_EENSV_INSC_ILi16EEESE_EEEEESM_NSB_IJNSB_IJlllEEESE_SX_EEESM_S22_NS1R_6fusion15FusionCallbacksIS1V_NS23_17LinearCombinationISM_fSM_fLNS_15FloatRoundStyleE2EEES1W_S20_JEEENSA_5SM1004TMEM4LOAD26SM100_TMEM_LOAD_32dp32b16xENSA_20SM90_TMA_LOAD_IM2COLENS16_INS17_ILi2ELi4ELi3EEES1A_NSV_INSB_IJS1B_S1Y_EEENSB_IJS1Y_SE_EEEEEEENSA_39AutoVectorizingCopyWithAssumedAlignmentILi128EEENSA_21SM90_TMA_STORE_IM2COLES2I_S2K_S2K_EEEvvEEEEvNT_6ParamsE:
        .type           _ZN7cutlass13device_kernelINS_4conv6kernel13ConvUniversalINS1_16ConvProblemShapeILNS1_8OperatorE1ELi2EEENS1_10collective14CollectiveConvINS1_47MainloopSm100TmaUmmaWarpSpecializedImplicitGemmILS5_1ELi4ELi2ELi1ELi2EN4cute5tupleIJNSA_1CILi2EEENSC_ILi1EEESE_EEEEENSB_IJNSC_ILi256EEENSC_ILi128EEENSB_IJNSC_ILi64EEEEEEEEENS_10tfloat32_tESM_NSA_8TiledMMAINSA_8MMA_AtomIJNSA_23SM100_MMA_TF32_2x1SM_SSISM_SM_fLi256ELi128ELNSA_4UMMA5MajorE0ELSR_1ELNSQ_7ScaleInE0ELSS_0EEEEEENSA_6LayoutINSB_IJSE_SE_SE_EEENSB_IJNSC_ILi0EEESX_SX_EEEEENSB_IJNSA_10UnderscoreES10_S10_EEEEENS7_6detail27Sm100ImplicitGemmTileTraitsINSA_25SM100_TMA_2SM_LOAD_IM2COLENSA_14ComposedLayoutINSA_7SwizzleILi3ELi4ELi3EEENSA_18smem_ptr_flag_bitsILi32EEENSV_INSB_IJNSC_ILi8EEENSC_ILi32EEEEEENSB_IJS1C_SE_EEEEEEEvEENS14_INSA_18SM100_TMA_2SM_LOADENS16_INS17_ILi2ELi5ELi2EEES1A_NSV_INSB_IJS1C_NSC_ILi4EEEEEENSB_IJSE_S1C_EEEEEEEvEEEENS_8epilogue10collective18CollectiveEpilogueINS1R_23Sm100TmaWarpSpecializedILi4ELi2ELi16ELb1ELb0EEEJNSB_IJSI_SI_SK_EEENSB_IJNSV_ISI_SE_EENSV_INSC_ILi16EEESE_EEEEESM_NSB_IJNSB_IJlllEEESE_SX_EEESM_S22_NS1R_6fusion15FusionCallbacksIS1V_NS23_17LinearCombinationISM_fSM_fLNS_15FloatRoundStyleE2EEES1W_S20_JEEENSA_5SM1004TMEM4LOAD26SM100_TMEM_LOAD_32dp32b16xENSA_20SM90_TMA_LOAD_IM2COLENS16_INS17_ILi2ELi4ELi3EEES1A_NSV_INSB_IJS1B_S1Y_EEENSB_IJS1Y_SE_EEEEEEENSA_39AutoVectorizingCopyWithAssumedAlignmentILi128EEENSA_21SM90_TMA_STORE_IM2COLES2I_S2K_S2K_EEEvvEEEEvNT_6ParamsE,@function
        .size           _ZN7cutlass13device_kernelINS_4conv6kernel13ConvUniversalINS1_16ConvProblemShapeILNS1_8OperatorE1ELi2EEENS1_10collective14CollectiveConvINS1_47MainloopSm100TmaUmmaWarpSpecializedImplicitGemmILS5_1ELi4ELi2ELi1ELi2EN4cute5tupleIJNSA_1CILi2EEENSC_ILi1EEESE_EEEEENSB_IJNSC_ILi256EEENSC_ILi128EEENSB_IJNSC_ILi64EEEEEEEEENS_10tfloat32_tESM_NSA_8TiledMMAINSA_8MMA_AtomIJNSA_23SM100_MMA_TF32_2x1SM_SSISM_SM_fLi256ELi128ELNSA_4UMMA5MajorE0ELSR_1ELNSQ_7ScaleInE0ELSS_0EEEEEENSA_6LayoutINSB_IJSE_SE_SE_EEENSB_IJNSC_ILi0EEESX_SX_EEEEENSB_IJNSA_10UnderscoreES10_S10_EEEEENS7_6detail27Sm100ImplicitGemmTileTraitsINSA_25SM100_TMA_2SM_LOAD_IM2COLENSA_14ComposedLayoutINSA_7SwizzleILi3ELi4ELi3EEENSA_18smem_ptr_flag_bitsILi32EEENSV_INSB_IJNSC_ILi8EEENSC_ILi32EEEEEENSB_IJS1C_SE_EEEEEEEvEENS14_INSA_18SM100_TMA_2SM_LOADENS16_INS17_ILi2ELi5ELi2EEES1A_NSV_INSB_IJS1C_NSC_ILi4EEEEEENSB_IJSE_S1C_EEEEEEEvEEEENS_8epilogue10collective18CollectiveEpilogueINS1R_23Sm100TmaWarpSpecializedILi4ELi2ELi16ELb1ELb0EEEJNSB_IJSI_SI_SK_EEENSB_IJNSV_ISI_SE_EENSV_INSC_ILi16EEESE_EEEEESM_NSB_IJNSB_IJlllEEESE_SX_EEESM_S22_NS1R_6fusion15FusionCallbacksIS1V_NS23_17LinearCombinationISM_fSM_fLNS_15FloatRoundStyleE2EEES1W_S20_JEEENSA_5SM1004TMEM4LOAD26SM100_TMEM_LOAD_32dp32b16xENSA_20SM90_TMA_LOAD_IM2COLENS16_INS17_ILi2ELi4ELi3EEES1A_NSV_INSB_IJS1B_S1Y_EEENSB_IJS1Y_SE_EEEEEEENSA_39AutoVectorizingCopyWithAssumedAlignmentILi128EEENSA_21SM90_TMA_STORE_IM2COLES2I_S2K_S2K_EEEvvEEEEvNT_6ParamsE,(.L_x_225 - _ZN7cutlass13device_kernelINS_4conv6kernel13ConvUniversalINS1_16ConvProblemShapeILNS1_8OperatorE1ELi2EEENS1_10collective14CollectiveConvINS1_47MainloopSm100TmaUmmaWarpSpecializedImplicitGemmILS5_1ELi4ELi2ELi1ELi2EN4cute5tupleIJNSA_1CILi2EEENSC_ILi1EEESE_EEEEENSB_IJNSC_ILi256EEENSC_ILi128EEENSB_IJNSC_ILi64EEEEEEEEENS_10tfloat32_tESM_NSA_8TiledMMAINSA_8MMA_AtomIJNSA_23SM100_MMA_TF32_2x1SM_SSISM_SM_fLi256ELi128ELNSA_4UMMA5MajorE0ELSR_1ELNSQ_7ScaleInE0ELSS_0EEEEEENSA_6LayoutINSB_IJSE_SE_SE_EEENSB_IJNSC_ILi0EEESX_SX_EEEEENSB_IJNSA_10UnderscoreES10_S10_EEEEENS7_6detail27Sm100ImplicitGemmTileTraitsINSA_25SM100_TMA_2SM_LOAD_IM2COLENSA_14ComposedLayoutINSA_7SwizzleILi3ELi4ELi3EEENSA_18smem_ptr_flag_bitsILi32EEENSV_INSB_IJNSC_ILi8EEENSC_ILi32EEEEEENSB_IJS1C_SE_EEEEEEEvEENS14_INSA_18SM100_TMA_2SM_LOADENS16_INS17_ILi2ELi5ELi2EEES1A_NSV_INSB_IJS1C_NSC_ILi4EEEEEENSB_IJSE_S1C_EEEEEEEvEEEENS_8epilogue10collective18CollectiveEpilogueINS1R_23Sm100TmaWarpSpecializedILi4ELi2ELi16ELb1ELb0EEEJNSB_IJSI_SI_SK_EEENSB_IJNSV_ISI_SE_EENSV_INSC_ILi16EEESE_EEEEESM_NSB_IJNSB_IJlllEEESE_SX_EEESM_S22_NS1R_6fusion15FusionCallbacksIS1V_NS23_17LinearCombinationISM_fSM_fLNS_15FloatRoundStyleE2EEES1W_S20_JEEENSA_5SM1004TMEM4LOAD26SM100_TMEM_LOAD_32dp32b16xENSA_20SM90_TMA_LOAD_IM2COLENS16_INS17_ILi2ELi4ELi3EEES1A_NSV_INSB_IJS1B_S1Y_EEENSB_IJS1Y_SE_EEEEEEENSA_39AutoVectorizingCopyWithAssumedAlignmentILi128EEENSA_21SM90_TMA_STORE_IM2COLES2I_S2K_S2K_EEEvvEEEEvNT_6ParamsE)
        .other          _ZN7cutlass13device_kernelINS_4conv6kernel13ConvUniversalINS1_16ConvProblemShapeILNS1_8OperatorE1ELi2EEENS1_10collective14CollectiveConvINS1_47MainloopSm100TmaUmmaWarpSpecializedImplicitGemmILS5_1ELi4ELi2ELi1ELi2EN4cute5tupleIJNSA_1CILi2EEENSC_ILi1EEESE_EEEEENSB_IJNSC_ILi256EEENSC_ILi128EEENSB_IJNSC_ILi64EEEEEEEEENS_10tfloat32_tESM_NSA_8TiledMMAINSA_8MMA_AtomIJNSA_23SM100_MMA_TF32_2x1SM_SSISM_SM_fLi256ELi128ELNSA_4UMMA5MajorE0ELSR_1ELNSQ_7ScaleInE0ELSS_0EEEEEENSA_6LayoutINSB_IJSE_SE_SE_EEENSB_IJNSC_ILi0EEESX_SX_EEEEENSB_IJNSA_10UnderscoreES10_S10_EEEEENS7_6detail27Sm100ImplicitGemmTileTraitsINSA_25SM100_TMA_2SM_LOAD_IM2COLENSA_14ComposedLayoutINSA_7SwizzleILi3ELi4ELi3EEENSA_18smem_ptr_flag_bitsILi32EEENSV_INSB_IJNSC_ILi8EEENSC_ILi32EEEEEENSB_IJS1C_SE_EEEEEEEvEENS14_INSA_18SM100_TMA_2SM_LOADENS16_INS17_ILi2ELi5ELi2EEES1A_NSV_INSB_IJS1C_NSC_ILi4EEEEEENSB_IJSE_S1C_EEEEEEEvEEEENS_8epilogue10collective18CollectiveEpilogueINS1R_23Sm100TmaWarpSpecializedILi4ELi2ELi16ELb1ELb0EEEJNSB_IJSI_SI_SK_EEENSB_IJNSV_ISI_SE_EENSV_INSC_ILi16EEESE_EEEEESM_NSB_IJNSB_IJlllEEESE_SX_EEESM_S22_NS1R_6fusion15FusionCallbacksIS1V_NS23_17LinearCombinationISM_fSM_fLNS_15FloatRoundStyleE2EEES1W_S20_JEEENSA_5SM1004TMEM4LOAD26SM100_TMEM_LOAD_32dp32b16xENSA_20SM90_TMA_LOAD_IM2COLENS16_INS17_ILi2ELi4ELi3EEES1A_NSV_INSB_IJS1B_S1Y_EEENSB_IJS1Y_SE_EEEEEEENSA_39AutoVectorizingCopyWithAssumedAlignmentILi128EEENSA_21SM90_TMA_STORE_IM2COLES2I_S2K_S2K_EEEvvEEEEvNT_6ParamsE,@"STO_CUDA_ENTRY STV_DEFAULT"
_ZN7cutlass13device_kernelINS_4conv6kernel13ConvUniversalINS1_16ConvProblemShapeILNS1_8OperatorE1ELi2EEENS1_10collective14CollectiveConvINS1_47MainloopSm100TmaUmmaWarpSpecializedImplicitGemmILS5_1ELi4ELi2ELi1ELi2EN4cute5tupleIJNSA_1CILi2EEENSC_ILi1EEESE_EEEEENSB_IJNSC_ILi256EEENSC_ILi128EEENSB_IJNSC_ILi64EEEEEEEEENS_10tfloat32_tESM_NSA_8TiledMMAINSA_8MMA_AtomIJNSA_23SM100_MMA_TF32_2x1SM_SSISM_SM_fLi256ELi128ELNSA_4UMMA5MajorE0ELSR_1ELNSQ_7ScaleInE0ELSS_0EEEEEENSA_6LayoutINSB_IJSE_SE_SE_EEENSB_IJNSC_ILi0EEESX_SX_EEEEENSB_IJNSA_10UnderscoreES10_S10_EEEEENS7_6detail27Sm100ImplicitGemmTileTraitsINSA_25SM100_TMA_2SM_LOAD_IM2COLENSA_14ComposedLayoutINSA_7SwizzleILi3ELi4ELi3EEENSA_18smem_ptr_flag_bitsILi32EEENSV_INSB_IJNSC_ILi8EEENSC_ILi32EEEEEENSB_IJS1C_SE_EEEEEEEvEENS14_INSA_18SM100_TMA_2SM_LOADENS16_INS17_ILi2ELi5ELi2EEES1A_NSV_INSB_IJS1C_NSC_ILi4EEEEEENSB_IJSE_S1C_EEEEEEEvEEEENS_8epilogue10collective18CollectiveEpilogueINS1R_23Sm100TmaWarpSpecializedILi4ELi2ELi16ELb1ELb0EEEJNSB_IJSI_SI_SK_EEENSB_IJNSV_ISI_SE_EENSV_INSC_ILi16EEESE_EEEEESM_NSB_IJNSB_IJlllEEESE_SX_EEESM_S22_NS1R_6fusion15FusionCallbacksIS1V_NS23_17LinearCombinationISM_fSM_fLNS_15FloatRoundStyleE2EEES1W_S20_JEEENSA_5SM1004TMEM4LOAD26SM100_TMEM_LOAD_32dp32b16xENSA_20SM90_TMA_LOAD_IM2COLENS16_INS17_ILi2ELi4ELi3EEES1A_NSV_INSB_IJS1B_S1Y_EEENSB_IJS1Y_SE_EEEEEEENSA_39AutoVectorizingCopyWithAssumedAlignmentILi128EEENSA_21SM90_TMA_STORE_IM2COLES2I_S2K_S2K_EEEvvEEEEvNT_6ParamsE:
[----:B------:R-:W1:Y:S01]  /*0000*/  LDC R1, c[0x0][0x37c] ;  /* 0x0000df00ff017b82 */ /* 0x000e620000000800 */
[----:B------:R-:W2:Y:S01]  /*0010*/  S2R R58, SR_TID.X ;  /* 0x00000000003a7919 */ /* 0x000ea20000002100 */
[----:B------:R-:W3:Y:S06]  /*0020*/  LDCU.64 UR8, c[0x0][0x890] ;  /* 0x00011200ff0877ac */ /* 0x000eec0008000a00 */
[----:B------:R-:W4:Y:S01]  /*0030*/  S2UR UR4, SR_CgaCtaId ;  /* 0x00000000000479c3 */ /* 0x000f220000008800 */
[----:B-1----:R-:W-:Y:S01]  /*0040*/  VIADD R1, R1, 0xfffffff8 ;  /* 0xfffffff801017836 */ /* 0x002fe20000000000 */
[----:B------:R-:W-:-:S02]  /*0050*/  PRMT R60, RZ, 0x7610, R60 ;  /* 0x00007610ff3c7816 */ /* 0x000fc4000000003c */
[----:B------:R-:W-:Y:S02]  /*0060*/  ELECT P1, URZ, PT ;  /* 0x0000000000ff782f */ /* 0x000fe40003820000 */
[----:B------:R-:W-:Y:S01]  /*0070*/  R2UR UR48, R1 ;  /* 0x00000000013072ca */ /* 0x000fe200000e0000 */
[----:B---3--:R-:W-:-:S04]  /*0080*/  UISETP.NE.U32.AND UP0, UPT, UR8, URZ, UPT ;  /* 0x000000ff0800728c */ /* 0x008fc8000bf05070 */
[----:B------:R-:W-:Y:S02]  /*0090*/  UISETP.NE.AND.EX UP0, UPT, UR9, URZ, UPT, UP0 ;  /* 0x000000ff0900728c */ /* 0x000fe4000bf05300 */
[----:B----4-:R-:W-:Y:S02]  /*00a0*/  ULOP3.LUT UR49, UR4, 0x1, URZ, 0xc0, !UPT ;  /* 0x0000000104317892 */ /* 0x010fe4000f8ec0ff */
[----:B------:R-:W-:Y:S01]  /*00b0*/  ULOP3.LUT UR47, UR4, 0x1, URZ, 0x3c, !UPT ;  /* 0x00000001042f7892 */ /* 0x000fe2000f8e3cff */
[----:B--2---:R-:W-:-:S05]  /*00c0*/  SHF.R.U32.HI R61, RZ, 0x5, R58 ;  /* 0x00000005ff3d7819 */ /* 0x004fca000001163a */
[----:B------:R-:W1:Y:S02]  /*00d0*/  SHFL.IDX PT, R0, R61, RZ, 0x1f ;  /* 0x00001fff3d007589 */ /* 0x000e6400000e0000 */
[----:B-1----:R-:W-:Y:S01]  /*00e0*/  R2UR UR18, R0 ;  /* 0x00000000001272ca */ /* 0x002fe200000e0000 */
[----:B------:R-:W-:-:S14]  /*00f0*/  BRA.U UP0, `(.L_x_0) ;  /* 0x0000000100307547 */ /* 0x000fdc000b800000 */
[----:B------:R-:W1:Y:S02]  /*0100*/  LDCU.64 UR4, c[0x0][0x888] ;  /* 0x00011100ff0477ac */ /* 0x000e640008000a00 */
[----:B-1----:R-:W-:-:S04]  /*0110*/  UISETP.NE.U32.AND UP0, UPT, UR4, URZ, UPT ;  /* 0x000000ff0400728c */ /* 0x002fc8000bf05070 */
[----:B------:R-:W-:-:S09]  /*0120*/  UISETP.NE.AND.EX UP0, UPT, UR5, URZ, UPT, UP0 ;  /* 0x000000ff0500728c */ /* 0x000fd2000bf05300 */
[----:B------:R-:W-:Y:S05]  /*0130*/  BRA.U !UP0, `(.L_x_1) ;  /* 0x0000000108147547 */ /* 0x000fea000b800000 */
[----:B------:R-:W1:Y:S01]  /*0140*/  LDC.64 R2, c[0x0][0x888] ;  /* 0x00022200ff027b82 */ /* 0x000e620000000a00 */
[----:B------:R-:W1:Y:S02]  /*0150*/  LDCU.64 UR4, c[0x0][0x358] ;  /* 0x00006b00ff0477ac */ /* 0x000e640008000a00 */
[----:B-1----:R1:W5:Y:S01]  /*0160*/  LDG.E R27, desc[UR4][R2.64] ;  /* 0x00000004021b7981 */ /* 0x002362000c1e1900 */
[----:B------:R-:W-:Y:S01]  /*0170*/  HFMA2 R60, -RZ, RZ, 0, 5.9604644775390625e-08 ;  /* 0x00000001ff3c7431 */ /* 0x000fe200000001ff */
[----:B------:R-:W-:Y:S05]  /*0180*/  BRA `(.L_x_0) ;  /* 0x00000000000c7947 */ /* 0x000fea0003800000 */
.L_x_1:
[----:B------:R-:W1:Y:S01]  /*0190*/  LDCU UR4, c[0x0][0x880] ;  /* 0x00011000ff0477ac */ /* 0x000e620008000800 */
[----:B------:R-:W-:Y:S01]  /*01a0*/  HFMA2 R60, -RZ, RZ, 0, 5.9604644775390625e-08 ;  /* 0x00000001ff3c7431 */ /* 0x000fe200000001ff */
[----:B-1----:R-:W-:-:S07]  /*01b0*/  MOV R27, UR4 ;  /* 0x00000004001b7c02 */ /* 0x002fce0008000f00 */
.L_x_0:
[----:B------:R-:W2:Y:S02]  /*01c0*/  LDCU.64 UR4, c[0x0][0x8b0] ;  /* 0x00011600ff0477ac */ /* 0x000ea40008000a00 */
[----:B--2---:R-:W-:-:S04]  /*01d0*/  UISETP.NE.U32.AND UP0, UPT, UR4, URZ, UPT ;  /* 0x000000ff0400728c */ /* 0x004fc8000bf05070 */
[----:B------:R-:W-:-:S09]  /*01e0*/  UISETP.NE.AND.EX UP0, UPT, UR5, URZ, UPT, UP0 ;  /* 0x000000ff0500728c */ /* 0x000fd2000bf05300 */
[----:B------:R-:W-:Y:S05]  /*01f0*/  BRA.U UP0, `(.L_x_2) ;  /* 0x0000000100287547 */ /* 0x000fea000b800000 */
[----:B------:R-:W2:Y:S02]  /*0200*/  LDCU.64 UR4, c[0x0][0x8a8] ;  /* 0x00011500ff0477ac */ /* 0x000ea40008000a00 */
[----:B--2---:R-:W-:-:S04]  /*0210*/  UISETP.NE.U32.AND UP0, UPT, UR4, URZ, UPT ;  /* 0x000000ff0400728c */ /* 0x004fc8000bf05070 */
[----:B------:R-:W-:-:S09]  /*0220*/  UISETP.NE.AND.EX UP0, UPT, UR5, URZ, UPT, UP0 ;  /* 0x000000ff0500728c */ /* 0x000fd2000bf05300 */
[----:B------:R-:W-:Y:S05]  /*0230*/  BRA.U !UP0, `(.L_x_3) ;  /* 0x0000000108107547 */ /* 0x000fea000b800000 */
[----:B------:R-:W2:Y:S01]  /*0240*/  LDC.64 R24, c[0x0][0x8a8] ;  /* 0x00022a00ff187b82 */ /* 0x000ea20000000a00 */
[----:B------:R-:W2:Y:S02]  /*0250*/  LDCU.64 UR4, c[0x0][0x358] ;  /* 0x00006b00ff0477ac */ /* 0x000ea40008000a00 */
[----:B--2---:R2:W5:Y:S01]  /*0260*/  LDG.E R24, desc[UR4][R24.64] ;  /* 0x0000000418187981 */ /* 0x004562000c1e1900 */
[----:B------:R-:W-:Y:S05]  /*0270*/  BRA `(.L_x_2) ;  /* 0x0000000000087947 */ /* 0x000fea0003800000 */
.L_x_3:
[----:B------:R-:W2:Y:S02]  /*0280*/  LDCU UR4, c[0x0][0x8a0] ;  /* 0x00011400ff0477ac */ /* 0x000ea40008000800 */
[----:B--2---:R-:W-:Y:S02]  /*0290*/  MOV R24, UR4 ;  /* 0x0000000400187c02 */ /* 0x004fe40008000f00 */
.L_x_2:
[----:B------:R-:W-:Y:S01]  /*02a0*/  IMAD.U32 R0, RZ, RZ, UR18 ;  /* 0x00000012ff007e24 */ /* 0x000fe2000f8e00ff */
[----:B------:R-:W-:Y:S04]  /*02b0*/  BSSY.RECONVERGENT B0, `(.L_x_4) ;  /* 0x000000c000007945 */ /* 0x000fe80003800200 */
[C---:B------:R-:W-:Y:S02]  /*02c0*/  ISETP.NE.OR P2, PT, R0.reuse, 0x1, !P1 ;  /* 0x000000010000780c */ /* 0x040fe40004f45670 */
[----:B------:R-:W-:-:S11]  /*02d0*/  ISETP.NE.OR P0, PT, R0, 0x3, !P1 ;  /* 0x000000030000780c */ /* 0x000fd60004f05670 */
[----:B------:R-:W-:Y:S05]  /*02e0*/  @P2 BRA `(.L_x_5) ;  /* 0x0000000000202947 */ /* 0x000fea0003800000 */
[----:B------:R-:W3:Y:S02]  /*02f0*/  LDCU.64 UR4, c[0x0][0x348] ;  /* 0x00006900ff0477ac */ /* 0x000ee40008000a00 */
[----:B---3--:R-:W-:Y:S02]  /*0300*/  UIADD3 UR6, UP1, UPT, UR4, 0x80, URZ ;  /* 0x0000008004067890 */ /* 0x008fe4000ff3e0ff */
[----:B------:R-:W-:Y:S02]  /*0310*/  UIADD3 UR4, UP0, UPT, UR4, 0x180, URZ ;  /* 0x0000018004047890 */ /* 0x000fe4000ff1e0ff */
[----:B------:R-:W-:Y:S02]  /*0320*/  UIADD3.X UR7, UPT, UPT, URZ, UR5, URZ, UP1, !UPT ;  /* 0x00000005ff077290 */ /* 0x000fe40008ffe4ff */
[----:B------:R-:W-:-:S07]  /*0330*/  UIADD3.X UR5, UPT, UPT, URZ, UR5, URZ, UP0, !UPT ;  /* 0x00000005ff057290 */ /* 0x000fce00087fe4ff */
[----:B------:R3:W-:Y:S02]  /*0340*/  UTMACCTL.PF [UR6] ;  /* 0x00000000060079b9 */ /* 0x0007e40008040000 */
[----:B------:R3:W-:Y:S02]  /*0350*/  UTMACCTL.PF [UR4] ;  /* 0x00000000040079b9 */ /* 0x0007e40008040000 */
[----:B---3--:R-:W-:Y:S01]  /*0360*/  NOP ;  /* 0x0000000000007918 */ /* 0x008fe20000000000 */
.L_x_5:
[----:B------:R-:W-:Y:S05]  /*0370*/  BSYNC.RECONVERGENT B0 ;  /* 0x0000000000007941 */ /* 0x000fea0003800200 */
.L_x_4:
[----:B------:R-:W-:Y:S04]  /*0380*/  BSSY.RECONVERGENT B0, `(.L_x_6) ;  /* 0x000000a000007945 */ /* 0x000fe80003800200 */
        /* <DEDUP_REMOVED lines=9> */
.L_x_7:
[----:B------:R-:W-:Y:S05]  /*0420*/  BSYNC.RECONVERGENT B0 ;  /* 0x0000000000007941 */ /* 0x000fea0003800200 */
.L_x_6:
[----:B------:R-:W3:Y:S01]  /*0430*/  LDCU.64 UR4, c[0x0][0x888] ;  /* 0x00011100ff0477ac */ /* 0x000ee20008000a00 */
[----:B------:R-:W-:Y:S02]  /*0440*/  UISETP.EQ.U32.AND UP2, UPT, UR8, URZ, UPT ;  /* 0x000000ff0800728c */ /* 0x000fe4000bf42070 */
[----:B------:R-:W-:Y:S02]  /*0450*/  UPLOP3.LUT UP3, UPT, UPT, UPT, UPT, 0x80, 0x8 ;  /* 0x000000000008789c */ /* 0x000fe40003f6f070 */
[----:B---3--:R-:W-:-:S04]  /*0460*/  UISETP.NE.U32.AND UP0, UPT, UR4, URZ, UPT ;  /* 0x000000ff0400728c */ /* 0x008fc8000bf05070 */
[----:B------:R-:W-:-:S04]  /*0470*/  UISETP.NE.AND.EX UP1, UPT, UR5, URZ, UPT, UP0 ;  /* 0x000000ff0500728c */ /* 0x000fc8000bf25300 */
[----:B------:R-:W-:-:S04]  /*0480*/  UISETP.EQ.OR.EX UP4, UPT, UR9, URZ, !UP1, UP2 ;  /* 0x000000ff0900728c */ /* 0x000fc8000cf82720 */
[----:B------:R-:W-:-:S06]  /*0490*/  UP2UR UR4, UPR, URZ, 0x10 ;  /* 0x00000010ff047883 */ /* 0x000fcc0008000000 */
[----:B------:R-:W-:Y:S01]  /*04a0*/  MOV R68, UR4 ;  /* 0x0000000400447c02 */ /* 0x000fe20008000f00 */
[----:B------:R-:W-:Y:S06]  /*04b0*/  BRA.U !UP4, `(.L_x_8) ;  /* 0x000000010c207547 */ /* 0x000fec000b800000 */
[----:B------:R-:W-:Y:S01]  /*04c0*/  UISETP.NE.U32.AND UP0, UPT, UR8, URZ, UPT ;  /* 0x000000ff0800728c */ /* 0x000fe2000bf05070 */
[----:B-----5:R-:W-:Y:S01]  /*04d0*/  FSETP.NEU.AND P0, PT, R27, RZ, PT ;  /* 0x000000ff1b00720b */ /* 0x020fe20003f0d000 */
[----:B------:R-:W-:Y:S02]  /*04e0*/  USEL UR4, URZ, 0xffffffff, UP1 ;  /* 0xffffffffff047887 */ /* 0x000fe40008800000 */
[----:B------:R-:W-:-:S10]  /*04f0*/  UISETP.NE.AND.EX UP2, UPT, UR9, URZ, UPT, UP0 ;  /* 0x000000ff0900728c */ /* 0x000fd4000bf45300 */
[----:B------:R-:W-:Y:S01]  /*0500*/  VOTEU.ANY UP0, P0 ;  /* 0x0000000000ff7886 */ /* 0x000fe20000000100 */
[----:B------:R-:W-:-:S04]  /*0510*/  @!UP2 USEL UR4, URZ, 0xffffffff, UP0 ;  /* 0xffffffffff04a887 */ /* 0x000fc80008000000 */
[----:B------:R-:W-:-:S04]  /*0520*/  ULOP3.LUT UR4, UR4, 0x1, URZ, 0xc0, !UPT ;  /* 0x0000000104047892 */ /* 0x000fc8000f8ec0ff */
[----:B------:R-:W-:-:S11]  /*0530*/  UISETP.NE.U32.AND UP3, UPT, UR4, 0x1, UPT ;  /* 0x000000010400788c */ /* 0x000fd6000bf65070 */
.L_x_8:
[----:B------:R-:W3:Y:S01]  /*0540*/  SHFL.IDX PT, R0, R61, RZ, 0x1f ;  /* 0x00001fff3d007589 */ /* 0x000ee200000e0000 */
[----:B------:R-:W-:Y:S02]  /*0550*/  UISETP.NE.AND UP5, UPT, UR18, 0x2, UPT ;  /* 0x000000021200788c */ /* 0x000fe4000bfa5270 */
[----:B------:R-:W-:Y:S02]  /*0560*/  UISETP.NE.AND UP0, UPT, UR18, 0x2, UPT ;  /* 0x000000021200788c */ /* 0x000fe4000bf05270 */
[----:B------:R-:W-:Y:S02]  /*0570*/  UISETP.NE.OR UP2, UPT, UR49, URZ, UP5 ;  /* 0x000000ff3100728c */ /* 0x000fe4000af45670 */
[----:B------:R-:W-:-:S04]  /*0580*/  USEL UR68, URZ, 0x1, UP0 ;  /* 0x00000001ff447887 */ /* 0x000fc80008000000 */
[----:B------:R-:W-:Y:S02]  /*0590*/  PLOP3.LUT P5, PT, P1, PT, UP2, 0xae, 0xea ;  /* 0x0000000000ea781c */ /* 0x000fe40000faf52e */
[----:B---3--:R-:W-:-:S13]  /*05a0*/  ISETP.NE.AND P0, PT, R0, RZ, PT ;  /* 0x000000ff0000720c */ /* 0x008fda0003f05270 */
[----:B------:R-:W-:Y:S05]  /*05b0*/  @P0 BRA `(.L_x_9) ;  /* 0x0000000000480947 */ /* 0x000fea0003800000 */
[----:B------:R-:W3:Y:S01]  /*05c0*/  S2UR UR5, SR_CgaCtaId ;  /* 0x00000000000579c3 */ /* 0x000ee20000008800 */
[----:B------:R-:W-:Y:S01]  /*05d0*/  UMOV UR4, 0x400 ;  /* 0x0000040000047882 */ /* 0x000fe20000000000 */
[----:B------:R-:W-:Y:S01]  /*05e0*/  UMOV UR6, 0x1 ;  /* 0x0000000100067882 */ /* 0x000fe20000000000 */
[----:B------:R-:W-:Y:S01]  /*05f0*/  ELECT P0, URZ, PT ;  /* 0x0000000000ff782f */ /* 0x000fe20003800000 */
[----:B------:R-:W-:-:S04]  /*0600*/  UIADD3 UR6, UPT, UPT, -UR6, 0x100000, URZ ;  /* 0x0010000006067890 */ /* 0x000fc8000fffe1ff */
[----:B------:R-:W-:Y:S02]  /*0610*/  USHF.L.U32 UR7, UR6, 0xb, URZ ;  /* 0x0000000b06077899 */ /* 0x000fe400080006ff */
[----:B------:R-:W-:Y:S02]  /*0620*/  USHF.L.U32 UR6, UR6, 0x1, URZ ;  /* 0x0000000106067899 */ /* 0x000fe400080006ff */
[----:B---3--:R-:W-:Y:S01]  /*0630*/  ULEA UR4, UR5, UR4, 0x18 ;  /* 0x0000000405047291 */ /* 0x008fe2000f8ec0ff */
[----:B------:R-:W3:Y:S11]  /*0640*/  FENCE.VIEW.ASYNC.S ;  /* 0x00000000000073c6 */ /* 0x000ef60000000000 */
[----:B---3--:R3:W4:Y:S01]  /*0650*/  SYNCS.EXCH.64 URZ, [UR4], UR6 ;  /* 0x0000000604ff75b2 */ /* 0x0087220008000100 */
[----:B------:R3:W1:Y:S01]  /*0660*/  SYNCS.EXCH.64 URZ, [UR4+0x20], UR6 ;  /* 0x0000200604ff75b2 */ /* 0x0006620008000100 */
[----:B------:R3:W1:Y:S01]  /*0670*/  SYNCS.EXCH.64 URZ, [UR4+0x8], UR6 ;  /* 0x0000080604ff75b2 */ /* 0x0006620008000100 */
[----:B------:R3:W1:Y:S01]  /*0680*/  SYNCS.EXCH.64 URZ, [UR4+0x28], UR6 ;  /* 0x0000280604ff75b2 */ /* 0x0006620008000100 */
[----:B------:R3:W1:Y:S01]  /*0690*/  SYNCS.EXCH.64 URZ, [UR4+0x10], UR6 ;  /* 0x0000100604ff75b2 */ /* 0x0006620008000100 */
[----:B------:R3:W1:Y:S01]  /*06a0*/  SYNCS.EXCH.64 URZ, [UR4+0x30], UR6 ;  /* 0x0000300604ff75b2 */ /* 0x0006620008000100 */
[----:B------:R3:W1:Y:S01]  /*06b0*/  SYNCS.EXCH.64 URZ, [UR4+0x18], UR6 ;  /* 0x0000180604ff75b2 */ /* 0x0006620008000100 */
[----:B------:R3:W1:Y:S01]  /*06c0*/  SYNCS.EXCH.64 URZ, [UR4+0x38], UR6 ;  /* 0x0000380604ff75b2 */ /* 0x0006620008000100 */
[----:B------:R-:W-:Y:S01]  /*06d0*/  NOP ;  /* 0x0000000000007918 */ /* 0x000fe20000000000 */
.L_x_9:
[----:B------:R-:W2:Y:S01]  /*06e0*/  SHFL.IDX PT, R0, R61, RZ, 0x1f ;  /* 0x00001fff3d007589 */ /* 0x000ea200000e0000 */
[----:B------:R-:W-:Y:S01]  /*06f0*/  NOP ;  /* 0x0000000000007918 */ /* 0x000fe20000000000 */
[----:B--2---:R-:W-:-:S13]  /*0700*/  ISETP.NE.AND P0, PT, R0, 0x1, PT ;  /* 0x000000010000780c */ /* 0x004fda0003f05270 */
[----:B------:R-:W-:Y:S05]  /*0710*/  @P0 BRA `(.L_x_10) ;  /* 0x0000000000580947 */ /* 0x000fea0003800000 */
[----:B------:R-:W2:Y:S01]  /*0720*/  S2UR UR5, SR_CgaCtaId ;  /* 0x00000000000579c3 */ /* 0x000ea20000008800 */
[----:B---3--:R-:W-:Y:S01]  /*0730*/  UMOV UR4, 0x400 ;  /* 0x0000040000047882 */ /* 0x008fe20000000000 */
[----:B------:R-:W-:Y:S01]  /*0740*/  UMOV UR8, 0x20 ;  /* 0x0000002000087882 */ /* 0x000fe20000000000 */
[----:B------:R-:W-:Y:S01]  /*0750*/  UMOV UR6, 0x80 ;  /* 0x0000008000067882 */ /* 0x000fe20000000000 */
[----:B------:R-:W-:-:S04]  /*0760*/  UIADD3 UR8, UPT, UPT, -UR8, 0x100000, URZ ;  /* 0x0010000008087890 */ /* 0x000fc8000fffe1ff */
[----:B------:R-:W-:Y:S02]  /*0770*/  USHF.L.U32 UR9, UR8, 0xb, URZ ;  /* 0x0000000b08097899 */ /* 0x000fe400080006ff */
[----:B------:R-:W-:Y:S02]  /*0780*/  USHF.L.U32 UR8, UR8, 0x1, URZ ;  /* 0x0000000108087899 */ /* 0x000fe400080006ff */
[----:B------:R-:W-:-:S04]  /*0790*/  UIADD3 UR6, UPT, UPT, -UR6, 0x100000, URZ ;  /* 0x0010000006067890 */ /* 0x000fc8000fffe1ff */
[----:B------:R-:W-:Y:S02]  /*07a0*/  USHF.L.U32 UR7, UR6, 0xb, URZ ;  /* 0x0000000b06077899 */ /* 0x000fe400080006ff */
[----:B------:R-:W-:Y:S01]  /*07b0*/  USHF.L.U32 UR6, UR6, 0x1, URZ ;  /* 0x0000000106067899 */ /* 0x000fe200080006ff */
[----:B------:R-:W-:Y:S01]  /*07c0*/  ELECT P0, URZ, PT ;  /* 0x0000000000ff782f */ /* 0x000fe20003800000 */
[----:B--2---:R-:W-:Y:S01]  /*07d0*/  ULEA UR4, UR5, UR4, 0x18 ;  /* 0x0000000405047291 */ /* 0x004fe2000f8ec0ff */
[----:B------:R-:W2:Y:S11]  /*07e0*/  FENCE.VIEW.ASYNC.S ;  /* 0x00000000000073c6 */ /* 0x000eb60000000000 */
[----:B--2---:R2:W3:Y:S01]  /*07f0*/  SYNCS.EXCH.64 URZ, [UR4+0x40], UR8 ;  /* 0x0000400804ff75b2 */ /* 0x0044e20008000100 */
        /* <DEDUP_REMOVED lines=8> */
.L_x_10:
[----:B------:R-:W4:Y:S01]  /*0880*/  SHFL.IDX PT, R0, R61, RZ, 0x1f ;  /* 0x00001fff3d007589 */ /* 0x000f2200000e0000 */
[----:B------:R-:W-:Y:S01]  /*0890*/  NOP ;  /* 0x0000000000007918 */ /* 0x000fe20000000000 */
[----:B----4-:R-:W-:-:S13]  /*08a0*/  ISETP.NE.AND P0, PT, R0, 0x3, PT ;  /* 0x000000030000780c */ /* 0x010fda0003f05270 */
[----:B------:R-:W-:Y:S05]  /*08b0*/  @P0 BRA `(.L_x_11) ;  /* 0x0000000000300947 */ /* 0x000fea0003800000 */
[----:B------:R-:W4:Y:S01]  /*08c0*/  S2UR UR5, SR_CgaCtaId ;  /* 0x00000000000579c3 */ /* 0x000f220000008800 */
[----:B--23--:R-:W-:Y:S01]  /*08d0*/  UMOV UR4, 0x400 ;  /* 0x0000040000047882 */ /* 0x00cfe20000000000 */
[----:B------:R-:W-:Y:S01]  /*08e0*/  UMOV UR6, 0x20 ;  /* 0x0000002000067882 */ /* 0x000fe20000000000 */
[----:B------:R-:W-:Y:S01]  /*08f0*/  ELECT P0, URZ, PT ;  /* 0x0000000000ff782f */ /* 0x000fe20003800000 */
[----:B------:R-:W-:-:S04]  /*0900*/  UIADD3 UR6, UPT, UPT, -UR6, 0x100000, URZ ;  /* 0x0010000006067890 */ /* 0x000fc8000fffe1ff */
[----:B------:R-:W-:Y:S02]  /*0910*/  USHF.L.U32 UR7, UR6, 0xb, URZ ;  /* 0x0000000b06077899 */ /* 0x000fe400080006ff */
[----:B------:R-:W-:Y:S02]  /*0920*/  USHF.L.U32 UR6, UR6, 0x1, URZ ;  /* 0x0000000106067899 */ /* 0x000fe400080006ff */
[----:B----4-:R-:W-:Y:S01]  /*0930*/  ULEA UR4, UR5, UR4, 0x18 ;  /* 0x0000000405047291 */ /* 0x010fe2000f8ec0ff */
[----:B------:R-:W2:Y:S11]  /*0940*/  FENCE.VIEW.ASYNC.S ;  /* 0x00000000000073c6 */ /* 0x000eb60000000000 */
[----:B--2---:R4:W2:Y:S01]  /*0950*/  SYNCS.EXCH.64 URZ, [UR4+0x80], UR6 ;  /* 0x0000800604ff75b2 */ /* 0x0048a20008000100 */
[----:B------:R4:W3:Y:S02]  /*0960*/  SYNCS.EXCH.64 URZ, [UR4+0x88], UR6 ;  /* 0x0000880604ff75b2 */ /* 0x0008e40008000100 */
[----:B----4-:R-:W-:Y:S01]  /*0970*/  NOP ;  /* 0x0000000000007918 */ /* 0x010fe20000000000 */
.L_x_11:
[----:B------:R-:W4:Y:S01]  /*0980*/  SHFL.IDX PT, R0, R61, RZ, 0x1f ;  /* 0x00001fff3d007589 */ /* 0x000f2200000e0000 */
[----:B------:R-:W-:Y:S01]  /*0990*/  NOP ;  /* 0x0000000000007918 */ /* 0x000fe20000000000 */
[----:B----4-:R-:W-:-:S13]  /*09a0*/  ISETP.NE.AND P0, PT, R0, 0x4, PT ;  /* 0x000000040000780c */ /* 0x010fda0003f05270 */
[----:B------:R-:W-:Y:S05]  /*09b0*/  @P0 BRA `(.L_x_12) ;  /* 0x0000000000440947 */ /* 0x000fea0003800000 */
[----:B------:R-:W4:Y:S01]  /*09c0*/  S2UR UR5, SR_CgaCtaId ;  /* 0x00000000000579c3 */ /* 0x000f220000008800 */
[----:B--23--:R-:W-:Y:S01]  /*09d0*/  UMOV UR4, 0x1e0 ;  /* 0x000001e000047882 */ /* 0x00cfe20000000000 */
[----:B------:R-:W-:Y:S01]  /*09e0*/  UMOV UR6, 0x400 ;  /* 0x0000040000067882 */ /* 0x000fe20000000000 */
[----:B------:R-:W-:Y:S01]  /*09f0*/  USEL UR4, UR4, 0x1a0, UP3 ;  /* 0x000001a004047887 */ /* 0x000fe20009800000 */
[----:B------:R-:W-:Y:S01]  /*0a00*/  UMOV UR8, 0x1 ;  /* 0x0000000100087882 */ /* 0x000fe20000000000 */
[----:B------:R-:W-:Y:S01]  /*0a10*/  ELECT P0, URZ, PT ;  /* 0x0000000000ff782f */ /* 0x000fe20003800000 */
[----:B------:R-:W-:-:S04]  /*0a20*/  UIADD3 UR8, UPT, UPT, -UR8, 0x100000, URZ ;  /* 0x0010000008087890 */ /* 0x000fc8000fffe1ff */
[----:B------:R-:W-:Y:S02]  /*0a30*/  USHF.L.U32 UR9, UR8, 0xb, URZ ;  /* 0x0000000b08097899 */ /* 0x000fe400080006ff */
[----:B------:R-:W-:Y:S02]  /*0a40*/  USHF.L.U32 UR8, UR8, 0x1, URZ ;  /* 0x0000000108087899 */ /* 0x000fe400080006ff */
[----:B----4-:R-:W-:Y:S02]  /*0a50*/  ULEA UR6, UR5, UR6, 0x18 ;  /* 0x0000000605067291 */ /* 0x010fe4000f8ec0ff */
[----:B------:R-:W-:-:S04]  /*0a60*/  UIADD3 UR4, UPT, UPT, -UR4, 0x100000, URZ ;  /* 0x0010000004047890 */ /* 0x000fc8000fffe1ff */
[----:B------:R-:W-:Y:S02]  /*0a70*/  USHF.L.U32 UR5, UR4, 0xb, URZ ;  /* 0x0000000b04057899 */ /* 0x000fe400080006ff */
[----:B------:R-:W-:Y:S01]  /*0a80*/  USHF.L.U32 UR4, UR4, 0x1, URZ ;  /* 0x0000000104047899 */ /* 0x000fe200080006ff */
[----:B------:R-:W2:Y:S03]  /*0a90*/  FENCE.VIEW.ASYNC.S ;  /* 0x00000000000073c6 */ /* 0x000ea60000000000 */
[----:B--2---:R4:W2:Y:S08]  /*0aa0*/  SYNCS.EXCH.64 URZ, [UR6+0x90], UR8 ;  /* 0x0000900806ff75b2 */ /* 0x0048b00008000100 */
[----:B------:R4:W3:Y:S02]  /*0ab0*/  SYNCS.EXCH.64 URZ, [UR6+0x98], UR4 ;  /* 0x0000980406ff75b2 */ /* 0x0008e40008000100 */
[----:B----4-:R-:W-:Y:S01]  /*0ac0*/  NOP ;  /* 0x0000000000007918 */ /* 0x010fe20000000000 */
.L_x_12:
[----:B------:R-:W4:Y:S01]  /*0ad0*/  SHFL.IDX PT, R0, R61, RZ, 0x1f ;  /* 0x00001fff3d007589 */ /* 0x000f2200000e0000 */
[----:B------:R-:W-:Y:S01]  /*0ae0*/  ISETP.NE.OR P1, PT, RZ, UR18, !P1 ;  /* 0x00000012ff007c0c */ /* 0x000fe2000cf25670 */
[----:B------:R-:W-:Y:S01]  /*0af0*/  NOP ;  /* 0x0000000000007918 */ /* 0x000fe20000000000 */
[----:B----4-:R-:W-:-:S13]  /*0b00*/  ISETP.NE.AND P0, PT, R0, 0x5, PT ;  /* 0x000000050000780c */ /* 0x010fda0003f05270 */
[----:B------:R-:W-:Y:S05]  /*0b10*/  @P0 BRA `(.L_x_13) ;  /* 0x0000000000480947 */ /* 0x000fea0003800000 */
[----:B------:R-:W4:Y:S01]  /*0b20*/  S2UR UR5, SR_CgaCtaId ;  /* 0x00000000000579c3 */ /* 0x000f220000008800 */
[----:B--23--:R-:W-:Y:S01]  /*0b30*/  UMOV UR4, 0x400 ;  /* 0x0000040000047882 */ /* 0x00cfe20000000000 */
        /* <DEDUP_REMOVED lines=9> */
[----:B----4-:R-:W-:Y:S01]  /*0bd0*/  ULEA UR4, UR5, UR4, 0x18 ;  /* 0x0000000405047291 */ /* 0x010fe2000f8ec0ff */
[----:B------:R-:W2:Y:S11]  /*0be0*/  FENCE.VIEW.ASYNC.S ;  /* 0x00000000000073c6 */ /* 0x000eb60000000000 */
[----:B--2---:R4:W2:Y:S01]  /*0bf0*/  SYNCS.EXCH.64 URZ, [UR4+0xa0], UR6 ;  /* 0x0000a00604ff75b2 */ /* 0x0048a20008000100 */
[----:B------:R4:W3:Y:S01]  /*0c00*/  SYNCS.EXCH.64 URZ, [UR4+0xb0], UR8 ;  /* 0x0000b00804ff75b2 */ /* 0x0008e20008000100 */
[----:B------:R4:W1:Y:S01]  /*0c10*/  SYNCS.EXCH.64 URZ, [UR4+0xa8], UR6 ;  /* 0x0000a80604ff75b2 */ /* 0x0008620008000100 */
[----:B------:R4:W1:Y:S02]  /*0c20*/  SYNCS.EXCH.64 URZ, [UR4+0xb8], UR8 ;  /* 0x0000b80804ff75b2 */ /* 0x0008640008000100 */
[----:B----4-:R-:W-:Y:S01]  /*0c30*/  NOP ;  /* 0x0000000000007918 */ /* 0x010fe20000000000 */
.L_x_13:
[----:B--23--:R-:W2:Y:S01]  /*0c40*/  S2UR UR7, SR_CgaCtaId ;  /* 0x00000000000779c3 */ /* 0x00cea20000008800 */
[----:B------:R-:W-:Y:S01]  /*0c50*/  VOTEU.ALL UP0, P1 ;  /* 0x0000000000ff7886 */ /* 0x000fe20000800000 */
[----:B------:R-:W-:Y:S01]  /*0c60*/  UMOV UR4, 0x20 ;  /* 0x0000002000047882 */ /* 0x000fe20000000000 */
[----:B------:R-:W-:Y:S01]  /*0c70*/  NOP ;  /* 0x0000000000007918 */ /* 0x000fe20000000000 */
[----:B------:R-:W-:Y:S01]  /*0c80*/  LOP3.LUT R0, R58, 0x1f, RZ, 0xc0, !PT ;  /* 0x0000001f3a007812 */ /* 0x000fe200078ec0ff */
[----:B------:R-:W-:Y:S01]  /*0c90*/  UISETP.NE.AND UP4, UPT, UR18, URZ, UPT ;  /* 0x000000ff1200728c */ /* 0x000fe2000bf85270 */
[----:B------:R-:W-:Y:S01]  /*0ca0*/  @!UP0 UMOV UR6, 0x400 ;  /* 0x0000040000068882 */ /* 0x000fe20000000000 */
[----:B------:R-:W-:-:S04]  /*0cb0*/  @!UP0 UIADD3 UR4, UPT, UPT, -UR4, 0x100000, URZ ;  /* 0x0010000004048890 */ /* 0x000fc8000fffe1ff */
[----:B------:R-:W-:Y:S02]  /*0cc0*/  @!UP0 USHF.L.U32 UR5, UR4, 0xb, URZ ;  /* 0x0000000b04058899 */ /* 0x000fe400080006ff */
[----:B------:R-:W-:Y:S02]  /*0cd0*/  @!UP0 USHF.L.U32 UR4, UR4, 0x1, URZ ;  /* 0x0000000104048899 */ /* 0x000fe400080006ff */
[----:B--2---:R-:W-:Y:S01]  /*0ce0*/  @!UP0 ULEA UR6, UR7, UR6, 0x18 ;  /* 0x0000000607068291 */ /* 0x004fe2000f8ec0ff */
[----:B------:R-:W2:Y:S01]  /*0cf0*/  LDCU UR7, c[0x0][0x36c] ;  /* 0x00006d80ff0777ac */ /* 0x000ea20008000800 */
[----:B------:R-:W-:Y:S01]  /*0d00*/  VOTEU.ALL UP0, P1 ;  /* 0x0000000000ff7886 */ /* 0x000fe20000800000 */
[----:B------:R-:W3:Y:S09]  /*0d10*/  FENCE.VIEW.ASYNC.S ;  /* 0x00000000000073c6 */ /* 0x000ef20000000000 */
[----:B---3--:R3:W4:Y:S01]  /*0d20*/  @!UP0 SYNCS.EXCH.64 URZ, [UR6+0xc0], UR4 ;  /* 0x0000c00406ff85b2 */ /* 0x0087220008000100 */
[----:B--2---:R-:W-:-:S09]  /*0d30*/  UISETP.EQ.U32.AND UP6, UPT, UR7, 0x1, UPT ;  /* 0x000000010700788c */ /* 0x004fd2000bfc2070 */
[----:B---3--:R-:W-:Y:S05]  /*0d40*/  BRA.U !UP6, `(.L_x_14) ;  /* 0x000000010e087547 */ /* 0x008fea000b800000 */
[----:B-1--4-:R-:W-:Y:S01]  /*0d50*/  UCGABAR_ARV ;  /* 0x00000000000079c7 */ /* 0x012fe20008000000 */
[----:B------:R-:W-:Y:S05]  /*0d60*/  BRA `(.L_x_15) ;  /* 0x0000000000047947 */ /* 0x000fea0003800000 */
.L_x_14:
[----:B-1--4-:R-:W-:Y:S01]  /*0d70*/  NOP ;  /* 0x0000000000007918 */ /* 0x012fe20000000000 */
.L_x_15:
[----:B------:R-:W1:Y:S01]  /*0d80*/  S2UR UR20, SR_CTAID.X ;  /* 0x00000000001479c3 */ /* 0x000e620000002500 */
[----:B------:R-:W-:-:S05]  /*0d90*/  CS2R.32 R53, SR_CgaSize ;  /* 0x0000000000357805 */ /* 0x000fca0000008a00 */
[----:B------:R-:W-:-:S05]  /*0da0*/  IMAD R53, R53, -0xa0, RZ ;  /* 0xffffff6035357824 */ /* 0x000fca00078e02ff */
[----:B------:R-:W-:-:S14]  /*0db0*/  R2UR UR5, R53 ;  /* 0x00000000350572ca */ /* 0x000fdc00000e0000 */
[----:B------:R-:W2:Y:S01]  /*0dc0*/  LDCU UR5, c[0x0][UR5+0x2b0] ;  /* 0x00005600050577ac */ /* 0x000ea20008000800 */
[----:B------:R-:W-:-:S05]  /*0dd0*/  CS2R.32 R53, SR_CgaSize ;  /* 0x0000000000357805 */ /* 0x000fca0000008a00 */
[----:B------:R-:W-:-:S05]  /*0de0*/  IMAD R53, R53, -0xa0, RZ ;  /* 0xffffff6035357824 */ /* 0x000fca00078e02ff */
[----:B------:R-:W-:-:S14]  /*0df0*/  R2UR UR4, R53 ;  /* 0x00000000350472ca */ /* 0x000fdc00000e0000 */
[----:B------:R-:W3:Y:S01]  /*0e00*/  LDCU UR4, c[0x0][UR4+0x2b4] ;  /* 0x00005680040477ac */ /* 0x000ee20008000800 */
[----:B------:R-:W4:Y:S01]  /*0e10*/  S2UR UR21, SR_CTAID.Y ;  /* 0x00000000001579c3 */ /* 0x000f220000002600 */
[----:B------:R-:W-:-:S05]  /*0e20*/  CS2R.32 R53, SR_CgaSize ;  /* 0x0000000000357805 */ /* 0x000fca0000008a00 */
[----:B------:R-:W-:-:S05]  /*0e30*/  IMAD R53, R53, -0xa0, RZ ;  /* 0xffffff6035357824 */ /* 0x000fca00078e02ff */
[----:B------:R-:W-:-:S14]  /*0e40*/  R2UR UR7, R53 ;  /* 0x00000000350772ca */ /* 0x000fdc00000e0000 */
[----:B------:R-:W3:Y:S01]  /*0e50*/  LDCU UR7, c[0x0][UR7+0x2a0] ;  /* 0x00005400070777ac */ /* 0x000ee20008000800 */
[----:B------:R-:W-:-:S05]  /*0e60*/  CS2R.32 R53, SR_CgaSize ;  /* 0x0000000000357805 */ /* 0x000fca0000008a00 */
[----:B------:R-:W-:-:S05]  /*0e70*/  IMAD R53, R53, -0xa0, RZ ;  /* 0xffffff6035357824 */ /* 0x000fca00078e02ff */
[----:B------:R-:W-:-:S14]  /*0e80*/  R2UR UR8, R53 ;  /* 0x00000000350872ca */ /* 0x000fdc00000e0000 */
[----:B------:R-:W3:Y:S01]  /*0e90*/  LDCU UR8, c[0x0][UR8+0x2a4] ;  /* 0x00005480080877ac */ /* 0x000ee20008000800 */
[----:B------:R-:W3:Y:S01]  /*0ea0*/  LDCU UR19, c[0x0][0xb24] ;  /* 0x00016480ff1377ac */ /* 0x000ee20008000800 */
[----:B------:R-:W3:Y:S01]  /*0eb0*/  LDCU UR39, c[0x0][0xb24] ;  /* 0x00016480ff2777ac */ /* 0x000ee20008000800 */
[----:B-1----:R-:W-:Y:S01]  /*0ec0*/  I2FP.F32.U32 R3, UR20 ;  /* 0x0000001400037c45 */ /* 0x002fe20008201000 */
[----:B------:R-:W1:Y:S04]  /*0ed0*/  LDCU UR24, c[0x0][0xb30] ;  /* 0x00016600ff1877ac */ /* 0x000e680008000800 */
[----:B--2---:R-:W-:Y:S01]  /*0ee0*/  FMUL R3, R3, UR5 ;  /* 0x0000000503037c20 */ /* 0x004fe20008400000 */
[----:B----4-:R-:W-:-:S05]  /*0ef0*/  I2FP.F32.U32 R2, UR21 ;  /* 0x0000001500027c45 */ /* 0x010fca0008201000 */
[----:B------:R-:W2:Y:S01]  /*0f00*/  F2I.U32.TRUNC.NTZ R3, R3 ;  /* 0x0000000300037305 */ /* 0x000ea2000020f000 */
[----:B---3--:R-:W-:-:S07]  /*0f10*/  FMUL R2, R2, UR4 ;  /* 0x0000000402027c20 */ /* 0x008fce0008400000 */
[----:B------:R-:W3:Y:S01]  /*0f20*/  F2I.U32.TRUNC.NTZ R2, R2 ;  /* 0x0000000200027305 */ /* 0x000ee2000020f000 */
[----:B--2---:R-:W-:Y:S02]  /*0f30*/  R2UR UR4, R3 ;  /* 0x00000000030472ca */ /* 0x004fe400000e0000 */
[----:B------:R-:W-:Y:S02]  /*0f40*/  PRMT R3, RZ, 0x7610, R3 ;  /* 0x00007610ff037816 */ /* 0x000fe40000000003 */
[----:B---3--:R-:W-:Y:S02]  /*0f50*/  R2UR UR6, R2 ;  /* 0x00000000020672ca */ /* 0x008fe400000e0000 */
[----:B------:R-:W-:-:S07]  /*0f60*/  PRMT R2, RZ, 0x7610, R2 ;  /* 0x00007610ff027816 */ /* 0x000fce0000000002 */
[----:B------:R-:W-:-:S04]  /*0f70*/  UIADD3 UR5, UPT, UPT, -UR4, URZ, URZ ;  /* 0x000000ff04057290 */ /* 0x000fc8000fffe1ff */
[----:B------:R-:W-:Y:S02]  /*0f80*/  UIMAD UR5, UR7, UR5, UR20 ;  /* 0x00000005070572a4 */ /* 0x000fe4000f8e0214 */
[----:B------:R-:W-:-:S04]  /*0f90*/  UIADD3 UR4, UPT, UPT, -UR6, URZ, URZ ;  /* 0x000000ff06047290 */ /* 0x000fc8000fffe1ff */
[----:B------:R-:W-:Y:S01]  /*0fa0*/  IMAD.U32 R53, RZ, RZ, UR5 ;  /* 0x00000005ff357e24 */ /* 0x000fe2000f8e00ff */
[----:B------:R-:W-:-:S06]  /*0fb0*/  UIMAD UR4, UR8, UR4, UR21 ;  /* 0x00000004080472a4 */ /* 0x000fcc000f8e0215 */
[----:B------:R-:W-:Y:S01]  /*0fc0*/  IMAD.U32 R52, RZ, RZ, UR4 ;  /* 0x00000004ff347e24 */ /* 0x000fe2000f8e00ff */
[----:B-1----:R-:W-:Y:S06]  /*0fd0*/  BRA.U UP4, `(.L_x_16) ;  /* 0x0000000104307547 */ /* 0x002fec000b800000 */
[----:B------:R-:W-:Y:S01]  /*0fe0*/  R2UR UR5, R52 ;  /* 0x00000000340572ca */ /* 0x000fe200000e0000 */
[----:B------:R-:W-:Y:S01]  /*0ff0*/  UMOV UR7, 0x3 ;  /* 0x0000000300077882 */ /* 0x000fe20000000000 */
[----:B------:R-:W-:-:S11]  /*1000*/  R2UR UR4, R53 ;  /* 0x00000000350472ca */ /* 0x000fd600000e0000 */
[----:B------:R-:W-:-:S04]  /*1010*/  UISETP.NE.AND UP0, UPT, UR5, URZ, UPT ;  /* 0x000000ff0500728c */ /* 0x000fc8000bf05270 */
[----:B------:R-:W-:Y:S02]  /*1020*/  UISETP.LT.U32.OR UP0, UPT, UR4, 0x2, !UP0 ;  /* 0x000000020400788c */ /* 0x000fe4000c701470 */
[----:B------:R-:W-:Y:S02]  /*1030*/  ULOP3.LUT UR4, UR4, 0xfffffffe, URZ, 0xc0, !UPT ;  /* 0xfffffffe04047892 */ /* 0x000fe4000f8ec0ff */
[----:B------:R-:W-:Y:S02]  /*1040*/  USEL UR6, URZ, 0x1, !UP0 ;  /* 0x00000001ff067887 */ /* 0x000fe4000c000000 */
[----:B------:R-:W-:Y:S02]  /*1050*/  USEL UR5, URZ, 0x2, !UP0 ;  /* 0x00000002ff057887 */ /* 0x000fe4000c000000 */
[----:B------:R-:W-:Y:S02]  /*1060*/  USHF.L.U32 UR4, UR7, UR4, URZ ;  /* 0x0000000407047299 */ /* 0x000fe400080006ff */
[----:B------:R-:W-:-:S04]  /*1070*/  UIADD3 UR5, UPT, UPT, UR6, UR5, URZ ;  /* 0x0000000506057290 */ /* 0x000fc8000fffe0ff */
[----:B------:R-:W-:Y:S02]  /*1080*/  IMAD.U32 R2, RZ, RZ, UR4 ;  /* 0x00000004ff027e24 */ /* 0x000fe4000f8e00ff */
[----:B------:R-:W-:-:S07]  /*1090*/  IMAD.U32 R3, RZ, RZ, UR5 ;  /* 0x00000005ff037e24 */ /* 0x000fce000f8e00ff */
.L_x_16:
[----:B------:R-:W1:Y:S01]  /*10a0*/  S2UR UR52, SR_CTAID.Z ;  /* 0x00000000003479c3 */ /* 0x000e620000002700 */
[----:B------:R-:W-:Y:S01]  /*10b0*/  UISETP.GE.AND UP0, UPT, UR19, 0x1, UPT ;  /* 0x000000011300788c */ /* 0x000fe2000bf06270 */
[----:B------:R-:W-:-:S08]  /*10c0*/  UMOV UR51, UR20 ;  /* 0x0000001400337c82 */ /* 0x000fd00008000000 */
[----:B------:R-:W-:Y:S05]  /*10d0*/  BRA.U !UP0, `(.L_x_17) ;  /* 0x0000000108d47547 */ /* 0x000fea000b800000 */
[----:B------:R-:W2:Y:S01]  /*10e0*/  LDCU.128 UR12, c[0x0][0xb10] ;  /* 0x00016200ff0c77ac */ /* 0x000ea20008000c00 */
[----:B------:R-:W3:Y:S01]  /*10f0*/  LDCU UR22, c[0x0][0xb0c] ;  /* 0x00016180ff1677ac */ /* 0x000ee20008000800 */
[----:B------:R-:W4:Y:S01]  /*1100*/  LDCU UR6, c[0x0][0x370] ;  /* 0x00006e00ff0677ac */ /* 0x000f220008000800 */
[----:B------:R-:W1:Y:S01]  /*1110*/  LDCU UR7, c[0x0][0x374] ;  /* 0x00006e80ff0777ac */ /* 0x000e620008000800 */
[----:B------:R-:W1:Y:S01]  /*1120*/  LDCU UR23, c[0x0][0xb20] ;  /* 0x00016400ff1777ac */ /* 0x000e620008000800 */
[----:B--2---:R-:W-:Y:S02]  /*1130*/  UIMAD.WIDE.U32 UR4, UR20, UR12, URZ ;  /* 0x0000000c140472a5 */ /* 0x004fe4000f8e00ff */
[----:B---3--:R-:W-:Y:S01]  /*1140*/  UISETP.NE.AND UP0, UPT, UR22, 0x1, UPT ;  /* 0x000000011600788c */ /* 0x008fe2000bf05270 */
[----:B------:R-:W2:Y:S01]  /*1150*/  LDCU.64 UR8, c[0x0][0xb28] ;  /* 0x00016500ff0877ac */ /* 0x000ea20008000a00 */
[----:B----4-:R-:W-:-:S03]  /*1160*/  UIMAD.WIDE.U32 UR10, UR6, UR12, URZ ;  /* 0x0000000c060a72a5 */ /* 0x010fc6000f8e00ff */
[----:B------:R-:W-:Y:S01]  /*1170*/  UMOV UR4, UR5 ;  /* 0x0000000500047c82 */ /* 0x000fe20008000000 */
[----:B------:R-:W-:Y:S02]  /*1180*/  UISETP.NE.AND UP2, UPT, UR19, 0x1, UPT ;  /* 0x000000011300788c */ /* 0x000fe4000bf45270 */
[----:B------:R-:W-:Y:S01]  /*1190*/  USHF.R.U32.HI UR4, URZ, UR13, UR4 ;  /* 0x0000000dff047299 */ /* 0x000fe20008011604 */
[----:B------:R-:W-:Y:S01]  /*11a0*/  UMOV UR10, UR11 ;  /* 0x0000000b000a7c82 */ /* 0x000fe20008000000 */
[----:B------:R-:W-:Y:S02]  /*11b0*/  UIMAD.WIDE.U32 UR16, UR21, UR15, URZ ;  /* 0x0000000f151072a5 */ /* 0x000fe4000f8e00ff */
[----:B------:R-:W-:Y:S02]  /*11c0*/  USEL UR5, UR20, UR4, !UP0 ;  /* 0x0000000414057287 */ /* 0x000fe4000c000000 */
[----:B------:R-:W-:Y:S02]  /*11d0*/  @UP0 USHF.R.U32.HI UR6, URZ, UR13, UR10 ;  /* 0x0000000dff060299 */ /* 0x000fe4000801160a */
[----:B------:R-:W-:-:S02]  /*11e0*/  UISETP.NE.AND UP0, UPT, UR14, 0x1, UPT ;  /* 0x000000010e00788c */ /* 0x000fc4000bf05270 */
[----:B-1----:R-:W-:Y:S02]  /*11f0*/  UIMAD.WIDE.U32 UR10, UR7, UR15, URZ ;  /* 0x0000000f070a72a5 */ /* 0x002fe4000f8e00ff */
[----:B--2---:R-:W-:Y:S01]  /*1200*/  UIMAD.WIDE.U32 UR12, UR6, UR8, URZ ;  /* 0x00000008060c72a5 */ /* 0x004fe2000f8e00ff */
[----:B------:R-:W-:Y:S01]  /*1210*/  UMOV UR4, UR17 ;  /* 0x0000001100047c82 */ /* 0x000fe20008000000 */
[----:B------:R-:W-:-:S03]  /*1220*/  UIADD3 UR51, UPT, UPT, -UR5, URZ, URZ ;  /* 0x000000ff05337290 */ /* 0x000fc6000fffe1ff */
[----:B------:R-:W-:Y:S01]  /*1230*/  UMOV UR10, UR11 ;  /* 0x0000000b000a7c82 */ /* 0x000fe20008000000 */
[----:B------:R-:W-:Y:S02]  /*1240*/  USHF.R.U32.HI UR4, URZ, UR23, UR4 ;  /* 0x00000017ff047299 */ /* 0x000fe40008011604 */
[----:B------:R-:W-:Y:S01]  /*1250*/  @UP0 USHF.R.U32.HI UR7, URZ, UR23, UR10 ;  /* 0x00000017ff070299 */ /* 0x000fe2000801160a */
[----:B------:R-:W-:Y:S01]  /*1260*/  UMOV UR12, UR13 ;  /* 0x0000000d000c7c82 */ /* 0x000fe20008000000 */
[----:B------:R-:W-:Y:S02]  /*1270*/  USEL UR4, UR21, UR4, !UP0 ;  /* 0x0000000415047287 */ /* 0x000fe4000c000000 */
[----:B------:R-:W-:Y:S02]  /*1280*/  UIMAD.WIDE.U32 UR10, UR7, UR8, URZ ;  /* 0x00000008070a72a5 */ /* 0x000fe4000f8e00ff */
[----:B------:R-:W-:Y:S02]  /*1290*/  @UP2 USHF.R.U32.HI UR6, URZ, UR9, UR12 ;  /* 0x00000009ff062299 */ /* 0x000fe4000801160c */
[----:B------:R-:W-:-:S02]  /*12a0*/  UIMAD.WIDE.U32 UR12, UR4, UR8, URZ ;  /* 0x00000008040c72a5 */ /* 0x000fc4000f8e00ff */
[----:B------:R-:W-:Y:S01]  /*12b0*/  UIMAD UR51, UR22, UR51, UR20 ;  /* 0x00000033163372a4 */ /* 0x000fe2000f8e0214 */
[----:B------:R-:W-:Y:S02]  /*12c0*/  UMOV UR10, UR11 ;  /* 0x0000000b000a7c82 */ /* 0x000fe40008000000 */
[----:B------:R-:W-:Y:S02]  /*12d0*/  @UP2 USHF.R.U32.HI UR7, URZ, UR9, UR10 ;  /* 0x00000009ff072299 */ /* 0x000fe4000801160a */
[----:B------:R-:W-:Y:S02]  /*12e0*/  UIMAD UR10, UR6, UR19, URZ ;  /* 0x00000013060a72a4 */ /* 0x000fe4000f8e02ff */
[----:B------:R-:W-:-:S04]  /*12f0*/  UIMAD UR7, UR7, UR19, URZ ;  /* 0x00000013070772a4 */ /* 0x000fc8000f8e02ff */
[----:B------:R-:W-:-:S03]  /*1300*/  UISETP.GE.AND UP0, UPT, UR4, UR7, UPT ;  /* 0x000000070400728c */ /* 0x000fc6000bf06270 */
[----:B------:R-:W-:Y:S01]  /*1310*/  UMOV UR7, UR13 ;  /* 0x0000000d00077c82 */ /* 0x000fe20008000000 */
[----:B------:R-:W-:Y:S02]  /*1320*/  UISETP.GE.OR UP0, UPT, UR5, UR10, UP0 ;  /* 0x0000000a0500728c */ /* 0x000fe40008706670 */
[----:B------:R-:W-:Y:S02]  /*1330*/  UIMAD.WIDE.U32 UR10, UR5, UR8, URZ ;  /* 0x00000008050a72a5 */ /* 0x000fe4000f8e00ff */
[----:B------:R-:W-:Y:S02]  /*1340*/  USHF.R.U32.HI UR7, URZ, UR9, UR7 ;  /* 0x00000009ff077299 */ /* 0x000fe40008011607 */
[----:B------:R-:W-:Y:S02]  /*1350*/  UIADD3 UR10, UPT, UPT, -UR4, URZ, URZ ;  /* 0x000000ff040a7290 */ /* 0x000fe4000fffe1ff */
[----:B------:R-:W-:Y:S02]  /*1360*/  USEL UR7, UR4, UR7, !UP2 ;  /* 0x0000000704077287 */ /* 0x000fe4000d000000 */
[----:B------:R-:W-:Y:S01]  /*1370*/  UIMAD UR10, UR14, UR10, UR21 ;  /* 0x0000000a0e0a72a4 */ /* 0x000fe2000f8e0215 */
[----:B------:R-:W-:-:S02]  /*1380*/  @!UP0 UMOV UR8, UR11 ;  /* 0x0000000b00088c82 */ /* 0x000fc40008000000 */
[----:B------:R-:W-:Y:S02]  /*1390*/  @!UP0 USHF.R.U32.HI UR8, URZ, UR9, UR8 ;  /* 0x00000009ff088299 */ /* 0x000fe40008011608 */
[----:B------:R-:W-:Y:S02]  /*13a0*/  UIADD3 UR9, UPT, UPT, -UR7, URZ, URZ ;  /* 0x000000ff07097290 */ /* 0x000fe4000fffe1ff */
[----:B------:R-:W-:Y:S02]  /*13b0*/  @!UP0 USEL UR8, UR5, UR8, !UP2 ;  /* 0x0000000805088287 */ /* 0x000fe4000d000000 */
[----:B------:R-:W-:Y:S02]  /*13c0*/  UIMAD UR9, UR19, UR9, UR4 ;  /* 0x00000009130972a4 */ /* 0x000fe4000f8e0204 */
[----:B------:R-:W-:Y:S02]  /*13d0*/  @!UP0 UIADD3 UR7, UPT, UPT, UR7, -UR8, URZ ;  /* 0x8000000807078290 */ /* 0x000fe4000fffe0ff */
[----:B------:R-:W-:-:S02]  /*13e0*/  @!UP0 UIMAD UR6, UR9, UR6, UR8 ;  /* 0x00000006090682a4 */ /* 0x000fc4000f8e0208 */
[----:B------:R-:W-:-:S04]  /*13f0*/  @!UP0 UIMAD UR4, UR7, UR19, UR5 ;  /* 0x00000013070482a4 */ /* 0x000fc8000f8e0205 */
[----:B------:R-:W-:Y:S01]  /*1400*/  UIMAD UR21, UR4, UR14, UR10 ;  /* 0x0000000e041572a4 */ /* 0x000fe2000f8e020a */
[----:B------:R-:W-:Y:S02]  /*1410*/  @!UP0 UMOV UR5, UR6 ;  /* 0x0000000600058c82 */ /* 0x000fe40008000000 */
[----:B------:R-:W-:-:S12]  /*1420*/  UIMAD UR51, UR5, UR22, UR51 ;  /* 0x00000016053372a4 */ /* 0x000fd8000f8e0233 */
.L_x_17:
[----:B------:R-:W-:-:S09]  /*1430*/  UISETP.NE.AND UP0, UPT, UR24, 0x1, UPT ;  /* 0x000000011800788c */ /* 0x000fd2000bf05270 */
[----:B------:R-:W-:Y:S05]  /*1440*/  BRA.U UP0, `(.L_x_18) ;  /* 0x0000000100407547 */ /* 0x000fea000b800000 */
[----:B------:R-:W2:Y:S01]  /*1450*/  LDCU.128 UR8, c[0x0][0xb10] ;  /* 0x00016200ff0877ac */ /* 0x000ea20008000c00 */
[----:B------:R-:W3:Y:S01]  /*1460*/  LDCU UR12, c[0x0][0xb0c] ;  /* 0x00016180ff0c77ac */ /* 0x000ee20008000800 */
[----:B------:R-:W4:Y:S01]  /*1470*/  LDCU UR13, c[0x0][0xb20] ;  /* 0x00016400ff0d77ac */ /* 0x000f220008000800 */
[----:B--2---:R-:W-:Y:S02]  /*1480*/  UIMAD.WIDE.U32 UR4, UR51, UR8, URZ ;  /* 0x00000008330472a5 */ /* 0x004fe4000f8e00ff */
[----:B------:R-:W-:Y:S02]  /*1490*/  UIMAD.WIDE.U32 UR6, UR21, UR11, URZ ;  /* 0x0000000b150672a5 */ /* 0x000fe4000f8e00ff */
[----:B---3--:R-:W-:Y:S02]  /*14a0*/  UISETP.NE.AND UP0, UPT, UR12, 0x1, UPT ;  /* 0x000000010c00788c */ /* 0x008fe4000bf05270 */
[----:B------:R-:W-:-:S03]  /*14b0*/  USHF.R.U32.HI UR5, URZ, UR9, UR5 ;  /* 0x00000009ff057299 */ /* 0x000fc60008011605 */
[----:B------:R-:W-:Y:S01]  /*14c0*/  UMOV UR4, UR7 ;  /* 0x0000000700047c82 */ /* 0x000fe20008000000 */
[----:B------:R-:W-:Y:S02]  /*14d0*/  USEL UR5, UR51, UR5, !UP0 ;  /* 0x0000000533057287 */ /* 0x000fe4000c000000 */
[----:B------:R-:W-:Y:S02]  /*14e0*/  UISETP.NE.AND UP0, UPT, UR10, 0x1, UPT ;  /* 0x000000010a00788c */ /* 0x000fe4000bf05270 */
[----:B----4-:R-:W-:-:S04]  /*14f0*/  USHF.R.U32.HI UR4, URZ, UR13, UR4 ;  /* 0x0000000dff047299 */ /* 0x010fc80008011604 */
[----:B------:R-:W-:-:S04]  /*1500*/  USEL UR4, UR21, UR4, !UP0 ;  /* 0x0000000415047287 */ /* 0x000fc8000c000000 */
[----:B------:R-:W-:Y:S02]  /*1510*/  UIADD3 UR6, UPT, UPT, -UR4, UR5, URZ ;  /* 0x0000000504067290 */ /* 0x000fe4000fffe1ff */
[----:B------:R-:W-:Y:S02]  /*1520*/  UIADD3 UR4, UPT, UPT, UR4, -UR5, URZ ;  /* 0x8000000504047290 */ /* 0x000fe4000fffe0ff */
[----:B------:R-:W-:Y:S02]  /*1530*/  UIMAD UR21, UR6, UR10, UR21 ;  /* 0x0000000a061572a4 */ /* 0x000fe4000f8e0215 */
[----:B------:R-:W-:-:S12]  /*1540*/  UIMAD UR51, UR4, UR12, UR51 ;  /* 0x0000000c043372a4 */ /* 0x000fd8000f8e0233 */
.L_x_18:
[----:B------:R-:W-:Y:S05]  /*1550*/  BRA.U !UP6, `(.L_x_19) ;  /* 0x000000010e0c7547 */ /* 0x000fea000b800000 */
[----:B------:R-:W-:Y:S01]  /*1560*/  UCGABAR_WAIT ;  /* 0x0000000000007dc7 */ /* 0x000fe20008000000 */
[----:B------:R-:W-:Y:S01]  /*1570*/  CCTL.IVALL ;  /* 0x00000000ff00798f */ /* 0x000fe20002000000 */
[----:B------:R-:W-:Y:S05]  /*1580*/  BRA `(.L_x_20) ;  /* 0x0000000000047947 */ /* 0x000fea0003800000 */
.L_x_19:
[----:B------:R-:W-:Y:S06]  /*1590*/  BAR.SYNC.DEFER_BLOCKING 0x0 ;  /* 0x0000000000007b1d */ /* 0x000fec0000010000 */
.L_x_20:
[----:B------:R-:W-:Y:S05]  /*15a0*/  BRA.U UP5, `(.L_x_21) ;  /* 0x0000005905a87547 */ /* 0x000fea000b800000 */
[----:B------:R-:W2:Y:S01]  /*15b0*/  LDCU UR5, c[0x0][0x388] ;  /* 0x00007100ff0577ac */ /* 0x000ea20008000800 */
[----:B------:R-:W3:Y:S01]  /*15c0*/  LDC R14, c[0x0][0x390] ;  /* 0x0000e400ff0e7b82 */ /* 0x000ee20000000800 */
[----:B------:R-:W-:Y:S01]  /*15d0*/  PLOP3.LUT P3, PT, PT, PT, UP3, 0x80, 0x8 ;  /* 0x000000000008781c */ /* 0x000fe20003f6f038 */
[----:B------:R-:W-:Y:S01]  /*15e0*/  HFMA2 R12, -RZ, RZ, 0, 5.9604644775390625e-08 ;  /* 0x00000001ff0c7431 */ /* 0x000fe200000001ff */
[----:B------:R-:W4:Y:S01]  /*15f0*/  LDCU UR6, c[0x0][0x38c] ;  /* 0x00007180ff0677ac */ /* 0x000f220008000800 */
[----:B------:R-:W-:Y:S01]  /*1600*/  HFMA2 R9, -RZ, RZ, 0, 0 ;  /* 0x00000000ff097431 */ /* 0x000fe200000001ff */
[----:B------:R-:W-:Y:S02]  /*1610*/  ISETP.EQ.OR P4, PT, R0, RZ, P5 ;  /* 0x000000ff0000720c */ /* 0x000fe40002f82670 */
[----:B------:R-:W-:Y:S01]  /*1620*/  CS2R R10, SRZ ;  /* 0x00000000000a7805 */ /* 0x000fe2000001ff00 */
[----:B------:R-:W-:Y:S01]  /*1630*/  UISETP.NE.AND UP0, UPT, UR18, URZ, UPT ;  /* 0x000000ff1200728c */ /* 0x000fe2000bf05270 */
[----:B------:R-:W1:Y:S01]  /*1640*/  LDC.64 R66, c[0x0][0x348] ;  /* 0x0000d200ff427b82 */ /* 0x000e620000000a00 */
[----:B------:R-:W-:Y:S01]  /*1650*/  IMAD.MOV.U32 R3, RZ, RZ, RZ ;  /* 0x000000ffff037224 */ /* 0x000fe200078e00ff */
[----:B------:R-:W-:Y:S01]  /*1660*/  PLOP3.LUT P3, PT, P3, PT, PT, 0x8, 0x80 ;  /* 0x000000000080781c */ /* 0x000fe20001f6e170 */
[----:B------:R-:W-:-:S02]  /*1670*/  USEL UR62, UR68, 0x2, UP0 ;  /* 0x00000002443e7887 */ /* 0x000fc40008000000 */
[----:B--2---:R-:W-:-:S04]  /*1680*/  UIADD3 UR5, UPT, UPT, UR5, 0x3f, URZ ;  /* 0x0000003f05057890 */ /* 0x004fc8000fffe0ff */
[----:B------:R-:W-:-:S04]  /*1690*/  USHF.R.S32.HI UR4, URZ, 0x1f, UR5 ;  /* 0x0000001fff047899 */ /* 0x000fc80008011405 */
[----:B------:R-:W-:-:S03]  /*16a0*/  ULEA.HI UR4, UR4, UR5, URZ, 0x6 ;  /* 0x0000000504047291 */ /* 0x000fc6000f8f30ff */
[----:B------:R-:W2:Y:S01]  /*16b0*/  LDCU UR5, c[0x0][0x370] ;  /* 0x00006e00ff0577ac */ /* 0x000ea20008000800 */
[----:B------:R-:W-:-:S04]  /*16c0*/  USHF.R.S32.HI UR4, URZ, 0x6, UR4 ;  /* 0x00000006ff047899 */ /* 0x000fc80008011404 */
[----:B----4-:R-:W-:-:S06]  /*16d0*/  UIMAD UR4, UR4, UR6, URZ ;  /* 0x00000006040472a4 */ /* 0x010fcc000f8e02ff */
[----:B---3--:R-:W-:Y:S01]  /*16e0*/  IMAD R14, R14, UR4, RZ ;  /* 0x000000040e0e7c24 */ /* 0x008fe2000f8e02ff */
[----:B------:R-:W-:Y:S01]  /*16f0*/  USHF.L.U32 UR4, UR20, 0x6, URZ ;  /* 0x0000000614047899 */ /* 0x000fe200080006ff */
[----:B--2---:R-:W-:Y:S01]  /*1700*/  IMAD.U32 R44, RZ, RZ, UR5 ;  /* 0x00000005ff2c7e24 */ /* 0x004fe2000f8e00ff */
[----:B------:R-:W-:Y:S02]  /*1710*/  USHF.L.U32 UR5, UR20, 0x7, URZ ;  /* 0x0000000714057899 */ /* 0x000fe400080006ff */
[C---:B------:R-:W-:Y:S01]  /*1720*/  ISETP.NE.AND P0, PT, R14.reuse, RZ, PT ;  /* 0x000000ff0e00720c */ /* 0x040fe20003f05270 */
[----:B------:R-:W-:Y:S01]  /*1730*/  ULOP3.LUT UR4, UR4, 0x40, URZ, 0xc0, !UPT ;  /* 0x0000004004047892 */ /* 0x000fe2000f8ec0ff */
[----:B------:R-:W-:Y:S02]  /*1740*/  VIMNMX.U32 R13, PT, PT, R14, 0x4, PT ;  /* 0x000000040e0d7848 */ /* 0x000fe40003fe0000 */
[----:B------:R-:W-:Y:S02]  /*1750*/  IMAD.U32 R48, RZ, RZ, UR5 ;  /* 0x00000005ff307e24 */ /* 0x000fe4000f8e00ff */
[----:B------:R-:W-:Y:S01]  /*1760*/  IADD3 R5, PT, PT, R13, -0x1, RZ ;  /* 0xffffffff0d057810 */ /* 0x000fe20007ffe0ff */
[----:B------:R-:W-:-:S02]  /*1770*/  IMAD.U32 R49, RZ, RZ, UR4 ;  /* 0x00000004ff317e24 */ /* 0x000fc4000f8e00ff */
[----:B------:R-:W2:Y:S04]  /*1780*/  LDCU UR5, c[0x0][0x374] ;  /* 0x00006e80ff0577ac */ /* 0x000ea80008000800 */
[--C-:B------:R-:W-:Y:S02]  /*1790*/  @!P0 IMAD.MOV R5, RZ, RZ, R13.reuse ;  /* 0x000000ffff058224 */ /* 0x100fe400078e020d */
[----:B------:R-:W-:-:S03]  /*17a0*/  IMAD.IADD R13, R14, 0x1, -R13 ;  /* 0x000000010e0d7824 */ /* 0x000fc600078e0a0d */
[----:B------:R-:W-:Y:S01]  /*17b0*/  IADD3 R5, PT, PT, R5, 0x1, RZ ;  /* 0x0000000105057810 */ /* 0x000fe20007ffe0ff */
[----:B-12---:R-:W-:-:S07]  /*17c0*/  IMAD.U32 R43, RZ, RZ, UR5 ;  /* 0x00000005ff2b7e24 */ /* 0x006fce000f8e00ff */
.L_x_39:
[----:B-1----:R-:W1:Y:S01]  /*17d0*/  S2R R4, SR_CgaCtaId ;  /* 0x0000000000047919 */ /* 0x002e620000008800 */
[----:B------:R-:W-:Y:S01]  /*17e0*/  R2UR UR6, R49 ;  /* 0x00000000310672ca */ /* 0x000fe200000e0000 */
[----:B------:R-:W-:Y:S01]  /*17f0*/  ULEA.HI UR4, UR51, UR51, URZ, 0x1 ;  /* 0x0000003333047291 */ /* 0x000fe2000f8f08ff */
[----:B------:R-:W-:Y:S01]  /*1800*/  R2UR UR5, R48 ;  /* 0x00000000300572ca */ /* 0x000fe200000e0000 */
[----:B------:R-:W-:Y:S01]  /*1810*/  UMOV UR22, URZ ;  /* 0x000000ff00167c82 */ /* 0x000fe20008000000 */
[----:B------:R-:W-:Y:S01]  /*1820*/  MOV R0, 0x400 ;  /* 0x0000040000007802 */ /* 0x000fe20000000f00 */
[----:B------:R-:W-:Y:S01]  /*1830*/  USHF.L.U32 UR4, UR4, 0x7, URZ ;  /* 0x0000000704047899 */ /* 0x000fe200080006ff */
[----:B------:R-:W-:-:S03]  /*1840*/  ISETP.NE.AND P0, PT, R14, RZ, PT ;  /* 0x000000ff0e00720c */ /* 0x000fc60003f05270 */
[----:B------:R-:W-:-:S04]  /*1850*/  ULOP3.LUT UR4, UR4, 0xffffff00, URZ, 0xc0, !UPT ;  /* 0xffffff0004047892 */ /* 0x000fc8000f8ec0ff */
[----:B------:R-:W-:Y:S02]  /*1860*/  ULEA UR6, UR21, UR6, 0x7 ;  /* 0x0000000615067291 */ /* 0x000fe4000f8e38ff */
[----:B------:R-:W-:-:S03]  /*1870*/  ULOP3.LUT UR23, UR4, 0x80, UR5, 0xf8, !UPT ;  /* 0x0000008004177892 */ /* 0x000fc6000f8ef805 */
[----:B------:R-:W-:Y:S01]  /*1880*/  UMOV UR5, URZ ;  /* 0x000000ff00057c82 */ /* 0x000fe20008000000 */
[----:B------:R-:W-:Y:S01]  /*1890*/  UMOV UR4, URZ ;  /* 0x000000ff00047c82 */ /* 0x000fe20008000000 */
[----:B------:R-:W-:Y:S02]  /*18a0*/  IMAD.U32 R42, RZ, RZ, UR6 ;  /* 0x00000006ff2a7e24 */ /* 0x000fe4000f8e00ff */
[----:B------:R-:W-:Y:S01]  /*18b0*/  IMAD.U32 R47, RZ, RZ, UR5 ;  /* 0x00000005ff2f7e24 */ /* 0x000fe2000f8e00ff */
[----:B-1----:R-:W-:Y:S02]  /*18c0*/  LEA R4, R4, R0, 0x18 ;  /* 0x0000000004047211 */ /* 0x002fe400078ec0ff */
[----:B------:R-:W-:-:S03]  /*18d0*/  SHF.L.U32 R0, R12, 0x1f, RZ ;  /* 0x0000001f0c007819 */ /* 0x000fc600000006ff */
[----:B------:R-:W-:-:S04]  /*18e0*/  IMAD R2, R3, 0x8, R4 ;  /* 0x0000000803027824 */ /* 0x000fc800078e0204 */
[----:B--2---:R1:W2:Y:S02]  /*18f0*/  SYNCS.PHASECHK.TRANS64.TRYWAIT P2, [R2+URZ+0x20], R0 ;  /* 0x00002000020075a7 */ /* 0x0042a400080411ff */
[----:B-1----:R-:W-:Y:S01]  /*1900*/  IMAD.U32 R0, RZ, RZ, UR4 ;  /* 0x00000004ff007e24 */ /* 0x002fe2000f8e00ff */
[----:B------:R-:W-:Y:S06]  /*1910*/  @!P0 BRA `(.L_x_22) ;  /* 0x0000002400b08947 */ /* 0x000fec0003800000 */
[----:B------:R-:W1:Y:S01]  /*1920*/  LDCU.128 UR8, c[0x0][0x480] ;  /* 0x00009000ff0877ac */ /* 0x000e620008000c00 */
[----:B------:R-:W-:Y:S01]  /*1930*/  MOV R8, R3 ;  /* 0x0000000300087202 */ /* 0x000fe20000000f00 */
[----:B------:R-:W-:Y:S01]  /*1940*/  IMAD.IADD R9, R5, 0x1, R10 ;  /* 0x0000000105097824 */ /* 0x000fe200078e020a */
[----:B------:R-:W-:Y:S02]  /*1950*/  UIADD3 UR65, UPT, UPT, UR23, 0x8, URZ ;  /* 0x0000000817417890 */ /* 0x000fe4000fffe0ff */
[----:B------:R-:W-:Y:S02]  /*1960*/  UIADD3 UR66, UPT, UPT, UR23, 0x10, URZ ;  /* 0x0000001017427890 */ /* 0x000fe4000fffe0ff */
[----:B------:R-:W-:Y:S02]  /*1970*/  UIADD3 UR67, UPT, UPT, UR23, 0x18, URZ ;  /* 0x0000001817437890 */ /* 0x000fe4000fffe0ff */
[----:B------:R-:W-:Y:S02]  /*1980*/  UIADD3 UR68, UPT, UPT, UR23, 0x20, URZ ;  /* 0x0000002017447890 */ /* 0x000fe4000fffe0ff */
[----:B------:R-:W-:-:S02]  /*1990*/  UIADD3 UR70, UPT, UPT, UR23, 0x28, URZ ;  /* 0x0000002817467890 */ /* 0x000fc4000fffe0ff */
[----:B------:R-:W-:Y:S02]  /*19a0*/  UIADD3 UR71, UPT, UPT, UR23, 0x30, URZ ;  /* 0x0000003017477890 */ /* 0x000fe4000fffe0ff */
[----:B------:R-:W-:Y:S02]  /*19b0*/  UIADD3 UR72, UPT, UPT, UR23, 0x38, URZ ;  /* 0x0000003817487890 */ /* 0x000fe4000fffe0ff */
[----:B-1----:R-:W-:Y:S02]  /*19c0*/  UIMAD.WIDE.U32 UR6, UR65, UR9, URZ ;  /* 0x00000009410672a5 */ /* 0x002fe4000f8e00ff */
[----:B------:R-:W-:Y:S02]  /*19d0*/  UIMAD.WIDE.U32 UR12, UR66, UR9, URZ ;  /* 0x00000009420c72a5 */ /* 0x000fe4000f8e00ff */
[----:B------:R-:W-:Y:S02]  /*19e0*/  UIMAD.WIDE.U32 UR14, UR67, UR9, URZ ;  /* 0x00000009430e72a5 */ /* 0x000fe4000f8e00ff */
[----:B------:R-:W-:Y:S01]  /*19f0*/  UIMAD.WIDE.U32 UR16, UR68, UR9, URZ ;  /* 0x00000009441072a5 */ /* 0x000fe2000f8e00ff */
[----:B------:R-:W-:Y:S01]  /*1a00*/  UMOV UR6, UR7 ;  /* 0x0000000700067c82 */ /* 0x000fe20008000000 */
[----:B------:R-:W-:-:S02]  /*1a10*/  UIMAD.WIDE.U32 UR18, UR70, UR9, URZ ;  /* 0x00000009461272a5 */ /* 0x000fc4000f8e00ff */
[----:B------:R-:W-:Y:S02]  /*1a20*/  USHF.R.U32.HI UR38, URZ, UR10, UR6 ;  /* 0x0000000aff267299 */ /* 0x000fe40008011606 */
[----:B------:R-:W-:Y:S01]  /*1a30*/  UIMAD.WIDE.U32 UR20, UR71, UR9, URZ ;  /* 0x00000009471472a5 */ /* 0x000fe2000f8e00ff */
[----:B------:R-:W-:Y:S01]  /*1a40*/  UMOV UR6, UR13 ;  /* 0x0000000d00067c82 */ /* 0x000fe20008000000 */
[----:B------:R-:W-:Y:S02]  /*1a50*/  UIADD3 UR73, UPT, UPT, UR23, 0x40, URZ ;  /* 0x0000004017497890 */ /* 0x000fe4000fffe0ff */
[----:B------:R-:W-:Y:S02]  /*1a60*/  USHF.R.U32.HI UR22, URZ, UR10, UR6 ;  /* 0x0000000aff167299 */ /* 0x000fe40008011606 */
[----:B------:R-:W-:Y:S01]  /*1a70*/  UIMAD.WIDE.U32 UR24, UR72, UR9, URZ ;  /* 0x00000009481872a5 */ /* 0x000fe2000f8e00ff */
[----:B------:R-:W-:Y:S01]  /*1a80*/  UMOV UR6, UR15 ;  /* 0x0000000f00067c82 */ /* 0x000fe20008000000 */
[----:B------:R-:W-:-:S02]  /*1a90*/  UIADD3 UR75, UPT, UPT, UR23, 0x48, URZ ;  /* 0x00000048174b7890 */ /* 0x000fc4000fffe0ff */
        /* <DEDUP_REMOVED lines=23> */
[----:B------:R-:W-:-:S02]  /*1c10*/  UIMAD.WIDE.U32 UR40, UR56, UR9, URZ ;  /* 0x00000009382872a5 */ /* 0x000fc4000f8e00ff */
[----:B------:R-:W-:Y:S01]  /*1c20*/  USHF.R.U32.HI UR16, URZ, UR10, UR6 ;  /* 0x0000000aff107299 */ /* 0x000fe20008011606 */
[----:B------:R-:W1:Y:S02]  /*1c30*/  LDCU.64 UR4, c[0x0][0x490] ;  /* 0x00009200ff0477ac */ /* 0x000e640008000a00 */
[----:B------:R-:W-:Y:S01]  /*1c40*/  UMOV UR6, UR31 ;  /* 0x0000001f00067c82 */ /* 0x000fe20008000000 */
[----:B------:R-:W-:Y:S02]  /*1c50*/  UIMAD.WIDE.U32 UR42, UR23, UR9, URZ ;  /* 0x00000009172a72a5 */ /* 0x000fe4000f8e00ff */
[----:B------:R-:W-:Y:S02]  /*1c60*/  USHF.R.U32.HI UR15, URZ, UR10, UR6 ;  /* 0x0000000aff0f7299 */ /* 0x000fe40008011606 */
[----:B------:R-:W-:Y:S01]  /*1c70*/  UIADD3 UR53, UPT, UPT, UR23, 0x78, URZ ;  /* 0x0000007817357890 */ /* 0x000fe2000fffe0ff */
[----:B------:R-:W-:Y:S01]  /*1c80*/  UMOV UR6, UR33 ;  /* 0x0000002100067c82 */ /* 0x000fe20008000000 */
[----:B------:R-:W-:-:S02]  /*1c90*/  UISETP.NE.AND UP0, UPT, UR8, 0x1, UPT ;  /* 0x000000010800788c */ /* 0x000fc4000bf05270 */
[----:B------:R-:W-:Y:S02]  /*1ca0*/  USHF.R.U32.HI UR14, URZ, UR10, UR6 ;  /* 0x0000000aff0e7299 */ /* 0x000fe40008011606 */
[----:B------:R-:W-:Y:S01]  /*1cb0*/  UIMAD.WIDE.U32 UR44, UR53, UR9, URZ ;  /* 0x00000009352c72a5 */ /* 0x000fe2000f8e00ff */
[----:B------:R-:W-:Y:S01]  /*1cc0*/  UMOV UR6, UR35 ;  /* 0x0000002300067c82 */ /* 0x000fe20008000000 */
[----:B------:R-:W-:Y:S02]  /*1cd0*/  USEL UR44, UR66, UR22, !UP0 ;  /* 0x00000016422c7287 */ /* 0x000fe4000c000000 */
[----:B------:R-:W-:Y:S02]  /*1ce0*/  USHF.R.U32.HI UR13, URZ, UR10, UR6 ;  /* 0x0000000aff0d7299 */ /* 0x000fe40008011606 */
[----:B------:R-:W-:Y:S01]  /*1cf0*/  USEL UR47, UR67, UR47, !UP0 ;  /* 0x0000002f432f7287 */ /* 0x000fe2000c000000 */
[----:B------:R-:W-:Y:S01]  /*1d00*/  UMOV UR6, UR37 ;  /* 0x0000002500067c82 */ /* 0x000fe20008000000 */
[----:B------:R-:W-:-:S02]  /*1d10*/  USEL UR50, UR68, UR50, !UP0 ;  /* 0x0000003244327287 */ /* 0x000fc4000c000000 */
[----:B------:R-:W-:Y:S02]  /*1d20*/  USHF.R.U32.HI UR12, URZ, UR10, UR6 ;  /* 0x0000000aff0c7299 */ /* 0x000fe40008011606 */
[----:B------:R-:W-:Y:S01]  /*1d30*/  USEL UR54, UR72, UR18, !UP0 ;  /* 0x0000001248367287 */ /* 0x000fe2000c000000 */
[----:B------:R-:W-:Y:S01]  /*1d40*/  UMOV UR6, UR41 ;  /* 0x0000002900067c82 */ /* 0x000fe20008000000 */
[----:B------:R-:W-:Y:S02]  /*1d50*/  USEL UR48, UR74, UR15, !UP0 ;  /* 0x0000000f4a307287 */ /* 0x000fe4000c000000 */
[----:B------:R-:W-:Y:S02]  /*1d60*/  USHF.R.U32.HI UR9, URZ, UR10, UR6 ;  /* 0x0000000aff097299 */ /* 0x000fe40008011606 */
[----:B------:R-:W-:Y:S01]  /*1d70*/  USEL UR46, UR76, UR14, !UP0 ;  /* 0x0000000e4c2e7287 */ /* 0x000fe2000c000000 */
[----:B------:R-:W-:Y:S01]  /*1d80*/  UMOV UR6, UR43 ;  /* 0x0000002b00067c82 */ /* 0x000fe20008000000 */
[----:B------:R-:W-:-:S02]  /*1d90*/  USEL UR43, UR58, UR13, !UP0 ;  /* 0x0000000d3a2b7287 */ /* 0x000fc4000c000000 */
[----:B------:R-:W-:Y:S02]  /*1da0*/  USHF.R.U32.HI UR7, URZ, UR10, UR6 ;  /* 0x0000000aff077299 */ /* 0x000fe40008011606 */
[----:B------:R-:W-:Y:S02]  /*1db0*/  USEL UR41, UR57, UR12, !UP0 ;  /* 0x0000000c39297287 */ /* 0x000fe4000c000000 */
[----:B------:R-:W-:Y:S01]  /*1dc0*/  USEL UR22, UR23, UR7, !UP0 ;  /* 0x0000000717167287 */ /* 0x000fe2000c000000 */
[----:B------:R-:W-:Y:S01]  /*1dd0*/  UMOV UR6, UR45 ;  /* 0x0000002d00067c82 */ /* 0x000fe20008000000 */
[----:B-1----:R-:W-:Y:S02]  /*1de0*/  UIMAD.WIDE.U32 UR14, UR44, UR4, URZ ;  /* 0x000000042c0e72a5 */ /* 0x002fe4000f8e00ff */
[----:B------:R-:W-:Y:S02]  /*1df0*/  USHF.R.U32.HI UR10, URZ, UR10, UR6 ;  /* 0x0000000aff0a7299 */ /* 0x000fe40008011606 */
[----:B------:R-:W-:-:S02]  /*1e00*/  UIMAD.WIDE.U32 UR18, UR22, UR4, URZ ;  /* 0x00000004161272a5 */ /* 0x000fc4000f8e00ff */
[----:B------:R-:W-:Y:S02]  /*1e10*/  UIMAD.WIDE.U32 UR12, UR47, UR4, URZ ;  /* 0x000000042f0c72a5 */ /* 0x000fe4000f8e00ff */
[----:B------:R-:W-:Y:S02]  /*1e20*/  USEL UR52, UR70, UR52, !UP0 ;  /* 0x0000003446347287 */ /* 0x000fe4000c000000 */
[----:B------:R-:W-:Y:S02]  /*1e30*/  UIMAD.WIDE.U32 UR6, UR50, UR4, URZ ;  /* 0x00000004320672a5 */ /* 0x000fe4000f8e00ff */
[----:B------:R-:W-:Y:S02]  /*1e40*/  USEL UR42, UR65, UR38, !UP0 ;  /* 0x00000026412a7287 */ /* 0x000fe4000c000000 */
[----:B------:R-:W-:Y:S02]  /*1e50*/  USEL UR55, UR71, UR55, !UP0 ;  /* 0x0000003747377287 */ /* 0x000fe4000c000000 */
[----:B------:R-:W-:-:S02]  /*1e60*/  USEL UR51, UR73, UR17, !UP0 ;  /* 0x0000001149337287 */ /* 0x000fc4000c000000 */
[----:B------:R-:W-:Y:S02]  /*1e70*/  USEL UR49, UR75, UR16, !UP0 ;  /* 0x000000104b317287 */ /* 0x000fe4000c000000 */
[----:B------:R-:W-:Y:S02]  /*1e80*/  USEL UR40, UR56, UR9, !UP0 ;  /* 0x0000000938287287 */ /* 0x000fe4000c000000 */
[----:B------:R-:W-:Y:S02]  /*1e90*/  USEL UR38, UR53, UR10, !UP0 ;  /* 0x0000000a35267287 */ /* 0x000fe4000c000000 */
[----:B------:R-:W-:Y:S01]  /*1ea0*/  UIMAD.WIDE.U32 UR20, UR52, UR4, URZ ;  /* 0x00000004341472a5 */ /* 0x000fe2000f8e00ff */
[----:B------:R-:W-:Y:S01]  /*1eb0*/  UMOV UR45, UR19 ;  /* 0x00000013002d7c82 */ /* 0x000fe20008000000 */
[----:B------:R-:W-:Y:S01]  /*1ec0*/  UMOV UR10, UR15 ;  /* 0x0000000f000a7c82 */ /* 0x000fe20008000000 */
[----:B------:R-:W-:Y:S01]  /*1ed0*/  UMOV UR9, UR13 ;  /* 0x0000000d00097c82 */ /* 0x000fe20008000000 */
[----:B------:R-:W-:-:S02]  /*1ee0*/  UIMAD.WIDE.U32 UR16, UR42, UR4, URZ ;  /* 0x000000042a1072a5 */ /* 0x000fc4000f8e00ff */
[----:B------:R-:W-:Y:S02]  /*1ef0*/  UIMAD.WIDE.U32 UR24, UR55, UR4, URZ ;  /* 0x00000004371872a5 */ /* 0x000fe4000f8e00ff */
[----:B------:R-:W-:Y:S02]  /*1f00*/  UIMAD.WIDE.U32 UR26, UR54, UR4, URZ ;  /* 0x00000004361a72a5 */ /* 0x000fe4000f8e00ff */
[----:B------:R-:W-:Y:S02]  /*1f10*/  UIMAD.WIDE.U32 UR28, UR51, UR4, URZ ;  /* 0x00000004331c72a5 */ /* 0x000fe4000f8e00ff */
[----:B------:R-:W-:Y:S02]  /*1f20*/  UIMAD.WIDE.U32 UR30, UR49, UR4, URZ ;  /* 0x00000004311e72a5 */ /* 0x000fe4000f8e00ff */
[----:B------:R-:W-:Y:S02]  /*1f30*/  UIMAD.WIDE.U32 UR32, UR48, UR4, URZ ;  /* 0x00000004302072a5 */ /* 0x000fe4000f8e00ff */
[----:B------:R-:W-:-:S02]  /*1f40*/  UIMAD.WIDE.U32 UR34, UR46, UR4, URZ ;  /* 0x000000042e2272a5 */ /* 0x000fc4000f8e00ff */
[----:B------:R-:W-:Y:S02]  /*1f50*/  UIMAD.WIDE.U32 UR36, UR43, UR4, URZ ;  /* 0x000000042b2472a5 */ /* 0x000fe4000f8e00ff */
[----:B------:R-:W-:Y:S02]  /*1f60*/  UIMAD.WIDE.U32 UR18, UR41, UR4, URZ ;  /* 0x00000004291272a5 */ /* 0x000fe4000f8e00ff */
[----:B------:R-:W-:Y:S02]  /*1f70*/  UIMAD.WIDE.U32 UR14, UR40, UR4, URZ ;  /* 0x00000004280e72a5 */ /* 0x000fe4000f8e00ff */
[----:B------:R-:W-:Y:S02]  /*1f80*/  UIMAD.WIDE.U32 UR12, UR38, UR4, URZ ;  /* 0x00000004260c72a5 */ /* 0x000fe4000f8e00ff */
[----:B------:R-:W-:Y:S01]  /*1f90*/  USHF.R.U32.HI UR64, URZ, UR5, UR45 ;  /* 0x00000005ff407299 */ /* 0x000fe2000801162d */
[----:B------:R-:W-:Y:S01]  /*1fa0*/  UMOV UR4, UR7 ;  /* 0x0000000700047c82 */ /* 0x000fe20008000000 */
[----:B------:R-:W-:-:S02]  /*1fb0*/  USHF.R.U32.HI UR60, URZ, UR5, UR10 ;  /* 0x00000005ff3c7299 */ /* 0x000fc4000801160a */
[----:B------:R-:W-:Y:S02]  /*1fc0*/  USHF.R.U32.HI UR58, URZ, UR5, UR4 ;  /* 0x00000005ff3a7299 */ /* 0x000fe40008011604 */
[----:B------:R-:W-:Y:S01]  /*1fd0*/  UIADD3 UR12, UPT, UPT, -UR44, URZ, URZ ;  /* 0x000000ff2c0c7290 */ /* 0x000fe2000fffe1ff */
[----:B------:R-:W-:Y:S01]  /*1fe0*/  UMOV UR4, UR21 ;  /* 0x0000001500047c82 */ /* 0x000fe20008000000 */
[----:B------:R-:W-:Y:S02]  /*1ff0*/  UIADD3 UR10, UPT, UPT, -UR47, URZ, URZ ;  /* 0x000000ff2f0a7290 */ /* 0x000fe4000fffe1ff */
[----:B------:R-:W-:Y:S01]  /*2000*/  USHF.R.U32.HI UR57, URZ, UR5, UR4 ;  /* 0x00000005ff397299 */ /* 0x000fe20008011604 */
[----:B------:R-:W-:Y:S02]  /*2010*/  UMOV UR16, UR17 ;  /* 0x0000001100107c82 */ /* 0x000fe40008000000 */
[----:B------:R-:W-:Y:S01]  /*2020*/  UMOV UR4, UR25 ;  /* 0x0000001900047c82 */ /* 0x000fe20008000000 */
[----:B------:R-:W-:-:S02]  /*2030*/  UIMAD UR66, UR8, UR12, UR66 ;  /* 0x0000000c084272a4 */ /* 0x000fc4000f8e0242 */
[----:B------:R-:W-:Y:S02]  /*2040*/  USHF.R.U32.HI UR56, URZ, UR5, UR4 ;  /* 0x00000005ff387299 */ /* 0x000fe40008011604 */
[----:B------:R-:W-:Y:S01]  /*2050*/  UIMAD UR34, UR8, UR10, UR67 ;  /* 0x0000000a082272a4 */ /* 0x000fe2000f8e0243 */
[----:B------:R-:W-:Y:S01]  /*2060*/  UMOV UR4, UR27 ;  /* 0x0000001b00047c82 */ /* 0x000fe20008000000 */
[----:B------:R-:W-:Y:S02]  /*2070*/  UIADD3 UR14, UPT, UPT, -UR52, URZ, URZ ;  /* 0x000000ff340e7290 */ /* 0x000fe4000fffe1ff */
[----:B------:R-:W-:Y:S02]  /*2080*/  USHF.R.U32.HI UR25, URZ, UR5, UR4 ;  /* 0x00000005ff197299 */ /* 0x000fe40008011604 */
[----:B------:R-:W-:Y:S01]  /*2090*/  UIADD3 UR12, UPT, UPT, -UR41, URZ, URZ ;  /* 0x000000ff290c7290 */ /* 0x000fe2000fffe1ff */
[----:B------:R-:W-:Y:S01]  /*20a0*/  UMOV UR4, UR29 ;  /* 0x0000001d00047c82 */ /* 0x000fe20008000000 */
[----:B------:R-:W-:-:S02]  /*20b0*/  UIADD3 UR10, UPT, UPT, -UR40, URZ, URZ ;  /* 0x000000ff280a7290 */ /* 0x000fc4000fffe1ff */
[----:B------:R-:W-:Y:S02]  /*20c0*/  USHF.R.U32.HI UR21, URZ, UR5, UR4 ;  /* 0x00000005ff157299 */ /* 0x000fe40008011604 */
[----:B------:R-:W-:Y:S01]  /*20d0*/  UIADD3 UR26, UPT, UPT, UR23, 0x68, URZ ;  /* 0x00000068171a7890 */ /* 0x000fe2000fffe0ff */
[----:B------:R-:W-:Y:S01]  /*20e0*/  UMOV UR4, UR31 ;  /* 0x0000001f00047c82 */ /* 0x000fe20008000000 */
[----:B------:R-:W-:Y:S02]  /*20f0*/  UIADD3 UR24, UPT, UPT, UR23, 0x70, URZ ;  /* 0x0000007017187890 */ /* 0x000fe4000fffe0ff */
[----:B------:R-:W-:Y:S02]  /*2100*/  USHF.R.U32.HI UR77, URZ, UR5, UR4 ;  /* 0x00000005ff4d7299 */ /* 0x000fe40008011604 */
[----:B------:R-:W-:Y:S01]  /*2110*/  USHF.R.U32.HI UR63, URZ, UR5, UR16 ;  /* 0x00000005ff3f7299 */ /* 0x000fe20008011610 */
[----:B------:R-:W-:Y:S01]  /*2120*/  UMOV UR4, UR33 ;  /* 0x0000002100047c82 */ /* 0x000fe20008000000 */
[----:B------:R-:W-:-:S02]  /*2130*/  USHF.R.U32.HI UR59, URZ, UR5, UR9 ;  /* 0x00000005ff3b7299 */ /* 0x000fc40008011609 */
[----:B------:R-:W-:Y:S02]  /*2140*/  USHF.R.U32.HI UR69, URZ, UR5, UR4 ;  /* 0x00000005ff457299 */ /* 0x000fe40008011604 */
[----:B------:R-:W-:Y:S01]  /*2150*/  UISETP.NE.AND UP0, UPT, UR11, 0x1, UPT ;  /* 0x000000010b00788c */ /* 0x000fe2000bf05270 */
[----:B------:R-:W-:Y:S01]  /*2160*/  UMOV UR4, UR35 ;  /* 0x0000002300047c82 */ /* 0x000fe20008000000 */
[----:B------:R-:W-:Y:S02]  /*2170*/  UIADD3 UR9, UPT, UPT, -UR50, URZ, URZ ;  /* 0x000000ff32097290 */ /* 0x000fe4000fffe1ff */
[----:B------:R-:W-:Y:S02]  /*2180*/  USHF.R.U32.HI UR61, URZ, UR5, UR4 ;  /* 0x00000005ff3d7299 */ /* 0x000fe40008011604 */
[----:B------:R-:W-:Y:S01]  /*2190*/  UIADD3 UR27, UPT, UPT, UR23, 0x60, URZ ;  /* 0x00000060171b7890 */ /* 0x000fe2000fffe0ff */
[----:B------:R-:W-:Y:S01]  /*21a0*/  UMOV UR4, UR37 ;  /* 0x0000002500047c82 */ /* 0x000fe20008000000 */
[----:B------:R-:W-:-:S02]  /*21b0*/  UIADD3 UR18, UPT, UPT, -UR54, URZ, URZ ;  /* 0x000000ff36127290 */ /* 0x000fc4000fffe1ff */
[----:B------:R-:W-:Y:S01]  /*21c0*/  USHF.R.U32.HI UR53, URZ, UR5, UR4 ;  /* 0x00000005ff357299 */ /* 0x000fe20008011604 */
[----:B------:R-:W1:Y:S02]  /*21d0*/  LDCU.64 UR6, c[0x0][0x4b0] ;  /* 0x00009600ff0677ac */ /* 0x000e640008000a00 */
[----:B------:R-:W-:Y:S01]  /*21e0*/  UMOV UR4, UR19 ;  /* 0x0000001300047c82 */ /* 0x000fe20008000000 */
[----:B------:R-:W-:Y:S02]  /*21f0*/  UIADD3 UR19, UPT, UPT, -UR49, URZ, URZ ;  /* 0x000000ff31137290 */ /* 0x000fe4000fffe1ff */
[----:B------:R-:W-:Y:S02]  /*2200*/  USHF.R.U32.HI UR45, URZ, UR5, UR4 ;  /* 0x00000005ff2d7299 */ /* 0x000fe40008011604 */
[----:B------:R-:W-:Y:S01]  /*2210*/  UIMAD UR70, UR8, UR14, UR70 ;  /* 0x0000000e084672a4 */ /* 0x000fe2000f8e0246 */
[----:B------:R-:W-:Y:S01]  /*2220*/  UMOV UR4, UR15 ;  /* 0x0000000f00047c82 */ /* 0x000fe20008000000 */
[----:B------:R-:W-:-:S02]  /*2230*/  UIADD3 UR15, UPT, UPT, -UR46, URZ, URZ ;  /* 0x000000ff2e0f7290 */ /* 0x000fc4000fffe1ff */
[----:B------:R-:W-:Y:S02]  /*2240*/  USHF.R.U32.HI UR37, URZ, UR5, UR4 ;  /* 0x00000005ff257299 */ /* 0x000fe40008011604 */
[----:B------:R-:W-:Y:S01]  /*2250*/  UIMAD UR26, UR8, UR12, UR26 ;  /* 0x0000000c081a72a4 */ /* 0x000fe2000f8e021a */
[----:B------:R-:W-:Y:S01]  /*2260*/  UMOV UR4, UR13 ;  /* 0x0000000d00047c82 */ /* 0x000fe20008000000 */
[----:B------:R-:W-:Y:S02]  /*2270*/  UIADD3 UR13, UPT, UPT, -UR42, URZ, URZ ;  /* 0x000000ff2a0d7290 */ /* 0x000fe4000fffe1ff */
[----:B------:R-:W-:Y:S02]  /*2280*/  USHF.R.U32.HI UR29, URZ, UR5, UR4 ;  /* 0x00000005ff1d7299 */ /* 0x000fe40008011604 */
[----:B------:R-:W-:Y:S02]  /*2290*/  UIMAD UR65, UR8, UR13, UR65 ;  /* 0x0000000d084172a4 */ /* 0x000fe4000f8e0241 */
[----:B------:R-:W-:Y:S01]  /*22a0*/  UIADD3 UR13, UPT, UPT, -UR43, URZ, URZ ;  /* 0x000000ff2b0d7290 */ /* 0x000fe2000fffe1ff */
[----:B------:R-:W1:Y:S01]  /*22b0*/  LDCU.64 UR4, c[0x0][0x4d0] ;  /* 0x00009a00ff0477ac */ /* 0x000e620008000a00 */
[----:B------:R-:W-:-:S02]  /*22c0*/  UIMAD UR35, UR8, UR10, UR24 ;  /* 0x0000000a082372a4 */ /* 0x000fc4000f8e0218 */
[----:B------:R-:W-:Y:S02]  /*22d0*/  UIADD3 UR16, UPT, UPT, -UR55, URZ, URZ ;  /* 0x000000ff37107290 */ /* 0x000fe4000fffe1ff */
[----:B------:R-:W-:Y:S02]  /*22e0*/  UIADD3 UR17, UPT, UPT, -UR48, URZ, URZ ;  /* 0x000000ff30117290 */ /* 0x000fe4000fffe1ff */
[----:B------:R-:W-:Y:S02]  /*22f0*/  UIADD3 UR14, UPT, UPT, -UR22, URZ, URZ ;  /* 0x000000ff160e7290 */ /* 0x000fe4000fffe1ff */
[----:B------:R-:W-:Y:S02]  /*2300*/  USEL UR12, UR22, UR64, !UP0 ;  /* 0x00000040160c7287 */ /* 0x000fe4000c000000 */
[----:B------:R-:W-:Y:S02]  /*2310*/  USEL UR10, UR42, UR63, !UP0 ;  /* 0x0000003f2a0a7287 */ /* 0x000fe4000c000000 */
[----:B------:R-:W-:-:S02]  /*2320*/  UIMAD UR68, UR8, UR9, UR68 ;  /* 0x00000009084472a4 */ /* 0x000fc4000f8e0244 */
[----:B------:R-:W-:Y:S01]  /*2330*/  UIMAD UR28, UR8, UR13, UR27 ;  /* 0x0000000d081c72a4 */ /* 0x000fe2000f8e021b */
[----:B------:R-:W-:Y:S01]  /*2340*/  IMAD.U32 R41, RZ, RZ, UR12 ;  /* 0x0000000cff297e24 */ /* 0x000fe2000f8e00ff */
[----:B------:R-:W-:Y:S01]  /*2350*/  UIADD3 UR20, UPT, UPT, -UR51, URZ, URZ ;  /* 0x000000ff33147290 */ /* 0x000fe2000fffe1ff */
[----:B------:R-:W-:Y:S01]  /*2360*/  MOV R38, UR10 ;  /* 0x0000000a00267c02 */ /* 0x000fe20008000f00 */
[----:B------:R-:W-:Y:S02]  /*2370*/  UIMAD UR32, UR8, UR18, UR72 ;  /* 0x00000012082072a4 */ /* 0x000fe4000f8e0248 */
[----:B------:R-:W-:Y:S02]  /*2380*/  UIADD3 UR9, UPT, UPT, -UR38, URZ, URZ ;  /* 0x000000ff26097290 */ /* 0x000fe4000fffe1ff */
[----:B------:R-:W-:Y:S02]  /*2390*/  UIMAD UR75, UR8, UR19, UR75 ;  /* 0x00000013084b72a4 */ /* 0x000fe4000f8e024b */
[----:B------:R-:W-:-:S02]  /*23a0*/  UIADD3 UR27, UPT, UPT, UR23, 0x78, URZ ;  /* 0x00000078171b7890 */ /* 0x000fc4000fffe0ff */
[----:B------:R-:W-:Y:S02]  /*23b0*/  UIMAD UR30, UR8, UR15, UR76 ;  /* 0x0000000f081e72a4 */ /* 0x000fe4000f8e024c */
[----:B------:R-:W-:Y:S02]  /*23c0*/  USEL UR19, UR44, UR60, !UP0 ;  /* 0x0000003c2c137287 */ /* 0x000fe4000c000000 */
[----:B------:R-:W-:Y:S02]  /*23d0*/  USEL UR18, UR47, UR59, !UP0 ;  /* 0x0000003b2f127287 */ /* 0x000fe4000c000000 */
[----:B------:R-:W-:Y:S02]  /*23e0*/  UIMAD UR33, UR8, UR16, UR71 ;  /* 0x00000010082172a4 */ /* 0x000fe4000f8e0247 */
[----:B------:R-:W-:Y:S01]  /*23f0*/  UIMAD UR67, UR8, UR17, UR74 ;  /* 0x00000011084372a4 */ /* 0x000fe2000f8e024a */
[----:B------:R-:W-:Y:S01]  /*2400*/  IMAD.U32 R35, RZ, RZ, UR19 ;  /* 0x00000013ff237e24 */ /* 0x000fe2000f8e00ff */
[----:B------:R-:W-:Y:S01]  /*2410*/  UIMAD UR24, UR8, UR14, UR23 ;  /* 0x0000000e081872a4 */ /* 0x000fe2000f8e0217 */
[----:B------:R-:W-:Y:S01]  /*2420*/  MOV R32, UR18 ;  /* 0x0000001200207c02 */ /* 0x000fe20008000f00 */
[----:B------:R-:W-:Y:S01]  /*2430*/  USEL UR15, UR54, UR25, !UP0 ;  /* 0x00000019360f7287 */ /* 0x000fe2000c000000 */
[----:B------:R-:W-:Y:S01]  /*2440*/  R2UR UR25, R42 ;  /* 0x000000002a1972ca */ /* 0x000fe200000e0000 */
[----:B------:R-:W-:-:S02]  /*2450*/  USEL UR14, UR50, UR58, !UP0 ;  /* 0x0000003a320e7287 */ /* 0x000fc4000c000000 */
[----:B------:R-:W-:Y:S02]  /*2460*/  USEL UR16, UR52, UR57, !UP0 ;  /* 0x0000003934107287 */ /* 0x000fe4000c000000 */
[----:B------:R-:W-:Y:S01]  /*2470*/  USEL UR17, UR55, UR56, !UP0 ;  /* 0x0000003837117287 */ /* 0x000fe2000c000000 */
[----:B------:R-:W-:Y:S01]  /*2480*/  MOV R20, UR15 ;  /* 0x0000000f00147c02 */ /* 0x000fe20008000f00 */
[----:B------:R-:W-:Y:S01]  /*2490*/  USEL UR13, UR51, UR21, !UP0 ;  /* 0x00000015330d7287 */ /* 0x000fe2000c000000 */
[----:B------:R-:W-:Y:S01]  /*24a0*/  IMAD.U32 R29, RZ, RZ, UR14 ;  /* 0x0000000eff1d7e24 */ /* 0x000fe2000f8e00ff */
[----:B------:R-:W-:Y:S01]  /*24b0*/  UIMAD UR31, UR8, UR20, UR73 ;  /* 0x00000014081f72a4 */ /* 0x000fe2000f8e0249 */
[----:B------:R-:W-:Y:S01]  /*24c0*/  MOV R26, UR16 ;  /* 0x00000010001a7c02 */ /* 0x000fe20008000f00 */
[----:B------:R-:W-:Y:S01]  /*24d0*/  UIMAD UR27, UR8, UR9, UR27 ;  /* 0x00000009081b72a4 */ /* 0x000fe2000f8e021b */
[----:B------:R-:W-:Y:S01]  /*24e0*/  IMAD.U32 R23, RZ, RZ, UR17 ;  /* 0x00000011ff177e24 */ /* 0x000fe2000f8e00ff */
[----:B------:R-:W-:Y:S01]  /*24f0*/  UIADD3 UR12, UPT, UPT, -UR12, URZ, URZ ;  /* 0x000000ff0c0c7290 */ /* 0x000fe2000fffe1ff */
[----:B------:R-:W-:Y:S01]  /*2500*/  IMAD.U32 R17, RZ, RZ, UR13 ;  /* 0x0000000dff117e24 */ /* 0x000fe2000f8e00ff */
[----:B------:R-:W-:-:S02]  /*2510*/  UIADD3 UR10, UPT, UPT, -UR10, URZ, URZ ;  /* 0x000000ff0a0a7290 */ /* 0x000fc4000fffe1ff */
[----:B------:R-:W-:Y:S02]  /*2520*/  UIADD3 UR9, UPT, UPT, -UR19, URZ, URZ ;  /* 0x000000ff13097290 */ /* 0x000fe4000fffe1ff */
[----:B------:R-:W-:Y:S02]  /*2530*/  UIADD3 UR8, UPT, UPT, -UR18, URZ, URZ ;  /* 0x000000ff12087290 */ /* 0x000fe4000fffe1ff */
[----:B------:R-:W-:Y:S02]  /*2540*/  USEL UR77, UR49, UR77, !UP0 ;  /* 0x0000004d314d7287 */ /* 0x000fe4000c000000 */
[----:B------:R-:W-:Y:S02]  /*2550*/  USEL UR69, UR48, UR69, !UP0 ;  /* 0x0000004530457287 */ /* 0x000fe4000c000000 */
[----:B------:R-:W-:Y:S02]  /*2560*/  USEL UR61, UR46, UR61, !UP0 ;  /* 0x0000003d2e3d7287 */ /* 0x000fe4000c000000 */
[----:B------:R-:W-:-:S02]  /*2570*/  USEL UR53, UR43, UR53, !UP0 ;  /* 0x000000352b357287 */ /* 0x000fc4000c000000 */
[----:B------:R-:W-:Y:S02]  /*2580*/  USEL UR45, UR41, UR45, !UP0 ;  /* 0x0000002d292d7287 */ /* 0x000fe4000c000000 */
[----:B------:R-:W-:Y:S02]  /*2590*/  USEL UR37, UR40, UR37, !UP0 ;  /* 0x0000002528257287 */ /* 0x000fe4000c000000 */
[----:B------:R-:W-:Y:S02]  /*25a0*/  USEL UR29, UR38, UR29, !UP0 ;  /* 0x0000001d261d7287 */ /* 0x000fe4000c000000 */
[----:B------:R-:W-:Y:S02]  /*25b0*/  UIADD3 UR18, UPT, UPT, -UR17, URZ, URZ ;  /* 0x000000ff11127290 */ /* 0x000fe4000fffe1ff */
[----:B------:R-:W-:Y:S02]  /*25c0*/  UIADD3 UR20, UPT, UPT, -UR15, URZ, URZ ;  /* 0x000000ff0f147290 */ /* 0x000fe4000fffe1ff */
[----:B------:R-:W-:-:S02]  /*25d0*/  UIADD3 UR19, UPT, UPT, -UR13, URZ, URZ ;  /* 0x000000ff0d137290 */ /* 0x000fc4000fffe1ff */
[----:B------:R-:W-:Y:S02]  /*25e0*/  UIMAD UR22, UR11, UR12, UR22 ;  /* 0x0000000c0b1672a4 */ /* 0x000fe4000f8e0216 */
[----:B------:R-:W-:Y:S02]  /*25f0*/  UIMAD UR42, UR11, UR10, UR42 ;  /* 0x0000000a0b2a72a4 */ /* 0x000fe4000f8e022a */
[----:B------:R-:W-:Y:S02]  /*2600*/  UIMAD UR21, UR11, UR9, UR44 ;  /* 0x000000090b1572a4 */ /* 0x000fe4000f8e022c */
[----:B------:R-:W-:Y:S02]  /*2610*/  UIMAD UR47, UR11, UR8, UR47 ;  /* 0x000000080b2f72a4 */ /* 0x000fe4000f8e022f */
[----:B------:R-:W-:Y:S02]  /*2620*/  UIADD3 UR14, UPT, UPT, -UR14, URZ, URZ ;  /* 0x000000ff0e0e7290 */ /* 0x000fe4000fffe1ff */
[----:B------:R-:W-:-:S02]  /*2630*/  UIADD3 UR16, UPT, UPT, -UR16, URZ, URZ ;  /* 0x000000ff10107290 */ /* 0x000fc4000fffe1ff */
[----:B------:R-:W-:Y:S02]  /*2640*/  UIADD3 UR17, UPT, UPT, -UR77, URZ, URZ ;  /* 0x000000ff4d117290 */ /* 0x000fe4000fffe1ff */
[----:B------:R-:W-:Y:S02]  /*2650*/  UIADD3 UR15, UPT, UPT, -UR69, URZ, URZ ;  /* 0x000000ff450f7290 */ /* 0x000fe4000fffe1ff */
[----:B------:R-:W-:Y:S02]  /*2660*/  UIADD3 UR13, UPT, UPT, -UR61, URZ, URZ ;  /* 0x000000ff3d0d7290 */ /* 0x000fe4000fffe1ff */
[----:B------:R-:W-:Y:S02]  /*2670*/  UIADD3 UR12, UPT, UPT, -UR53, URZ, URZ ;  /* 0x000000ff350c7290 */ /* 0x000fe4000fffe1ff */
[----:B------:R-:W-:Y:S02]  /*2680*/  UIADD3 UR10, UPT, UPT, -UR45, URZ, URZ ;  /* 0x000000ff2d0a7290 */ /* 0x000fe4000fffe1ff */
[----:B------:R-:W-:-:S02]  /*2690*/  UIADD3 UR9, UPT, UPT, -UR37, URZ, URZ ;  /* 0x000000ff25097290 */ /* 0x000fc4000fffe1ff */
[----:B------:R-:W-:Y:S02]  /*26a0*/  UIADD3 UR8, UPT, UPT, -UR29, URZ, URZ ;  /* 0x000000ff1d087290 */ /* 0x000fe4000fffe1ff */
[----:B------:R-:W-:Y:S02]  /*26b0*/  UIMAD UR14, UR11, UR14, UR50 ;  /* 0x0000000e0b0e72a4 */ /* 0x000fe4000f8e0232 */
[----:B------:R-:W-:Y:S02]  /*26c0*/  UIMAD UR16, UR11, UR16, UR52 ;  /* 0x000000100b1072a4 */ /* 0x000fe4000f8e0234 */
[----:B------:R-:W-:Y:S02]  /*26d0*/  UIMAD UR18, UR11, UR18, UR55 ;  /* 0x000000120b1272a4 */ /* 0x000fe4000f8e0237 */
[----:B------:R-:W-:Y:S02]  /*26e0*/  UIMAD UR20, UR11, UR20, UR54 ;  /* 0x000000140b1472a4 */ /* 0x000fe4000f8e0236 */
[----:B------:R-:W-:-:S02]  /*26f0*/  UIMAD UR19, UR11, UR19, UR51 ;  /* 0x000000130b1372a4 */ /* 0x000fc4000f8e0233 */
[----:B------:R-:W-:Y:S02]  /*2700*/  UIMAD UR17, UR11, UR17, UR49 ;  /* 0x000000110b1172a4 */ /* 0x000fe4000f8e0231 */
[----:B------:R-:W-:Y:S02]  /*2710*/  UIMAD UR15, UR11, UR15, UR48 ;  /* 0x0000000f0b0f72a4 */ /* 0x000fe4000f8e0230 */
[----:B------:R-:W-:Y:S02]  /*2720*/  UIMAD UR13, UR11, UR13, UR46 ;  /* 0x0000000d0b0d72a4 */ /* 0x000fe4000f8e022e */
[----:B------:R-:W-:Y:S02]  /*2730*/  UIMAD UR12, UR11, UR12, UR43 ;  /* 0x0000000c0b0c72a4 */ /* 0x000fe4000f8e022b */
[----:B------:R-:W-:Y:S02]  /*2740*/  UIMAD UR44, UR11, UR10, UR41 ;  /* 0x0000000a0b2c72a4 */ /* 0x000fe4000f8e0229 */
[----:B------:R-:W-:-:S02]  /*2750*/  UIMAD UR9, UR11, UR9, UR40 ;  /* 0x000000090b0972a4 */ /* 0x000fc4000f8e0228 */
[----:B------:R-:W-:Y:S02]  /*2760*/  UIMAD UR8, UR11, UR8, UR38 ;  /* 0x000000080b0872a4 */ /* 0x000fe4000f8e0226 */
[----:B-1----:R-:W-:Y:S02]  /*2770*/  UIMAD UR11, UR66, UR6, UR4 ;  /* 0x00000006420b72a4 */ /* 0x002fe4000f8e0204 */
[----:B------:R-:W-:Y:S02]  /*2780*/  UIADD3 UR10, UPT, UPT, UR25, 0x20, URZ ;  /* 0x00000020190a7890 */ /* 0x000fe4000fffe0ff */
[----:B------:R-:W-:Y:S02]  /*2790*/  UIMAD UR25, UR24, UR6, UR4 ;  /* 0x00000006181972a4 */ /* 0x000fe4000f8e0204 */
[----:B------:R-:W-:Y:S01]  /*27a0*/  UIMAD UR24, UR65, UR6, UR4 ;  /* 0x00000006411872a4 */ /* 0x000fe2000f8e0204 */
[----:B------:R-:W-:Y:S01]  /*27b0*/  MOV R34, UR11 ;  /* 0x0000000b00227c02 */ /* 0x000fe20008000f00 */
[----:B------:R-:W-:-:S02]  /*27c0*/  UIMAD UR11, UR70, UR6, UR4 ;  /* 0x00000006460b72a4 */ /* 0x000fc4000f8e0204 */
[----:B------:R-:W-:Y:S01]  /*27d0*/  MOV R40, UR25 ;  /* 0x0000001900287c02 */ /* 0x000fe20008000f00 */
[----:B------:R-:W-:Y:S01]  /*27e0*/  UIMAD UR25, UR34, UR6, UR4 ;  /* 0x00000006221972a4 */ /* 0x000fe2000f8e0204 */
[----:B------:R-:W-:Y:S01]  /*27f0*/  IMAD.U32 R37, RZ, RZ, UR24 ;  /* 0x00000018ff257e24 */ /* 0x000fe2000f8e00ff */
[----:B------:R-:W-:Y:S01]  /*2800*/  UIMAD UR24, UR68, UR6, UR4 ;  /* 0x00000006441872a4 */ /* 0x000fe2000f8e0204 */
[----:B------:R-:W-:Y:S01]  /*2810*/  IMAD.U32 R25, RZ, RZ, UR11 ;  /* 0x0000000bff197e24 */ /* 0x000fe2000f8e00ff */
[----:B------:R-:W-:Y:S02]  /*2820*/  UIMAD UR11, UR31, UR6, UR4 ;  /* 0x000000061f0b72a4 */ /* 0x000fe4000f8e0204 */
[----:B------:R-:W-:Y:S01]  /*2830*/  IMAD.U32 R31, RZ, RZ, UR25 ;  /* 0x00000019ff1f7e24 */ /* 0x000fe2000f8e00ff */
[----:B------:R-:W-:Y:S01]  /*2840*/  UIMAD UR25, UR33, UR6, UR4 ;  /* 0x00000006211972a4 */ /* 0x000fe2000f8e0204 */
[----:B------:R-:W-:Y:S01]  /*2850*/  MOV R28, UR24 ;  /* 0x00000018001c7c02 */ /* 0x000fe20008000f00 */
[----:B------:R-:W-:Y:S01]  /*2860*/  UIMAD UR24, UR32, UR6, UR4 ;  /* 0x00000006201872a4 */ /* 0x000fe2000f8e0204 */
[----:B------:R-:W-:Y:S01]  /*2870*/  MOV R16, UR11 ;  /* 0x0000000b00107c02 */ /* 0x000fe20008000f00 */
[----:B------:R-:W-:-:S02]  /*2880*/  UIMAD UR75, UR75, UR6, UR4 ;  /* 0x000000064b4b72a4 */ /* 0x000fc4000f8e0204 */
[----:B------:R-:W-:Y:S01]  /*2890*/  UIMAD UR67, UR67, UR6, UR4 ;  /* 0x00000006434372a4 */ /* 0x000fe2000f8e0204 */
[----:B------:R-:W-:Y:S01]  /*28a0*/  MOV R22, UR25 ;  /* 0x0000001900167c02 */ /* 0x000fe20008000f00 */
[----:B------:R-:W-:Y:S01]  /*28b0*/  UIMAD UR59, UR30, UR6, UR4 ;  /* 0x000000061e3b72a4 */ /* 0x000fe2000f8e0204 */
[----:B------:R-:W-:Y:S01]  /*28c0*/  IMAD.U32 R19, RZ, RZ, UR24 ;  /* 0x00000018ff137e24 */ /* 0x000fe2000f8e00ff */
[----:B------:R-:W-:Y:S02]  /*28d0*/  UIMAD UR51, UR28, UR6, UR4 ;  /* 0x000000061c3372a4 */ /* 0x000fe4000f8e0204 */
[----:B------:R-:W-:Y:S02]  /*28e0*/  UIMAD UR43, UR26, UR6, UR4 ;  /* 0x000000061a2b72a4 */ /* 0x000fe4000f8e0204 */
[----:B------:R-:W-:Y:S02]  /*28f0*/  UIMAD UR35, UR35, UR6, UR4 ;  /* 0x00000006232372a4 */ /* 0x000fe4000f8e0204 */
[----:B------:R-:W-:-:S02]  /*2900*/  UIMAD UR27, UR27, UR6, UR4 ;  /* 0x000000061b1b72a4 */ /* 0x000fc4000f8e0204 */
[----:B------:R-:W-:Y:S02]  /*2910*/  UIMAD UR4, UR21, UR7, UR5 ;  /* 0x00000007150472a4 */ /* 0x000fe4000f8e0205 */
[----:B------:R-:W-:Y:S02]  /*2920*/  UIMAD UR11, UR22, UR7, UR5 ;  /* 0x00000007160b72a4 */ /* 0x000fe4000f8e0205 */
[----:B------:R-:W-:Y:S02]  /*2930*/  UIMAD UR6, UR42, UR7, UR5 ;  /* 0x000000072a0672a4 */ /* 0x000fe4000f8e0205 */
[----:B------:R-:W-:Y:S01]  /*2940*/  IMAD.U32 R33, RZ, RZ, UR4 ;  /* 0x00000004ff217e24 */ /* 0x000fe2000f8e00ff */
[----:B------:R-:W-:Y:S01]  /*2950*/  UIMAD UR4, UR16, UR7, UR5 ;  /* 0x00000007100472a4 */ /* 0x000fe2000f8e0205 */
[----:B------:R-:W-:Y:S01]  /*2960*/  IMAD.U32 R39, RZ, RZ, UR11 ;  /* 0x0000000bff277e24 */ /* 0x000fe2000f8e00ff */
[----:B------:R-:W-:Y:S01]  /*2970*/  UIMAD UR11, UR47, UR7, UR5 ;  /* 0x000000072f0b72a4 */ /* 0x000fe2000f8e0205 */
[----:B------:R-:W-:Y:S01]  /*2980*/  MOV R36, UR6 ;  /* 0x0000000600247c02 */ /* 0x000fe20008000f00 */
[----:B------:R-:W-:-:S02]  /*2990*/  UIMAD UR6, UR14, UR7, UR5 ;  /* 0x000000070e0672a4 */ /* 0x000fc4000f8e0205 */
[----:B-----5:R-:W-:Y:S01]  /*29a0*/  MOV R24, UR4 ;  /* 0x0000000400187c02 */ /* 0x020fe20008000f00 */
[----:B------:R-:W-:Y:S01]  /*29b0*/  UIMAD UR4, UR19, UR7, UR5 ;  /* 0x00000007130472a4 */ /* 0x000fe2000f8e0205 */
[----:B------:R-:W-:Y:S01]  /*29c0*/  MOV R30, UR11 ;  /* 0x0000000b001e7c02 */ /* 0x000fe20008000f00 */
[----:B------:R-:W-:Y:S01]  /*29d0*/  UIMAD UR11, UR18, UR7, UR5 ;  /* 0x00000007120b72a4 */ /* 0x000fe2000f8e0205 */
[----:B------:R-:W-:Y:S01]  /*29e0*/  IMAD.U32 R27, RZ, RZ, UR6 ;  /* 0x00000006ff1b7e24 */ /* 0x000fe2000f8e00ff */
[----:B------:R-:W-:Y:S02]  /*29f0*/  UIMAD UR6, UR20, UR7, UR5 ;  /* 0x00000007140672a4 */ /* 0x000fe4000f8e0205 */
[----:B------:R-:W-:Y:S01]  /*2a00*/  UIMAD UR76, UR17, UR7, UR5 ;  /* 0x00000007114c72a4 */ /* 0x000fe2000f8e0205 */
[----:B------:R-:W-:Y:S01]  /*2a10*/  IMAD.U32 R15, RZ, RZ, UR4 ;  /* 0x00000004ff0f7e24 */ /* 0x000fe2000f8e00ff */
[----:B------:R-:W-:Y:S01]  /*2a20*/  UIMAD UR68, UR15, UR7, UR5 ;  /* 0x000000070f4472a4 */ /* 0x000fe2000f8e0205 */
[----:B------:R-:W-:Y:S01]  /*2a30*/  IMAD.U32 R21, RZ, RZ, UR11 ;  /* 0x0000000bff157e24 */ /* 0x000fe2000f8e00ff */
[----:B------:R-:W-:Y:S01]  /*2a40*/  UIMAD UR60, UR13, UR7, UR5 ;  /* 0x000000070d3c72a4 */ /* 0x000fe2000f8e0205 */
[----:B------:R-:W-:Y:S01]  /*2a50*/  MOV R18, UR6 ;  /* 0x0000000600127c02 */ /* 0x000fe20008000f00 */
[----:B------:R-:W-:-:S02]  /*2a60*/  UIMAD UR52, UR12, UR7, UR5 ;  /* 0x000000070c3472a4 */ /* 0x000fc4000f8e0205 */
[----:B------:R-:W-:Y:S02]  /*2a70*/  UIMAD UR44, UR44, UR7, UR5 ;  /* 0x000000072c2c72a4 */ /* 0x000fe4000f8e0205 */
[----:B------:R-:W-:Y:S02]  /*2a80*/  UIMAD UR36, UR9, UR7, UR5 ;  /* 0x00000007092472a4 */ /* 0x000fe4000f8e0205 */
[----:B------:R-:W-:Y:S01]  /*2a90*/  UIMAD UR28, UR8, UR7, UR5 ;  /* 0x00000007081c72a4 */ /* 0x000fe2000f8e0205 */
[----:B------:R-:W-:Y:S02]  /*2aa0*/  UMOV UR4, URZ ;  /* 0x000000ff00047c82 */ /* 0x000fe40008000000 */
[----:B------:R-:W-:Y:S01]  /*2ab0*/  UMOV UR5, URZ ;  /* 0x000000ff00057c82 */ /* 0x000fe20008000000 */
[----:B------:R-:W-:Y:S01]  /*2ac0*/  MOV R47, UR4 ;  /* 0x00000004002f7c02 */ /* 0x000fe20008000f00 */
[----:B------:R-:W-:Y:S01]  /*2ad0*/  IMAD.U32 R0, RZ, RZ, UR5 ;  /* 0x00000005ff007e24 */ /* 0x000fe2000f8e00ff */
[----:B------:R-:W1:Y:S01]  /*2ae0*/  LDCU UR38, c[0x0][0x390] ;  /* 0x00007200ff2677ac */ /* 0x000e620008000800 */
[----:B------:R-:W3:Y:S01]  /*2af0*/  LDCU UR46, c[0x0][0x38c] ;  /* 0x00007180ff2e77ac */ /* 0x000ee20008000800 */
[----:B------:R-:W-:-:S05]  /*2b00*/  UMOV UR22, URZ ;  /* 0x000000ff00167c82 */ /* 0x000fca0008000000 */
.L_x_28:
[----:B------:R-:W-:Y:S02]  /*2b10*/  @!P5 MOV R2, 0x18000 ;  /* 0x000180000002d802 */ /* 0x000fe40000000f00 */
[----:B------:R-:W-:Y:S01]  /*2b20*/  LEA R3, R8, R4, 0x3 ;  /* 0x0000000408037211 */ /* 0x000fe200078e18ff */
[----:B--2---:R-:W-:Y:S06]  /*2b30*/  @P2 BRA `(.L_x_23) ;  /* 0x00000000000c2947 */ /* 0x004fec0003800000 */
[----:B------:R-:W-:Y:S04]  /*2b40*/  SHF.L.U32 R6, R12, 0x1f, RZ ;  /* 0x0000001f0c067819 */ /* 0x000fe800000006ff */
[----:B------:R-:W2:Y:S02]  /*2b50*/  SYNCS.PHASECHK.TRANS64.TRYWAIT P0, [R3+URZ+0x20], R6 ;  /* 0x00002006030075a7 */ /* 0x000ea400080011ff */
[----:B--2---:R-:W-:Y:S05]  /*2b60*/  @!P0 BRA `(.L_x_24) ;  /* 0x000000d400bc8947 */ /* 0x004fea0003800000 */
.L_x_23:
[----:B------:R4:W-:Y:S01]  /*2b70*/  @!P5 SYNCS.ARRIVE.TRANS64 RZ, [R3+URZ], R2 ;  /* 0x0000000203ffd9a7 */ /* 0x0009e200080000ff */
[----:B------:R-:W-:Y:S04]  /*2b80*/  ULOP3.LUT UR4, UR62, 0x2, URZ, 0xfc, !UPT ;  /* 0x000000023e047892 */ /* 0x000fe8000f8efcff */
[----:B------:R-:W-:Y:S09]  /*2b90*/  UISETP.NE.AND UP0, UPT, UR4, 0x2, UPT ;  /* 0x000000020400788c */ /* 0x000ff2000bf05270 */
[----:B------:R-:W-:Y:S05]  /*2ba0*/  BRA.U UP0, `(.L_x_25) ;  /* 0x0000000100047547 */ /* 0x000fea000b800000 */
[----:B-1-3--:R-:W-:Y:S05]  /*2bb0*/  BPT.TRAP 0x1 ;  /* 0x000000040000795c */ /* 0x00afea0000300000 */
.L_x_25:
[----:B------:R-:W-:Y:S04]  /*2bc0*/  BSSY.RECONVERGENT B0, `(.L_x_26) ;  /* 0x0000003000007945 */ /* 0x000fe80003800200 */
[----:B------:R-:W-:Y:S05]  /*2bd0*/  @P4 BRA `(.L_x_27) ;  /* 0x0000000000044947 */ /* 0x000fea0003800000 */
[----:B-1-3--:R-:W-:Y:S05]  /*2be0*/  BPT.TRAP 0x1 ;  /* 0x000000040000795c */ /* 0x00afea0000300000 */
.L_x_27:
[----:B-1-3--:R-:W-:Y:S05]  /*2bf0*/  BSYNC.RECONVERGENT B0 ;  /* 0x0000000000007941 */ /* 0x00afea0003800200 */
.L_x_26:
[----:B------:R-:W-:Y:S01]  /*2c00*/  ELECT P1, URZ, PT ;  /* 0x0000000000ff782f */ /* 0x000fe20003820000 */
[----:B------:R-:W-:Y:S01]  /*2c10*/  VIADD R7, R8, 0x1 ;  /* 0x0000000108077836 */ /* 0x000fe20000000000 */
[----:B------:R-:W1:Y:S01]  /*2c20*/  LDCU.64 UR6, c[0x0][0x4b8] ;  /* 0x00009700ff0677ac */ /* 0x000e620008000a00 */
[----:B------:R-:W-:Y:S01]  /*2c30*/  R2UR UR12, R0 ;  /* 0x00000000000c72ca */ /* 0x000fe200000e0000 */
[----:B------:R-:W-:Y:S01]  /*2c40*/  VIADD R10, R10, 0x1 ;  /* 0x000000010a0a7836 */ /* 0x000fe20000000000 */
[----:B------:R-:W-:Y:S01]  /*2c50*/  R2UR UR11, R47 ;  /* 0x000000002f0b72ca */ /* 0x000fe200000e0000 */
[----:B------:R-:W1:Y:S01]  /*2c60*/  LDCU.64 UR4, c[0x0][0x4d8] ;  /* 0x00009b00ff0477ac */ /* 0x000e620008000a00 */
[----:B------:R-:W-:Y:S02]  /*2c70*/  MOV.SPILL R63, UR53 ;  /* 0x00000035003f7c02 */ /* 0x000fe40009000f00 */
[----:B------:R-:W-:Y:S01]  /*2c80*/  MOV.SPILL R62, UR52 ;  /* 0x00000034003e7c02 */ /* 0x000fe20009000f00 */
[----:B------:R-:W-:Y:S01]  /*2c90*/  USHF.L.U32 UR50, UR22, 0x6, URZ ;  /* 0x0000000616327899 */ /* 0x000fe200080006ff */
[----:B------:R-:W-:Y:S01]  /*2ca0*/  MOV.SPILL R61, UR51 ;  /* 0x00000033003d7c02 */ /* 0x000fe20009000f00 */
[----:B------:R-:W-:Y:S01]  /*2cb0*/  UMOV UR30, 0x0 ;  /* 0x00000000001e7882 */ /* 0x000fe20000000000 */
[----:B--2---:R-:W-:Y:S01]  /*2cc0*/  @P1 IADD3 R6, P0, PT, R66, 0x80, RZ ;  /* 0x0000008042061810 */ /* 0x004fe20007f1e0ff */
[----:B------:R-:W-:Y:S01]  /*2cd0*/  UMOV UR31, 0x10000000 ;  /* 0x10000000001f7882 */ /* 0x000fe20000000000 */
[----:B----4-:R-:W-:Y:S02]  /*2ce0*/  @P1 LOP3.LUT R3, R3, 0xfefffff8, RZ, 0xc0, !PT ;  /* 0xfefffff803031812 */ /* 0x010fe400078ec0ff */
[----:B------:R-:W-:Y:S01]  /*2cf0*/  @P1 R2UR UR9, R6 ;  /* 0x00000000060912ca */ /* 0x000fe200000e0000 */
[--C-:B------:R-:W-:Y:S01]  /*2d00*/  @P1 IMAD.X R2, RZ, RZ, R67.reuse, P0 ;  /* 0x000000ffff021224 */ /* 0x100fe200000e0643 */
[----:B------:R-:W-:Y:S01]  /*2d10*/  ISETP.NE.AND P0, PT, R7, 0x4, PT ;  /* 0x000000040700780c */ /* 0x000fe20003f05270 */
[--C-:B------:R-:W-:Y:S01]  /*2d20*/  @P1 IMAD R6, R8, 0x8000, R4.reuse ;  /* 0x0000800008061824 */ /* 0x100fe200078e0204 */
[----:B------:R-:W-:Y:S02]  /*2d30*/  @P1 R2UR UR49, R3 ;  /* 0x00000000033112ca */ /* 0x000fe400000e0000 */
[----:B------:R-:W-:Y:S01]  /*2d40*/  @P1 R2UR UR8, R2 ;  /* 0x00000000020812ca */ /* 0x000fe200000e0000 */
[----:B------:R-:W-:Y:S01]  /*2d50*/  @P1 VIADD R2, R6, 0x8400 ;  /* 0x0000840006021836 */ /* 0x000fe20000000000 */
[----:B------:R-:W-:Y:S01]  /*2d60*/  SEL R3, R7, RZ, P0 ;  /* 0x000000ff07037207 */ /* 0x000fe20000000000 */
[----:B-1----:R-:W-:Y:S01]  /*2d70*/  UIMAD UR4, UR12, UR6, UR4 ;  /* 0x000000060c0472a4 */ /* 0x002fe2000f8e0204 */
[----:B------:R-:W-:Y:S01]  /*2d80*/  R2UR UR51, R40 ;  /* 0x00000000283372ca */ /* 0x000fe200000e0000 */
[----:B------:R-:W-:Y:S01]  /*2d90*/  UIMAD UR5, UR11, UR7, UR5 ;  /* 0x000000070b0572a4 */ /* 0x000fe2000f8e0205 */
[----:B------:R-:W-:Y:S01]  /*2da0*/  @P1 R2UR UR48, R2 ;  /* 0x00000000023012ca */ /* 0x000fe200000e0000 */
[--C-:B------:R-:W-:Y:S01]  /*2db0*/  IMAD R7, R3, 0x8, R4.reuse ;  /* 0x0000000803077824 */ /* 0x100fe200078e0204 */
[----:B------:R-:W-:Y:S01]  /*2dc0*/  SEL R2, RZ, 0x1, P0 ;  /* 0x00000001ff027807 */ /* 0x000fe20000000000 */
[----:B------:R-:W-:Y:S01]  /*2dd0*/  IMAD.U32 R64, RZ, RZ, UR9 ;  /* 0x00000009ff407e24 */ /* 0x000fe2000f8e00ff */
[----:B------:R-:W-:Y:S01]  /*2de0*/  R2UR UR52, R39 ;  /* 0x00000000273472ca */ /* 0x000fe200000e0000 */
[----:B------:R-:W-:Y:S01]  /*2df0*/  UPRMT UR4, UR4, 0x40, UR5 ;  /* 0x0000004004047896 */ /* 0x000fe20008000005 */
[----:B------:R-:W-:Y:S01]  /*2e00*/  LOP3.LUT R12, R12, R2, RZ, 0x3c, !PT ;  /* 0x000000020c0c7212 */ /* 0x000fe200078e3cff */
[----:B------:R-:W-:Y:S01]  /*2e10*/  IMAD.U32 R65, RZ, RZ, UR8 ;  /* 0x00000008ff417e24 */ /* 0x000fe2000f8e00ff */
[----:B------:R-:W-:Y:S01]  /*2e20*/  R2UR UR53, R41 ;  /* 0x00000000293572ca */ /* 0x000fe200000e0000 */
[----:B------:R-:W-:Y:S01]  /*2e30*/  UPRMT UR4, UR4, 0x5410, URZ ;  /* 0x0000541004047896 */ /* 0x000fe200080000ff */
[----:B------:R-:W-:Y:S01]  /*2e40*/  SHF.L.U32 R2, R12, 0x1f, RZ ;  /* 0x0000001f0c027819 */ /* 0x000fe200000006ff */
[----:B------:R-:W-:Y:S01]  /*2e50*/  UMOV UR11, UR50 ;  /* 0x00000032000b7c82 */ /* 0x000fe20008000000 */
[----:B------:R-:W-:Y:S01]  /*2e60*/  @P1 R2UR UR6, R64 ;  /* 0x00000000400612ca */ /* 0x000fe200000e0000 */
[----:B------:R-:W-:Y:S01]  /*2e70*/  UIADD3 UR18, UPT, UPT, UR11, 0x20, URZ ;  /* 0x000000200b127890 */ /* 0x000fe2000fffe0ff */
[----:B------:R1:W4:Y:S01]  /*2e80*/  SYNCS.PHASECHK.TRANS64.TRYWAIT P2, [R7+URZ+0x20], R2 ;  /* 0x00002002070075a7 */ /* 0x00032200080411ff */
[----:B------:R-:W-:Y:S01]  /*2e90*/  @P1 R2UR UR7, R65 ;  /* 0x00000000410712ca */ /* 0x000fe200000e0000 */
[----:B------:R-:W-:Y:S01]  /*2ea0*/  UMOV UR9, UR49 ;  /* 0x0000003100097c82 */ /* 0x000fe20008000000 */
        /* <DEDUP_REMOVED lines=11> */
[----:B------:R2:W-:Y:S01]  /*2f60*/  UTMALDG.4D.IM2COL.2CTA [UR48], [UR6], UR4, desc[UR30] ;  /* 0x00001e30060073b4 */ /* 0x0005e20008259004 */
[----:B------:R-:W-:Y:S01]  /*2f70*/  UMOV UR12, UR51 ;  /* 0x00000033000c7c82 */ /* 0x000fe20008000000 */
[----:B------:R-:W-:Y:S01]  /*2f80*/  UMOV UR8, UR52 ;  /* 0x0000003400087c82 */ /* 0x000fe20008000000 */
[----:B------:R-:W-:Y:S01]  /*2f90*/  UMOV UR5, UR53 ;  /* 0x0000003500057c82 */ /* 0x000fe20008000000 */
[----:B------:R-:W-:Y:S01]  /*2fa0*/  UMOV UR19, UR12 ;  /* 0x0000000c00137c82 */ /* 0x000fe20008000000 */
[----:B------:R-:W-:Y:S01]  /*2fb0*/  UMOV UR20, UR8 ;  /* 0x0000000800147c82 */ /* 0x000fe20008000000 */
[----:B------:R-:W-:Y:S01]  /*2fc0*/  UMOV UR21, UR5 ;  /* 0x0000000500157c82 */ /* 0x000fe20008000000 */
[----:B------:R-:W-:Y:S01]  /*2fd0*/  MOV.SPILL R59, UR45 ;  /* 0x0000002d003b7c02 */ /* 0x000fe20009000f00 */
[----:B------:R-:W-:Y:S01]  /*2fe0*/  UMOV UR26, UR11 ;  /* 0x0000000b001a7c82 */ /* 0x000fe20008000000 */
[----:B------:R-:W-:Y:S01]  /*2ff0*/  MOV.SPILL R58, UR44 ;  /* 0x0000002c003a7c02 */ /* 0x000fe20009000f00 */
[----:B------:R-:W-:Y:S01]  /*3000*/  UMOV UR25, UR9 ;  /* 0x0000000900197c82 */ /* 0x000fe20008000000 */
[----:B-1----:R-:W-:Y:S01]  /*3010*/  @P1 VIADD R2, R6, 0x8800 ;  /* 0x0000880006021836 */ /* 0x002fe20000000000 */
[----:B------:R-:W-:Y:S02]  /*3020*/  MOV.SPILL R57, UR43 ;  /* 0x0000002b00397c02 */ /* 0x000fe40009000f00 */
[----:B------:R-:W-:Y:S02]  /*3030*/  R2UR UR43, R37 ;  /* 0x00000000252b72ca */ /* 0x000fe400000e0000 */
[----:B------:R-:W-:Y:S01]  /*3040*/  @P1 R2UR UR16, R2 ;  /* 0x00000000021012ca */ /* 0x000fe200000e0000 */
[----:B------:R-:W-:Y:S01]  /*3050*/  @P1 VIADD R2, R6, 0x8c00 ;  /* 0x00008c0006021836 */ /* 0x000fe20000000000 */
[----:B------:R-:W-:Y:S02]  /*3060*/  R2UR UR44, R36 ;  /* 0x00000000242c72ca */ /* 0x000fe400000e0000 */
[----:B------:R-:W-:Y:S02]  /*3070*/  R2UR UR45, R38 ;  /* 0x00000000262d72ca */ /* 0x000fe400000e0000 */
[----:B------:R-:W-:Y:S01]  /*3080*/  @P1 R2UR UR40, R2 ;  /* 0x00000000022812ca */ /* 0x000fe200000e0000 */
[----:B------:R-:W-:Y:S01]  /*3090*/  @P1 VIADD R2, R6, 0x9000 ;  /* 0x0000900006021836 */ /* 0x000fe20000000000 */
[----:B------:R-:W-:Y:S02]  /*30a0*/  MOV.SPILL R54, UR37 ;  /* 0x0000002500367c02 */ /* 0x000fe40009000f00 */
[----:B------:R-:W-:Y:S01]  /*30b0*/  R2UR UR37, R35 ;  /* 0x00000000232572ca */ /* 0x000fe200000e0000 */
[----:B------:R-:W-:Y:S01]  /*30c0*/  UMOV UR12, UR43 ;  /* 0x0000002b000c7c82 */ /* 0x000fe20008000000 */
[----:B------:R-:W-:Y:S01]  /*30d0*/  MOV.SPILL R51, UR36 ;  /* 0x0000002400337c02 */ /* 0x000fe20009000f00 */
[----:B------:R1:W-:Y:S01]  /*30e0*/  UTMALDG.4D.IM2COL.2CTA [UR16], [UR6], UR4, desc[UR30] ;  /* 0x00001e10060073b4 */ /* 0x0003e20008259004 */
[----:B------:R-:W-:Y:S01]  /*30f0*/  R2UR UR36, R33 ;  /* 0x00000000212472ca */ /* 0x000fe200000e0000 */
[----:B------:R-:W-:Y:S01]  /*3100*/  UMOV UR8, UR44 ;  /* 0x0000002c00087c82 */ /* 0x000fe20008000000 */
[----:B------:R-:W-:Y:S01]  /*3110*/  MOV.SPILL R50, UR35 ;  /* 0x0000002300327c02 */ /* 0x000fe20009000f00 */
[----:B------:R-:W-:Y:S01]  /*3120*/  UMOV UR5, UR45 ;  /* 0x0000002d00057c82 */ /* 0x000fe20008000000 */
[----:B------:R-:W-:Y:S02]  /*3130*/  R2UR UR35, R34 ;  /* 0x00000000222372ca */ /* 0x000fe400000e0000 */
[----:B------:R-:W-:Y:S01]  /*3140*/  MOV.SPILL R7, UR68 ;  /* 0x0000004400077c02 */ /* 0x000fe20009000f00 */
[----:B------:R3:W-:Y:S01]  /*3150*/  UTMALDG.4D.IM2COL.2CTA [UR40], [UR6], UR4, desc[UR30] ;  /* 0x00001e28060073b4 */ /* 0x0007e20008259004 */
[----:B------:R-:W-:Y:S02]  /*3160*/  MOV.SPILL R55, UR38 ;  /* 0x0000002600377c02 */ /* 0x000fe40009000f00 */
[----:B------:R-:W-:Y:S02]  /*3170*/  MOV.SPILL R60, UR46 ;  /* 0x0000002e003c7c02 */ /* 0x000fe40009000f00 */
[----:B------:R-:W-:Y:S01]  /*3180*/  R2UR.FILL UR38, R55 ;  /* 0x00000000372672ca */ /* 0x000fe200004e0000 */
[----:B--2---:R-:W-:Y:S01]  /*3190*/  UMOV UR50, UR11 ;  /* 0x0000000b00327c82 */ /* 0x004fe20008000000 */
[----:B------:R-:W-:Y:S01]  /*31a0*/  R2UR UR51, R31 ;  /* 0x000000001f3372ca */ /* 0x000fe200000e0000 */
[----:B------:R-:W-:Y:S01]  /*31b0*/  UMOV UR49, UR9 ;  /* 0x0000000900317c82 */ /* 0x000fe20008000000 */
[----:B------:R-:W-:Y:S02]  /*31c0*/  R2UR UR52, R30 ;  /* 0x000000001e3472ca */ /* 0x000fe400000e0000 */
[----:B------:R-:W-:Y:S02]  /*31d0*/  R2UR UR53, R32 ;  /* 0x00000000203572ca */ /* 0x000fe400000e0000 */
[----:B------:R-:W-:Y:S02]  /*31e0*/  R2UR.FILL UR46, R60 ;  /* 0x000000003c2e72ca */ /* 0x000fe400004e0000 */
[----:B------:R-:W-:Y:S04]  /*31f0*/  MOV.SPILL R56, UR39 ;  /* 0x0000002700387c02 */ /* 0x000fe80009000f00 */
[----:B------:R-:W-:Y:S02]  /*3200*/  R2UR.FILL UR39, R56 ;  /* 0x00000000382772ca */ /* 0x000fe400004e0000 */
[----:B-1----:R-:W-:Y:S01]  /*3210*/  @P1 R2UR UR16, R2 ;  /* 0x00000000021012ca */ /* 0x002fe200000e0000 */
[----:B------:R-:W-:Y:S01]  /*3220*/  UMOV UR19, UR12 ;  /* 0x0000000c00137c82 */ /* 0x000fe20008000000 */
[----:B------:R-:W-:Y:S01]  /*3230*/  UMOV UR20, UR8 ;  /* 0x0000000800147c82 */ /* 0x000fe20008000000 */
[----:B------:R-:W-:Y:S01]  /*3240*/  UMOV UR21, UR5 ;  /* 0x0000000500157c82 */ /* 0x000fe20008000000 */
[----:B------:R-:W-:Y:S01]  /*3250*/  @P1 VIADD R2, R6, 0x9400 ;  /* 0x0000940006021836 */ /* 0x000fe20000000000 */
[----:B------:R-:W-:Y:S01]  /*3260*/  UMOV UR12, UR35 ;  /* 0x00000023000c7c82 */ /* 0x000fe20008000000 */
[----:B------:R-:W-:Y:S01]  /*3270*/  UMOV UR8, UR36 ;  /* 0x0000002400087c82 */ /* 0x000fe20008000000 */
[----:B------:R-:W-:Y:S01]  /*3280*/  UMOV UR5, UR37 ;  /* 0x0000002500057c82 */ /* 0x000fe20008000000 */
[----:B---3--:R-:W-:Y:S02]  /*3290*/  R2UR UR43, R28 ;  /* 0x000000001c2b72ca */ /* 0x008fe400000e0000 */
[----:B------:R-:W-:Y:S01]  /*32a0*/  @P1 R2UR UR32, R2 ;  /* 0x00000000022012ca */ /* 0x000fe200000e0000 */
[----:B------:R-:W-:Y:S01]  /*32b0*/  @P1 VIADD R2, R6, 0x9800 ;  /* 0x0000980006021836 */ /* 0x000fe20000000000 */
[----:B------:R-:W-:Y:S01]  /*32c0*/  R2UR UR44, R27 ;  /* 0x000000001b2c72ca */ /* 0x000fe200000e0000 */
[----:B------:R1:W-:Y:S01]  /*32d0*/  UTMALDG.4D.IM2COL.2CTA [UR16], [UR6], UR4, desc[UR30] ;  /* 0x00001e10060073b4 */ /* 0x0003e20008259004 */
[----:B------:R-:W-:Y:S09]  /*32e0*/  R2UR UR45, R29 ;  /* 0x000000001d2d72ca */ /* 0x000ff200000e0000 */
[----:B------:R2:W-:Y:S01]  /*32f0*/  UTMALDG.4D.IM2COL.2CTA [UR32], [UR6], UR4, desc[UR30] ;  /* 0x00001e20060073b4 */ /* 0x0005e20008259004 */
[----:B-1----:R-:W-:Y:S01]  /*3300*/  @P1 R2UR UR16, R2 ;  /* 0x00000000021012ca */ /* 0x002fe200000e0000 */
[----:B------:R-:W-:Y:S01]  /*3310*/  UMOV UR19, UR12 ;  /* 0x0000000c00137c82 */ /* 0x000fe20008000000 */
[----:B------:R-:W-:Y:S01]  /*3320*/  UMOV UR20, UR8 ;  /* 0x0000000800147c82 */ /* 0x000fe20008000000 */
[----:B------:R-:W-:Y:S01]  /*3330*/  UMOV UR21, UR5 ;  /* 0x0000000500157c82 */ /* 0x000fe20008000000 */
[----:B------:R-:W-:Y:S01]  /*3340*/  @P1 VIADD R2, R6, 0x9c00 ;  /* 0x00009c0006021836 */ /* 0x000fe20000000000 */
[----:B------:R-:W-:Y:S01]  /*3350*/  UMOV UR12, UR51 ;  /* 0x00000033000c7c82 */ /* 0x000fe20008000000 */
[----:B------:R-:W-:Y:S01]  /*3360*/  UMOV UR8, UR52 ;  /* 0x0000003400087c82 */ /* 0x000fe20008000000 */
[----:B------:R-:W-:Y:S02]  /*3370*/  UMOV UR5, UR53 ;  /* 0x0000003500057c82 */ /* 0x000fe40008000000 */
[----:B------:R-:W-:Y:S01]  /*3380*/  @P1 R2UR UR48, R2 ;  /* 0x00000000023012ca */ /* 0x000fe200000e0000 */
[----:B------:R-:W-:Y:S01]  /*3390*/  @P1 VIADD R2, R6, 0xa000 ;  /* 0x0000a00006021836 */ /* 0x000fe20000000000 */
[----:B--2---:R-:W-:Y:S02]  /*33a0*/  R2UR UR35, R25 ;  /* 0x00000000192372ca */ /* 0x004fe400000e0000 */
[----:B------:R1:W-:Y:S01]  /*33b0*/  UTMALDG.4D.IM2COL.2CTA [UR16], [UR6], UR4, desc[UR30] ;  /* 0x00001e10060073b4 */ /* 0x0003e20008259004 */
[----:B------:R-:W-:Y:S02]  /*33c0*/  R2UR UR36, R24 ;  /* 0x00000000182472ca */ /* 0x000fe400000e0000 */
[----:B------:R-:W-:Y:S06]  /*33d0*/  R2UR UR37, R26 ;  /* 0x000000001a2572ca */ /* 0x000fec00000e0000 */
        /* <DEDUP_REMOVED lines=56> */
[----:B--2---:R-:W-:Y:S02]  /*3760*/  R2UR.FILL UR53, R63 ;  /* 0x000000003f3572ca */ /* 0x004fe400004e0000 */
[----:B------:R1:W-:Y:S01]  /*3770*/  UTMALDG.4D.IM2COL.2CTA [UR16], [UR6], UR4, desc[UR30] ;  /* 0x00001e10060073b4 */ /* 0x0003e20008259004 */
[----:B------:R-:W-:Y:S02]  /*3780*/  R2UR.FILL UR52, R62 ;  /* 0x000000003e3472ca */ /* 0x000fe400004e0000 */
[----:B------:R-:W-:Y:S06]  /*3790*/  R2UR.FILL UR51, R61 ;  /* 0x000000003d3372ca */ /* 0x000fec00004e0000 */
        /* <DEDUP_REMOVED lines=20> */
[----:B------:R-:W-:Y:S05]  /*38e0*/  @P1 VIADD R2, R6, 0xcc00 ;  /* 0x0000cc0006021836 */ /* 0x000fea0000000000 */
[----:B------:R-:W-:Y:S01]  /*38f0*/  @P1 R2UR UR72, R2 ;  /* 0x00000000024812ca */ /* 0x000fe200000e0000 */
[----:B------:R-:W-:Y:S01]  /*3900*/  @P1 VIADD R2, R6, 0xd000 ;  /* 0x0000d00006021836 */ /* 0x000fe20000000000 */
[----:B--2---:R-:W-:Y:S02]  /*3910*/  R2UR.FILL UR37, R54 ;  /* 0x00000000362572ca */ /* 0x004fe400004e0000 */
[----:B------:R1:W-:Y:S01]  /*3920*/  UTMALDG.4D.IM2COL.2CTA [UR16], [UR6], UR4, desc[UR30] ;  /* 0x00001e10060073b4 */ /* 0x0003e20008259004 */
[----:B------:R-:W-:Y:S02]  /*3930*/  R2UR.FILL UR36, R51 ;  /* 0x00000000332472ca */ /* 0x000fe400004e0000 */
[----:B------:R-:W-:Y:S02]  /*3940*/  R2UR.FILL UR35, R50 ;  /* 0x00000000322372ca */ /* 0x000fe400004e0000 */
[----:B------:R-:W-:Y:S04]  /*3950*/  MOV.SPILL R50, UR69 ;  /* 0x0000004500327c02 */ /* 0x000fe80009000f00 */
[----:B------:R-:W-:Y:S01]  /*3960*/  UTMALDG.4D.IM2COL.2CTA [UR72], [UR6], UR4, desc[UR30] ;  /* 0x00001e48060073b4 */ /* 0x000fe20008259004 */
[----:B-1----:R-:W-:Y:S01]  /*3970*/  @P1 R2UR UR16, R2 ;  /* 0x00000000021012ca */ /* 0x002fe200000e0000 */
[----:B------:R-:W-:Y:S01]  /*3980*/  UMOV UR19, UR75 ;  /* 0x0000004b00137c82 */ /* 0x000fe20008000000 */
[----:B------:R-:W-:Y:S01]  /*3990*/  UMOV UR20, UR76 ;  /* 0x0000004c00147c82 */ /* 0x000fe20008000000 */
[----:B------:R-:W-:Y:S01]  /*39a0*/  UMOV UR21, UR77 ;  /* 0x0000004d00157c82 */ /* 0x000fe20008000000 */
[----:B------:R-:W-:Y:S05]  /*39b0*/  @P1 VIADD R2, R6, 0xd400 ;  /* 0x0000d40006021836 */ /* 0x000fea0000000000 */
[----:B------:R-:W-:Y:S01]  /*39c0*/  @P1 R2UR UR64, R2 ;  /* 0x00000000024012ca */ /* 0x000fe200000e0000 */
[----:B------:R-:W-:Y:S03]  /*39d0*/  @P1 VIADD R2, R6, 0xd800 ;  /* 0x0000d80006021836 */ /* 0x000fe60000000000 */
[----:B------:R1:W-:Y:S09]  /*39e0*/  UTMALDG.4D.IM2COL.2CTA [UR16], [UR6], UR4, desc[UR30] ;  /* 0x00001e10060073b4 */ /* 0x0003f20008259004 */
[----:B------:R2:W-:Y:S01]  /*39f0*/  UTMALDG.4D.IM2COL.2CTA [UR64], [UR6], UR4, desc[UR30] ;  /* 0x00001e40060073b4 */ /* 0x0005e20008259004 */
[----:B-1----:R-:W-:Y:S01]  /*3a00*/  @P1 R2UR UR16, R2 ;  /* 0x00000000021012ca */ /* 0x002fe200000e0000 */
[----:B------:R-:W-:Y:S01]  /*3a10*/  UMOV UR19, UR67 ;  /* 0x0000004300137c82 */ /* 0x000fe20008000000 */
[----:B------:R-:W-:Y:S01]  /*3a20*/  UMOV UR20, UR68 ;  /* 0x0000004400147c82 */ /* 0x000fe20008000000 */
[----:B------:R-:W-:Y:S01]  /*3a30*/  UMOV UR21, UR69 ;  /* 0x0000004500157c82 */ /* 0x000fe20008000000 */
[----:B------:R-:W-:Y:S02]  /*3a40*/  MOV.SPILL R2, UR67 ;  /* 0x0000004300027c02 */ /* 0x000fe40009000f00 */
[----:B--2---:R-:W-:Y:S01]  /*3a50*/  R2UR UR68, R0 ;  /* 0x00000000004472ca */ /* 0x004fe200000e0000 */
[----:B------:R-:W-:Y:S01]  /*3a60*/  UMOV UR67, UR11 ;  /* 0x0000000b00437c82 */ /* 0x000fe20008000000 */
[----:B------:R-:W-:Y:S01]  /*3a70*/  R2UR UR66, R42 ;  /* 0x000000002a4272ca */ /* 0x000fe200000e0000 */
[----:B------:R-:W-:Y:S04]  /*3a80*/  @P1 VIADD R0, R6, 0xdc00 ;  /* 0x0000dc0006001836 */ /* 0x000fe80000000000 */
[----:B------:R1:W-:Y:S01]  /*3a90*/  UTMALDG.4D.IM2COL.2CTA [UR16], [UR6], UR4, desc[UR30] ;  /* 0x00001e10060073b4 */ /* 0x0003e20008259004 */
[----:B------:R-:W-:Y:S02]  /*3aa0*/  R2UR UR69, R47 ;  /* 0x000000002f4572ca */ /* 0x000fe400000e0000 */
[----:B------:R-:W-:Y:S01]  /*3ab0*/  @P1 R2UR UR56, R0 ;  /* 0x00000000003812ca */ /* 0x000fe200000e0000 */
[----:B------:R-:W-:Y:S11]  /*3ac0*/  @P1 VIADD R0, R6, 0xe000 ;  /* 0x0000e00006001836 */ /* 0x000ff60000000000 */
[----:B------:R-:W-:Y:S01]  /*3ad0*/  @!UPT UIADD3 URZ, UPT, UPT, URZ, URZ, URZ ;  /* 0x000000fffffff290 */ /* 0x000fe2000fffe0ff */
        /* <DEDUP_REMOVED lines=32> */
[C---:B------:R-:W-:Y:S02]  /*3ce0*/  @P1 VIADD R0, R6.reuse, 0xfc00 ;  /* 0x0000fc0006001836 */ /* 0x040fe40000000000 */
[----:B------:R-:W-:Y:S03]  /*3cf0*/  @P1 VIADD R6, R6, 0x10000 ;  /* 0x0001000006061836 */ /* 0x000fe60000000000 */
[----:B------:R-:W-:Y:S04]  /*3d00*/  @P1 R2UR UR24, R0 ;  /* 0x00000000001812ca */ /* 0x000fe800000e0000 */
[----:B------:R1:W-:Y:S09]  /*3d10*/  UTMALDG.4D.IM2COL.2CTA [UR16], [UR6], UR4, desc[UR30] ;  /* 0x00001e10060073b4 */ /* 0x0003f20008259004 */
[----:B------:R-:W-:Y:S01]  /*3d20*/  UTMALDG.4D.IM2COL.2CTA [UR24], [UR6], UR4, desc[UR30] ;  /* 0x00001e18060073b4 */ /* 0x000fe20008259004 */
[----:B-1----:R-:W-:Y:S01]  /*3d30*/  @P1 R2UR UR16, R6 ;  /* 0x00000000061012ca */ /* 0x002fe200000e0000 */
[----:B------:R-:W-:Y:S01]  /*3d40*/  UMOV UR19, UR27 ;  /* 0x0000001b00137c82 */ /* 0x000fe20008000000 */
[----:B------:R-:W-:Y:S01]  /*3d50*/  UMOV UR20, UR28 ;  /* 0x0000001c00147c82 */ /* 0x000fe20008000000 */
[----:B------:R-:W-:Y:S01]  /*3d60*/  UMOV UR21, UR29 ;  /* 0x0000001d00157c82 */ /* 0x000fe20008000000 */
[----:B------:R-:W-:Y:S04]  /*3d70*/  @P1 IADD3 R6, P0, PT, R66, 0x180, RZ ;  /* 0x0000018042061810 */ /* 0x000fe80007f1e0ff */
[----:B------:R-:W-:Y:S01]  /*3d80*/  @P1 R2UR UR5, R6 ;  /* 0x00000000060512ca */ /* 0x000fe200000e0000 */
[----:B------:R-:W-:Y:S01]  /*3d90*/  @P1 IMAD.X R0, RZ, RZ, R67, P0 ;  /* 0x000000ffff001224 */ /* 0x000fe200000e0643 */
[----:B------:R-:W-:Y:S01]  /*3da0*/  ISETP.NE.AND P0, PT, R10, R9, PT ;  /* 0x000000090a00720c */ /* 0x000fe20003f05270 */
[----:B------:R-:W-:Y:S02]  /*3db0*/  @P1 IMAD R6, R8, 0x4000, R4 ;  /* 0x0000400008061824 */ /* 0x000fe400078e0204 */
[----:B------:R1:W-:Y:S01]  /*3dc0*/  UTMALDG.4D.IM2COL.2CTA [UR16], [UR6], UR4, desc[UR30] ;  /* 0x00001e10060073b4 */ /* 0x0003e20008259004 */
[----:B------:R-:W-:Y:S07]  /*3dd0*/  IMAD.MOV.U32 R8, RZ, RZ, R3 ;  /* 0x000000ffff087224 */ /* 0x000fee00078e0003 */
[----:B------:R-:W-:Y:S05]  /*3de0*/  IMAD.U32 R54, RZ, RZ, UR5 ;  /* 0x00000005ff367e24 */ /* 0x000fea000f8e00ff */
[----:B------:R-:W-:Y:S02]  /*3df0*/  @P1 R2UR UR14, R54 ;  /* 0x00000000360e12ca */ /* 0x000fe400000e0000 */
[----:B-1----:R-:W-:Y:S01]  /*3e00*/  @P1 R2UR UR4, R0 ;  /* 0x00000000000412ca */ /* 0x002fe200000e0000 */
[C---:B------:R-:W-:Y:S01]  /*3e10*/  @P1 VIADD R0, R6.reuse, 0x28400 ;  /* 0x0002840006001836 */ /* 0x040fe20000000000 */
[----:B------:R-:W-:Y:S01]  /*3e20*/  UMOV UR6, UR69 ;  /* 0x0000004500067c82 */ /* 0x000fe20008000000 */
[----:B------:R-:W-:Y:S01]  /*3e30*/  @P1 VIADD R6, R6, 0x2a400 ;  /* 0x0002a40006061836 */ /* 0x000fe20000000000 */
[----:B------:R-:W-:Y:S02]  /*3e40*/  UMOV UR13, UR6 ;  /* 0x00000006000d7c82 */ /* 0x000fe40008000000 */
[----:B------:R-:W-:Y:S02]  /*3e50*/  @P1 R2UR UR64, R0 ;  /* 0x00000000004012ca */ /* 0x000fe400000e0000 */
[----:B------:R-:W-:Y:S05]  /*3e60*/  @P1 R2UR UR8, R6 ;  /* 0x00000000060812ca */ /* 0x000fea00000e0000 */
[----:B------:R-:W-:Y:S01]  /*3e70*/  IMAD.U32 R55, RZ, RZ, UR4 ;  /* 0x00000004ff377e24 */ /* 0x000fe2000f8e00ff */
[----:B------:R-:W-:Y:S02]  /*3e80*/  UMOV UR4, UR68 ;  /* 0x0000004400047c82 */ /* 0x000fe40008000000 */
[----:B------:R-:W-:Y:S02]  /*3e90*/  UIADD3 UR5, UPT, UPT, UR4, 0x1, URZ ;  /* 0x0000000104057890 */ /* 0x000fe4000fffe0ff */
[----:B------:R-:W-:Y:S01]  /*3ea0*/  @P1 R2UR UR15, R55 ;  /* 0x00000000370f12ca */ /* 0x000fe200000e0000 */
[----:B------:R-:W-:Y:S01]  /*3eb0*/  UMOV UR12, UR4 ;  /* 0x00000004000c7c82 */ /* 0x000fe20008000000 */
[----:B------:R-:W-:Y:S02]  /*3ec0*/  UISETP.NE.AND UP1, UPT, UR5, UR46, UPT ;  /* 0x0000002e0500728c */ /* 0x000fe4000bf25270 */
[----:B------:R-:W-:Y:S02]  /*3ed0*/  UIADD3 UR4, UPT, UPT, UR6, 0x1, URZ ;  /* 0x0000000106047890 */ /* 0x000fe4000fffe0ff */
[----:B------:R-:W-:Y:S06]  /*3ee0*/  USEL UR5, UR5, URZ, UP1 ;  /* 0x000000ff05057287 */ /* 0x000fec0008800000 */
[----:B------:R-:W-:Y:S01]  /*3ef0*/  IMAD.U32 R0, RZ, RZ, UR5 ;  /* 0x00000005ff007e24 */ /* 0x000fe2000f8e00ff */
[----:B------:R1:W-:Y:S01]  /*3f00*/  UTMALDG.4D.2CTA [UR64], [UR14], desc[UR30] ;  /* 0x00001e400e0075b4 */ /* 0x0003e20008219000 */
[----:B------:R-:W-:Y:S02]  /*3f10*/  @UP1 UIADD3 UR4, UPT, UPT, UR6, URZ, URZ ;  /* 0x000000ff06041290 */ /* 0x000fe4000fffe0ff */
[----:B------:R-:W-:Y:S02]  /*3f20*/  UIADD3 UR6, UPT, UPT, UR22, 0x1, URZ ;  /* 0x0000000116067890 */ /* 0x000fe4000fffe0ff */
[----:B------:R-:W-:Y:S01]  /*3f30*/  UISETP.NE.AND UP0, UPT, UR4, UR38, UPT ;  /* 0x000000260400728c */ /* 0x000fe2000bf05270 */
[----:B------:R2:W-:Y:S03]  /*3f40*/  UTMALDG.4D.2CTA [UR8], [UR14], desc[UR30] ;  /* 0x00001e080e0075b4 */ /* 0x0005e60008219000 */
[----:B------:R-:W-:Y:S06]  /*3f50*/  USEL UR4, UR4, URZ, UP0 ;  /* 0x000000ff04047287 */ /* 0x000fec0008000000 */
[----:B------:R-:W-:Y:S01]  /*3f60*/  IMAD.U32 R47, RZ, RZ, UR4 ;  /* 0x00000004ff2f7e24 */ /* 0x000fe2000f8e00ff */
[----:B------:R-:W-:Y:S07]  /*3f70*/  @UP0 UIADD3 UR6, UPT, UPT, UR22, URZ, URZ ;  /* 0x000000ff16060290 */ /* 0x000fee000fffe0ff */
[----:B------:R-:W-:Y:S01]  /*3f80*/  UMOV UR22, UR6 ;  /* 0x0000000600167c82 */ /* 0x000fe20008000000 */
[----:B-1----:R-:W-:Y:S02]  /*3f90*/  R2UR.FILL UR69, R50 ;  /* 0x00000000324572ca */ /* 0x002fe400004e0000 */
[----:B------:R-:W-:Y:S02]  /*3fa0*/  R2UR.FILL UR68, R7 ;  /* 0x00000000074472ca */ /* 0x000fe400004e0000 */
[----:B------:R-:W-:Y:S01]  /*3fb0*/  R2UR.FILL UR67, R2 ;  /* 0x00000000024372ca */ /* 0x000fe200004e0000 */
[----:B------:R-:W-:Y:S03]  /*3fc0*/  @!UPT UIADD3 URZ, UPT, UPT, URZ, URZ, URZ ;  /* 0x000000fffffff290 */ /* 0x000fe6000fffe0ff */
[----:B--2-4-:R-:W-:Y:S11]  /*3fd0*/  @P0 BRA `(.L_x_28) ;  /* 0xffffffe800cc0947 */ /* 0x014ff6000383ffff */
.L_x_22:
[----:B------:R-:W-:Y:S01]  /*3fe0*/  ISETP.GE.AND P0, PT, R13, 0x1, PT ;  /* 0x000000010d00780c */ /* 0x000fe20003f06270 */
[----:B------:R-:W-:Y:S01]  /*3ff0*/  IMAD R6, R3, 0x8, R4 ;  /* 0x0000000803067824 */ /* 0x000fe200078e0204 */
[----:B------:R-:W-:Y:S01]  /*4000*/  SHF.L.U32 R2, R12, 0x1f, RZ ;  /* 0x0000001f0c027819 */ /* 0x000fe200000006ff */
[----:B------:R1:W-:Y:S03]  /*4010*/  @!P3 SYNCS.ARRIVE.TRANS64.A1T0 RZ, [R4+URZ+0x88], RZ ;  /* 0x000088ff04ffb9a7 */ /* 0x0003e600081000ff */
[----:B--2---:R1:W2:Y:S07]  /*4020*/  SYNCS.PHASECHK.TRANS64.TRYWAIT P2, [R6+URZ+0x20], R2 ;  /* 0x00002002060075a7 */ /* 0x0042ae00080411ff */
[----:B------:R-:W-:Y:S05]  /*4030*/  @!P0 BRA `(.L_x_29) ;  /* 0x0000002400908947 */ /* 0x000fea0003800000 */
[----:B------:R-:W3:Y:S01]  /*4040*/  LDCU.128 UR8, c[0x0][0x480] ;  /* 0x00009000ff0877ac */ /* 0x000ee20008000c00 */
[----:B------:R-:W-:Y:S01]  /*4050*/  IMAD.IADD R9, R13, 0x1, R9 ;  /* 0x000000010d097824 */ /* 0x000fe200078e0209 */
[----:B-1----:R-:W-:Y:S01]  /*4060*/  MOV R2, R3 ;  /* 0x0000000300027202 */ /* 0x002fe20000000f00 */
[----:B------:R-:W-:Y:S01]  /*4070*/  UIADD3 UR63, UPT, UPT, UR23, 0x8, URZ ;  /* 0x00000008173f7890 */ /* 0x000fe2000fffe0ff */
[----:B------:R-:W-:Y:S01]  /*4080*/  MOV R6, R13 ;  /* 0x0000000d00067202 */ /* 0x000fe20000000f00 */
[----:B------:R-:W-:Y:S02]  /*4090*/  UIADD3 UR64, UPT, UPT, UR23, 0x10, URZ ;  /* 0x0000001017407890 */ /* 0x000fe4000fffe0ff */
[----:B------:R-:W-:Y:S02]  /*40a0*/  UIADD3 UR65, UPT, UPT, UR23, 0x18, URZ ;  /* 0x0000001817417890 */ /* 0x000fe4000fffe0ff */
[----:B------:R-:W-:Y:S02]  /*40b0*/  UIADD3 UR66, UPT, UPT, UR23, 0x20, URZ ;  /* 0x0000002017427890 */ /* 0x000fe4000fffe0ff */
[----:B------:R-:W-:-:S02]  /*40c0*/  UIADD3 UR67, UPT, UPT, UR23, 0x28, URZ ;  /* 0x0000002817437890 */ /* 0x000fc4000fffe0ff */
[----:B------:R-:W-:Y:S02]  /*40d0*/  UIADD3 UR68, UPT, UPT, UR23, 0x30, URZ ;  /* 0x0000003017447890 */ /* 0x000fe4000fffe0ff */
[----:B------:R-:W-:Y:S02]  /*40e0*/  UIADD3 UR70, UPT, UPT, UR23, 0x38, URZ ;  /* 0x0000003817467890 */ /* 0x000fe4000fffe0ff */
[----:B---3--:R-:W-:Y:S02]  /*40f0*/  UIMAD.WIDE.U32 UR6, UR63, UR9, URZ ;  /* 0x000000093f0672a5 */ /* 0x008fe4000f8e00ff */
        /* <DEDUP_REMOVED lines=29> */
[----:B------:R-:W-:Y:S01]  /*42d0*/  USHF.R.U32.HI UR52, URZ, UR10, UR6 ;  /* 0x0000000aff347299 */ /* 0x000fe20008011606 */
[----:B------:R-:W1:Y:S02]  /*42e0*/  LDCU.64 UR4, c[0x0][0x490] ;  /* 0x00009200ff0477ac */ /* 0x000e640008000a00 */
[----:B------:R-:W-:Y:S01]  /*42f0*/  UMOV UR6, UR27 ;  /* 0x0000001b00067c82 */ /* 0x000fe20008000000 */
[----:B------:R-:W-:Y:S02]  /*4300*/  UIMAD.WIDE.U32 UR34, UR74, UR9, URZ ;  /* 0x000000094a2272a5 */ /* 0x000fe4000f8e00ff */
        /* <DEDUP_REMOVED lines=11> */
[----:B------:R-:W-:Y:S01]  /*43c0*/  UMOV UR7, UR43 ;  /* 0x0000002b00077c82 */ /* 0x000fe20008000000 */
[----:B------:R-:W-:-:S02]  /*43d0*/  USHF.R.U32.HI UR14, URZ, UR10, UR6 ;  /* 0x0000000aff0e7299 */ /* 0x000fc40008011606 */
[----:B------:R-:W-:Y:S01]  /*43e0*/  UIMAD.WIDE.U32 UR44, UR53, UR9, URZ ;  /* 0x00000009352c72a5 */ /* 0x000fe2000f8e00ff */
[----:B------:R-:W-:Y:S01]  /*43f0*/  UMOV UR6, UR35 ;  /* 0x0000002300067c82 */ /* 0x000fe20008000000 */
[----:B------:R-:W-:Y:S02]  /*4400*/  UISETP.NE.AND UP0, UPT, UR8, 0x1, UPT ;  /* 0x000000010800788c */ /* 0x000fe4000bf05270 */
[----:B------:R-:W-:Y:S02]  /*4410*/  USHF.R.U32.HI UR13, URZ, UR10, UR6 ;  /* 0x0000000aff0d7299 */ /* 0x000fe40008011606 */
[----:B------:R-:W-:Y:S01]  /*4420*/  USHF.R.U32.HI UR7, URZ, UR10, UR7 ;  /* 0x0000000aff077299 */ /* 0x000fe20008011607 */
[----:B------:R-:W-:Y:S01]  /*4430*/  UMOV UR6, UR37 ;  /* 0x0000002500067c82 */ /* 0x000fe20008000000 */
[----:B------:R-:W-:Y:S02]  /*4440*/  USEL UR40, UR63, UR49, !UP0 ;  /* 0x000000313f287287 */ /* 0x000fe4000c000000 */
[----:B------:R-:W-:-:S02]  /*4450*/  USHF.R.U32.HI UR12, URZ, UR10, UR6 ;  /* 0x0000000aff0c7299 */ /* 0x000fc40008011606 */
[----:B------:R-:W-:Y:S01]  /*4460*/  USEL UR42, UR64, UR47, !UP0 ;  /* 0x0000002f402a7287 */ /* 0x000fe2000c000000 */
[----:B------:R-:W-:Y:S01]  /*4470*/  UMOV UR6, UR41 ;  /* 0x0000002900067c82 */ /* 0x000fe20008000000 */
[----:B------:R-:W-:Y:S02]  /*4480*/  USEL UR43, UR65, UR38, !UP0 ;  /* 0x00000026412b7287 */ /* 0x000fe4000c000000 */
[----:B------:R-:W-:Y:S02]  /*4490*/  USEL UR46, UR66, UR46, !UP0 ;  /* 0x0000002e422e7287 */ /* 0x000fe4000c000000 */
[----:B------:R-:W-:Y:S02]  /*44a0*/  USEL UR48, UR67, UR48, !UP0 ;  /* 0x0000003043307287 */ /* 0x000fe4000c000000 */
        /* <DEDUP_REMOVED lines=8> */
[----:B------:R-:W-:-:S02]  /*4530*/  USEL UR44, UR76, UR12, !UP0 ;  /* 0x0000000c4c2c7287 */ /* 0x000fc4000c000000 */
[----:B------:R-:W-:Y:S02]  /*4540*/  USHF.R.U32.HI UR10, URZ, UR10, UR6 ;  /* 0x0000000aff0a7299 */ /* 0x000fe40008011606 */
[----:B-1----:R-:W-:Y:S02]  /*4550*/  UIMAD.WIDE.U32 UR24, UR36, UR4, URZ ;  /* 0x00000004241872a5 */ /* 0x002fe4000f8e00ff */
[----:B------:R-:W-:Y:S02]  /*4560*/  UIMAD.WIDE.U32 UR20, UR40, UR4, URZ ;  /* 0x00000004281472a5 */ /* 0x000fe4000f8e00ff */
[----:B------:R-:W-:Y:S02]  /*4570*/  UIMAD.WIDE.U32 UR18, UR42, UR4, URZ ;  /* 0x000000042a1272a5 */ /* 0x000fe4000f8e00ff */
[----:B------:R-:W-:Y:S02]  /*4580*/  UIMAD.WIDE.U32 UR16, UR43, UR4, URZ ;  /* 0x000000042b1072a5 */ /* 0x000fe4000f8e00ff */
[----:B------:R-:W-:-:S02]  /*4590*/  UIMAD.WIDE.U32 UR14, UR46, UR4, URZ ;  /* 0x000000042e0e72a5 */ /* 0x000fc4000f8e00ff */
[----:B------:R-:W-:Y:S02]  /*45a0*/  UIMAD.WIDE.U32 UR12, UR48, UR4, URZ ;  /* 0x00000004300c72a5 */ /* 0x000fe4000f8e00ff */
[----:B------:R-:W-:Y:S02]  /*45b0*/  USEL UR55, UR71, UR55, !UP0 ;  /* 0x0000003747377287 */ /* 0x000fe4000c000000 */
[----:B------:R-:W-:Y:S02]  /*45c0*/  UIMAD.WIDE.U32 UR26, UR52, UR4, URZ ;  /* 0x00000004341a72a5 */ /* 0x000fe4000f8e00ff */
[----:B------:R-:W-:Y:S02]  /*45d0*/  USEL UR50, UR68, UR50, !UP0 ;  /* 0x0000003244327287 */ /* 0x000fe4000c000000 */
[----:B------:R-:W-:Y:S02]  /*45e0*/  USEL UR41, UR56, UR9, !UP0 ;  /* 0x0000000938297287 */ /* 0x000fe4000c000000 */
[----:B------:R-:W-:-:S02]  /*45f0*/  USEL UR38, UR53, UR10, !UP0 ;  /* 0x0000000a35267287 */ /* 0x000fc4000c000000 */
[----:B------:R-:W-:Y:S01]  /*4600*/  UIMAD.WIDE.U32 UR28, UR55, UR4, URZ ;  /* 0x00000004371c72a5 */ /* 0x000fe2000f8e00ff */
[----:B------:R-:W-:Y:S01]  /*4610*/  UMOV UR24, UR21 ;  /* 0x0000001500187c82 */ /* 0x000fe20008000000 */
[----:B------:R-:W-:Y:S01]  /*4620*/  UMOV UR18, UR17 ;  /* 0x0000001100127c82 */ /* 0x000fe20008000000 */
[----:B------:R-:W-:Y:S01]  /*4630*/  UMOV UR10, UR15 ;  /* 0x0000000f000a7c82 */ /* 0x000fe20008000000 */
[----:B------:R-:W-:Y:S01]  /*4640*/  UMOV UR9, UR13 ;  /* 0x0000000d00097c82 */ /* 0x000fe20008000000 */
        /* <DEDUP_REMOVED lines=11> */
[----:B------:R-:W-:Y:S01]  /*4700*/  USHF.R.U32.HI UR19, URZ, UR5, UR4 ;  /* 0x00000005ff137299 */ /* 0x000fe20008011604 */
[----:B------:R-:W-:Y:S02]  /*4710*/  UMOV UR6, UR7 ;  /* 0x0000000700067c82 */ /* 0x000fe40008000000 */
[----:B------:R-:W-:Y:S01]  /*4720*/  UMOV UR4, UR29 ;  /* 0x0000001d00047c82 */ /* 0x000fe20008000000 */
[----:B------:R-:W-:Y:S02]  /*4730*/  UIADD3 UR7, UPT, UPT, -UR40, URZ, URZ ;  /* 0x000000ff28077290 */ /* 0x000fe4000fffe1ff */
[----:B------:R-:W-:Y:S02]  /*4740*/  USHF.R.U32.HI UR18, URZ, UR5, UR4 ;  /* 0x00000005ff127299 */ /* 0x000fe40008011604 */
[----:B------:R-:W-:Y:S01]  /*4750*/  USHF.R.U32.HI UR60, URZ, UR5, UR25 ;  /* 0x00000005ff3c7299 */ /* 0x000fe20008011619 */
[----:B------:R-:W-:Y:S01]  /*4760*/  UMOV UR4, UR31 ;  /* 0x0000001f00047c82 */ /* 0x000fe20008000000 */
[----:B------:R-:W-:-:S02]  /*4770*/  USHF.R.U32.HI UR56, URZ, UR5, UR10 ;  /* 0x00000005ff387299 */ /* 0x000fc4000801160a */
[----:B------:R-:W-:Y:S02]  /*4780*/  USHF.R.U32.HI UR77, URZ, UR5, UR4 ;  /* 0x00000005ff4d7299 */ /* 0x000fe40008011604 */
[----:B------:R-:W-:Y:S01]  /*4790*/  USHF.R.U32.HI UR25, URZ, UR5, UR9 ;  /* 0x00000005ff197299 */ /* 0x000fe20008011609 */
[----:B------:R-:W-:Y:S01]  /*47a0*/  UMOV UR4, UR33 ;  /* 0x0000002100047c82 */ /* 0x000fe20008000000 */
[----:B------:R-:W-:Y:S02]  /*47b0*/  UIMAD UR63, UR8, UR7, UR63 ;  /* 0x00000007083f72a4 */ /* 0x000fe4000f8e023f */
[----:B------:R-:W-:Y:S02]  /*47c0*/  USHF.R.U32.HI UR69, URZ, UR5, UR4 ;  /* 0x00000005ff457299 */ /* 0x000fe40008011604 */
[----:B------:R-:W-:Y:S01]  /*47d0*/  USHF.R.U32.HI UR59, URZ, UR5, UR24 ;  /* 0x00000005ff3b7299 */ /* 0x000fe20008011618 */
[----:B------:R-:W-:Y:S01]  /*47e0*/  UMOV UR4, UR35 ;  /* 0x0000002300047c82 */ /* 0x000fe20008000000 */
[----:B------:R-:W-:-:S02]  /*47f0*/  UIADD3 UR10, UPT, UPT, -UR43, URZ, URZ ;  /* 0x000000ff2b0a7290 */ /* 0x000fc4000fffe1ff */
[----:B------:R-:W-:Y:S02]  /*4800*/  USHF.R.U32.HI UR61, URZ, UR5, UR4 ;  /* 0x00000005ff3d7299 */ /* 0x000fe40008011604 */
[----:B------:R-:W-:Y:S01]  /*4810*/  UIADD3 UR9, UPT, UPT, -UR52, URZ, URZ ;  /* 0x000000ff34097290 */ /* 0x000fe2000fffe1ff */
[----:B------:R-:W-:Y:S01]  /*4820*/  UMOV UR4, UR21 ;  /* 0x0000001500047c82 */ /* 0x000fe20008000000 */
[----:B------:R-:W-:Y:S02]  /*4830*/  UIADD3 UR7, UPT, UPT, -UR55, URZ, URZ ;  /* 0x000000ff37077290 */ /* 0x000fe4000fffe1ff */
[----:B------:R-:W-:Y:S02]  /*4840*/  USHF.R.U32.HI UR53, URZ, UR5, UR4 ;  /* 0x00000005ff357299 */ /* 0x000fe40008011604 */
[----:B------:R-:W-:Y:S01]  /*4850*/  USHF.R.U32.HI UR24, URZ, UR5, UR6 ;  /* 0x00000005ff187299 */ /* 0x000fe20008011606 */
[----:B------:R-:W-:Y:S01]  /*4860*/  UMOV UR4, UR17 ;  /* 0x0000001100047c82 */ /* 0x000fe20008000000 */
[----:B------:R-:W-:-:S02]  /*4870*/  UIADD3 UR6, UPT, UPT, -UR42, URZ, URZ ;  /* 0x000000ff2a067290 */ /* 0x000fc4000fffe1ff */
[----:B------:R-:W-:Y:S02]  /*4880*/  USHF.R.U32.HI UR45, URZ, UR5, UR4 ;  /* 0x00000005ff2d7299 */ /* 0x000fe40008011604 */
[----:B------:R-:W-:Y:S01]  /*4890*/  UIADD3 UR16, UPT, UPT, -UR48, URZ, URZ ;  /* 0x000000ff30107290 */ /* 0x000fe2000fffe1ff */
[----:B------:R-:W-:Y:S01]  /*48a0*/  UMOV UR4, UR15 ;  /* 0x0000000f00047c82 */ /* 0x000fe20008000000 */
[----:B------:R-:W-:Y:S02]  /*48b0*/  UIMAD UR65, UR8, UR10, UR65 ;  /* 0x0000000a084172a4 */ /* 0x000fe4000f8e0241 */
[----:B------:R-:W-:Y:S02]  /*48c0*/  USHF.R.U32.HI UR37, URZ, UR5, UR4 ;  /* 0x00000005ff257299 */ /* 0x000fe40008011604 */
[----:B------:R-:W-:Y:S02]  /*48d0*/  UIMAD UR70, UR8, UR9, UR70 ;  /* 0x00000009084672a4 */ /* 0x000fe4000f8e0246 */
[----:B------:R-:W-:Y:S01]  /*48e0*/  UIMAD UR32, UR8, UR7, UR71 ;  /* 0x00000007082072a4 */ /* 0x000fe2000f8e0247 */
[----:B------:R-:W-:Y:S01]  /*48f0*/  UMOV UR4, UR13 ;  /* 0x0000000d00047c82 */ /* 0x000fe20008000000 */
[----:B------:R-:W-:-:S02]  /*4900*/  UIADD3 UR15, UPT, UPT, -UR46, URZ, URZ ;  /* 0x000000ff2e0f7290 */ /* 0x000fc4000fffe1ff */
[----:B------:R-:W-:Y:S02]  /*4910*/  UIADD3 UR14, UPT, UPT, -UR50, URZ, URZ ;  /* 0x000000ff320e7290 */ /* 0x000fe4000fffe1ff */
[----:B------:R-:W-:Y:S02]  /*4920*/  UIADD3 UR10, UPT, UPT, -UR44, URZ, URZ ;  /* 0x000000ff2c0a7290 */ /* 0x000fe4000fffe1ff */
[----:B------:R-:W-:Y:S02]  /*4930*/  UIADD3 UR7, UPT, UPT, -UR41, URZ, URZ ;  /* 0x000000ff29077290 */ /* 0x000fe4000fffe1ff */
[----:B------:R-:W-:Y:S02]  /*4940*/  UIADD3 UR9, UPT, UPT, -UR36, URZ, URZ ;  /* 0x000000ff24097290 */ /* 0x000fe4000fffe1ff */
[----:B------:R-:W-:Y:S02]  /*4950*/  UIADD3 UR28, UPT, UPT, UR23, 0x70, URZ ;  /* 0x00000070171c7890 */ /* 0x000fe4000fffe0ff */
[----:B------:R-:W-:-:S02]  /*4960*/  UISETP.NE.AND UP0, UPT, UR11, 0x1, UPT ;  /* 0x000000010b00788c */ /* 0x000fc4000bf05270 */
[----:B------:R-:W-:Y:S02]  /*4970*/  UIMAD UR64, UR8, UR6, UR64 ;  /* 0x00000006084072a4 */ /* 0x000fe4000f8e0240 */
[----:B------:R-:W-:Y:S02]  /*4980*/  UIADD3 UR6, UPT, UPT, -UR54, URZ, URZ ;  /* 0x000000ff36067290 */ /* 0x000fe4000fffe1ff */
[----:B------:R-:W-:Y:S02]  /*4990*/  USHF.R.U32.HI UR29, URZ, UR5, UR4 ;  /* 0x00000005ff1d7299 */ /* 0x000fe40008011604 */
[----:B------:R-:W-:Y:S02]  /*49a0*/  UIMAD UR33, UR8, UR16, UR67 ;  /* 0x00000010082172a4 */ /* 0x000fe4000f8e0243 */
[----:B------:R-:W-:Y:S01]  /*49b0*/  UIADD3 UR27, UPT, UPT, UR23, 0x78, URZ ;  /* 0x00000078171b7890 */ /* 0x000fe2000fffe0ff */
[----:B------:R-:W1:Y:S01]  /*49c0*/  LDCU.64 UR12, c[0x0][0x4b0] ;  /* 0x00009600ff0c77ac */ /* 0x000e620008000a00 */
[----:B------:R-:W1:Y:S01]  /*49d0*/  LDCU.64 UR4, c[0x0][0x4d0] ;  /* 0x00009a00ff0477ac */ /* 0x000e620008000a00 */
[----:B------:R-:W-:-:S02]  /*49e0*/  UIMAD UR66, UR8, UR15, UR66 ;  /* 0x0000000f084272a4 */ /* 0x000fc4000f8e0242 */
[----:B------:R-:W-:Y:S02]  /*49f0*/  UIADD3 UR16, UPT, UPT, -UR51, URZ, URZ ;  /* 0x000000ff33107290 */ /* 0x000fe4000fffe1ff */
[----:B------:R-:W-:Y:S02]  /*4a00*/  UIMAD UR68, UR8, UR14, UR68 ;  /* 0x0000000e084472a4 */ /* 0x000fe4000f8e0244 */
[----:B------:R-:W-:Y:S02]  /*4a10*/  UIMAD UR26, UR8, UR10, UR76 ;  /* 0x0000000a081a72a4 */ /* 0x000fe4000f8e024c */
[----:B------:R-:W-:Y:S02]  /*4a20*/  UIMAD UR35, UR8, UR7, UR28 ;  /* 0x00000007082372a4 */ /* 0x000fe4000f8e021c */
[----:B------:R-:W-:Y:S02]  /*4a30*/  UIMAD UR23, UR8, UR9, UR23 ;  /* 0x00000009081772a4 */ /* 0x000fe4000f8e0217 */
[----:B------:R-:W-:-:S02]  /*4a40*/  UIADD3 UR15, UPT, UPT, -UR49, URZ, URZ ;  /* 0x000000ff310f7290 */ /* 0x000fc4000fffe1ff */
[----:B------:R-:W-:Y:S02]  /*4a50*/  UIADD3 UR14, UPT, UPT, -UR47, URZ, URZ ;  /* 0x000000ff2f0e7290 */ /* 0x000fe4000fffe1ff */
[----:B------:R-:W-:Y:S02]  /*4a60*/  USEL UR10, UR36, UR60, !UP0 ;  /* 0x0000003c240a7287 */ /* 0x000fe4000c000000 */
[----:B------:R-:W-:Y:S02]  /*4a70*/  USEL UR9, UR40, UR59, !UP0 ;  /* 0x0000003b28097287 */ /* 0x000fe4000c000000 */
[----:B------:R-:W-:Y:S02]  /*4a80*/  USEL UR7, UR43, UR57, !UP0 ;  /* 0x000000392b077287 */ /* 0x000fe4000c000000 */
[----:B------:R-:W-:Y:S01]  /*4a90*/  UIMAD UR75, UR8, UR6, UR75 ;  /* 0x00000006084b72a4 */ /* 0x000fe2000f8e024b */
[----:B------:R-:W-:Y:S01]  /*4aa0*/  IMAD.U32 R29, RZ, RZ, UR10 ;  /* 0x0000000aff1d7e24 */ /* 0x000fe2000f8e00ff */
[----:B------:R-:W-:Y:S01]  /*4ab0*/  UIADD3 UR6, UPT, UPT, -UR38, URZ, URZ ;  /* 0x000000ff26067290 */ /* 0x000fe2000fffe1ff */
[----:B-----5:R-:W-:Y:S01]  /*4ac0*/  IMAD.U32 R27, RZ, RZ, UR9 ;  /* 0x00000009ff1b7e24 */ /* 0x020fe2000f8e00ff */
[----:B------:R-:W-:Y:S01]  /*4ad0*/  UIMAD UR67, UR8, UR16, UR72 ;  /* 0x00000010084372a4 */ /* 0x000fe2000f8e0248 */
[----:B------:R-:W-:Y:S01]  /*4ae0*/  IMAD.U32 R23, RZ, RZ, UR7 ;  /* 0x00000007ff177e24 */ /* 0x000fe2000f8e00ff */
[----:B------:R-:W-:-:S02]  /*4af0*/  USEL UR21, UR42, UR58, !UP0 ;  /* 0x0000003a2a157287 */ /* 0x000fc4000c000000 */
[----:B------:R-:W-:Y:S02]  /*4b00*/  USEL UR20, UR46, UR56, !UP0 ;  /* 0x000000382e147287 */ /* 0x000fe4000c000000 */
[----:B------:R-:W-:Y:S02]  /*4b10*/  UIMAD UR31, UR8, UR15, UR73 ;  /* 0x0000000f081f72a4 */ /* 0x000fe4000f8e0249 */
[----:B------:R-:W-:Y:S01]  /*4b20*/  UIMAD UR30, UR8, UR14, UR74 ;  /* 0x0000000e081e72a4 */ /* 0x000fe2000f8e024a */
[----:B------:R-:W-:Y:S01]  /*4b30*/  MOV R25, UR21 ;  /* 0x0000001500197c02 */ /* 0x000fe20008000f00 */
[----:B------:R-:W-:Y:S01]  /*4b40*/  USEL UR17, UR48, UR25, !UP0 ;  /* 0x0000001930117287 */ /* 0x000fe2000c000000 */
[----:B------:R-:W-:Y:S01]  /*4b50*/  MOV R21, UR20 ;  /* 0x0000001400157c02 */ /* 0x000fe20008000f00 */
[----:B------:R-:W-:Y:S01]  /*4b60*/  USEL UR16, UR50, UR24, !UP0 ;  /* 0x0000001832107287 */ /* 0x000fe2000c000000 */
[----:B------:R-:W-:Y:S01]  /*4b70*/  R2UR UR24, R42 ;  /* 0x000000002a1872ca */ /* 0x000fe200000e0000 */
[----:B------:R-:W-:-:S02]  /*4b80*/  USEL UR15, UR52, UR19, !UP0 ;  /* 0x00000013340f7287 */ /* 0x000fc4000c000000 */
[----:B------:R-:W-:Y:S01]  /*4b90*/  USEL UR14, UR55, UR18, !UP0 ;  /* 0x00000012370e7287 */ /* 0x000fe2000c000000 */
[----:B------:R-:W-:Y:S01]  /*4ba0*/  IMAD.U32 R19, RZ, RZ, UR17 ;  /* 0x00000011ff137e24 */ /* 0x000fe2000f8e00ff */
[----:B------:R-:W-:Y:S01]  /*4bb0*/  UIMAD UR27, UR8, UR6, UR27 ;  /* 0x00000006081b72a4 */ /* 0x000fe2000f8e021b */
[----:B------:R-:W-:Y:S01]  /*4bc0*/  MOV R17, UR16 ;  /* 0x0000001000117c02 */ /* 0x000fe20008000f00 */
[----:B------:R-:W-:Y:S01]  /*4bd0*/  UIADD3 UR10, UPT, UPT, -UR10, URZ, URZ ;  /* 0x000000ff0a0a7290 */ /* 0x000fe2000fffe1ff */
[----:B------:R-:W-:Y:S01]  /*4be0*/  IMAD.U32 R15, RZ, RZ, UR15 ;  /* 0x0000000fff0f7e24 */ /* 0x000fe2000f8e00ff */
[----:B------:R-:W-:Y:S01]  /*4bf0*/  UIADD3 UR9, UPT, UPT, -UR9, URZ, URZ ;  /* 0x000000ff09097290 */ /* 0x000fe2000fffe1ff */
[----:B------:R-:W-:Y:S01]  /*4c00*/  MOV R8, UR14 ;  /* 0x0000000e00087c02 */ /* 0x000fe20008000f00 */
[----:B------:R-:W-:Y:S02]  /*4c10*/  UIADD3 UR8, UPT, UPT, -UR21, URZ, URZ ;  /* 0x000000ff15087290 */ /* 0x000fe4000fffe1ff */
[----:B------:R-:W-:-:S02]  /*4c20*/  UIADD3 UR7, UPT, UPT, -UR7, URZ, URZ ;  /* 0x000000ff07077290 */ /* 0x000fc4000fffe1ff */
[----:B------:R-:W-:Y:S02]  /*4c30*/  UIADD3 UR6, UPT, UPT, -UR20, URZ, URZ ;  /* 0x000000ff14067290 */ /* 0x000fe4000fffe1ff */
[----:B------:R-:W-:Y:S02]  /*4c40*/  USEL UR77, UR54, UR77, !UP0 ;  /* 0x0000004d364d7287 */ /* 0x000fe4000c000000 */
[----:B------:R-:W-:Y:S02]  /*4c50*/  USEL UR69, UR51, UR69, !UP0 ;  /* 0x0000004533457287 */ /* 0x000fe4000c000000 */
[----:B------:R-:W-:Y:S02]  /*4c60*/  USEL UR61, UR49, UR61, !UP0 ;  /* 0x0000003d313d7287 */ /* 0x000fe4000c000000 */
[----:B------:R-:W-:Y:S02]  /*4c70*/  USEL UR53, UR47, UR53, !UP0 ;  /* 0x000000352f357287 */ /* 0x000fe4000c000000 */
[----:B------:R-:W-:-:S02]  /*4c80*/  USEL UR45, UR44, UR45, !UP0 ;  /* 0x0000002d2c2d7287 */ /* 0x000fc4000c000000 */
[----:B------:R-:W-:Y:S02]  /*4c90*/  USEL UR37, UR41, UR37, !UP0 ;  /* 0x0000002529257287 */ /* 0x000fe4000c000000 */
[----:B------:R-:W-:Y:S02]  /*4ca0*/  USEL UR29, UR38, UR29, !UP0 ;  /* 0x0000001d261d7287 */ /* 0x000fe4000c000000 */
[----:B------:R-:W-:Y:S02]  /*4cb0*/  UIADD3 UR18, UPT, UPT, -UR17, URZ, URZ ;  /* 0x000000ff11127290 */ /* 0x000fe4000fffe1ff */
[----:B------:R-:W-:Y:S02]  /*4cc0*/  UIADD3 UR19, UPT, UPT, -UR16, URZ, URZ ;  /* 0x000000ff10137290 */ /* 0x000fe4000fffe1ff */
[----:B------:R-:W-:Y:S02]  /*4cd0*/  UIMAD UR21, UR11, UR10, UR36 ;  /* 0x0000000a0b1572a4 */ /* 0x000fe4000f8e0224 */
[----:B------:R-:W-:-:S02]  /*4ce0*/  UIADD3 UR17, UPT, UPT, -UR15, URZ, URZ ;  /* 0x000000ff0f117290 */ /* 0x000fc4000fffe1ff */
[----:B------:R-:W-:Y:S02]  /*4cf0*/  UIMAD UR40, UR11, UR9, UR40 ;  /* 0x000000090b2872a4 */ /* 0x000fe4000f8e0228 */
[----:B------:R-:W-:Y:S02]  /*4d00*/  UIADD3 UR16, UPT, UPT, -UR14, URZ, URZ ;  /* 0x000000ff0e107290 */ /* 0x000fe4000fffe1ff */
[----:B------:R-:W-:Y:S02]  /*4d10*/  UIMAD UR42, UR11, UR8, UR42 ;  /* 0x000000080b2a72a4 */ /* 0x000fe4000f8e022a */
[----:B------:R-:W-:Y:S02]  /*4d20*/  UIMAD UR20, UR11, UR7, UR43 ;  /* 0x000000070b1472a4 */ /* 0x000fe4000f8e022b */
[----:B------:R-:W-:Y:S02]  /*4d30*/  UIMAD UR46, UR11, UR6, UR46 ;  /* 0x000000060b2e72a4 */ /* 0x000fe4000f8e022e */
[----:B------:R-:W-:-:S02]  /*4d40*/  UIADD3 UR15, UPT, UPT, -UR77, URZ, URZ ;  /* 0x000000ff4d0f7290 */ /* 0x000fc4000fffe1ff */
[----:B------:R-:W-:Y:S02]  /*4d50*/  UIADD3 UR14, UPT, UPT, -UR69, URZ, URZ ;  /* 0x000000ff450e7290 */ /* 0x000fe4000fffe1ff */
[----:B------:R-:W-:Y:S02]  /*4d60*/  UIADD3 UR10, UPT, UPT, -UR61, URZ, URZ ;  /* 0x000000ff3d0a7290 */ /* 0x000fe4000fffe1ff */
[----:B------:R-:W-:Y:S02]  /*4d70*/  UIADD3 UR9, UPT, UPT, -UR53, URZ, URZ ;  /* 0x000000ff35097290 */ /* 0x000fe4000fffe1ff */
[----:B------:R-:W-:Y:S02]  /*4d80*/  UIADD3 UR8, UPT, UPT, -UR45, URZ, URZ ;  /* 0x000000ff2d087290 */ /* 0x000fe4000fffe1ff */
[----:B------:R-:W-:Y:S02]  /*4d90*/  UIADD3 UR7, UPT, UPT, -UR37, URZ, URZ ;  /* 0x000000ff25077290 */ /* 0x000fe4000fffe1ff */
[----:B------:R-:W-:-:S02]  /*4da0*/  UIADD3 UR6, UPT, UPT, -UR29, URZ, URZ ;  /* 0x000000ff1d067290 */ /* 0x000fc4000fffe1ff */
[----:B------:R-:W-:Y:S02]  /*4db0*/  UIMAD UR18, UR11, UR18, UR48 ;  /* 0x000000120b1272a4 */ /* 0x000fe4000f8e0230 */
        /* <DEDUP_REMOVED lines=10> */
[----:B-1----:R-:W-:-:S02]  /*4e60*/  UIMAD UR11, UR63, UR12, UR4 ;  /* 0x0000000c3f0b72a4 */ /* 0x002fc4000f8e0204 */
[----:B------:R-:W-:Y:S02]  /*4e70*/  UIMAD UR8, UR64, UR12, UR4 ;  /* 0x0000000c400872a4 */ /* 0x000fe4000f8e0204 */
[----:B------:R-:W-:Y:S02]  /*4e80*/  UIMAD UR23, UR23, UR12, UR4 ;  /* 0x0000000c171772a4 */ /* 0x000fe4000f8e0204 */
        /* <DEDUP_REMOVED lines=16> */
[----:B------:R-:W-:Y:S01]  /*4f90*/  UIMAD UR59, UR31, UR12, UR4 ;  /* 0x0000000c1f3b72a4 */ /* 0x000fe2000f8e0204 */
[----:B------:R-:W-:Y:S01]  /*4fa0*/  IMAD.U32 R16, RZ, RZ, UR23 ;  /* 0x00000017ff107e24 */ /* 0x000fe2000f8e00ff */
[----:B------:R-:W-:Y:S02]  /*4fb0*/  UIMAD UR51, UR30, UR12, UR4 ;  /* 0x0000000c1e3372a4 */ /* 0x000fe4000f8e0204 */
[----:B------:R-:W-:Y:S02]  /*4fc0*/  UIMAD UR43, UR26, UR12, UR4 ;  /* 0x0000000c1a2b72a4 */ /* 0x000fe4000f8e0204 */
[----:B------:R-:W-:-:S02]  /*4fd0*/  UIMAD UR35, UR35, UR12, UR4 ;  /* 0x0000000c232372a4 */ /* 0x000fc4000f8e0204 */
[----:B------:R-:W-:Y:S02]  /*4fe0*/  UIMAD UR27, UR27, UR12, UR4 ;  /* 0x0000000c1b1b72a4 */ /* 0x000fe4000f8e0204 */
[----:B------:R-:W-:Y:S02]  /*4ff0*/  UIMAD UR11, UR21, UR13, UR5 ;  /* 0x0000000d150b72a4 */ /* 0x000fe4000f8e0205 */
[----:B------:R-:W-:Y:S02]  /*5000*/  UIMAD UR8, UR40, UR13, UR5 ;  /* 0x0000000d280872a4 */ /* 0x000fe4000f8e0205 */
[----:B------:R-:W-:Y:S02]  /*5010*/  UIMAD UR4, UR42, UR13, UR5 ;  /* 0x0000000d2a0472a4 */ /* 0x000fe4000f8e0205 */
[----:B------:R-:W-:Y:S01]  /*5020*/  MOV R38, UR11 ;  /* 0x0000000b00267c02 */ /* 0x000fe20008000f00 */
[----:B------:R-:W-:Y:S01]  /*5030*/  UIMAD UR11, UR20, UR13, UR5 ;  /* 0x0000000d140b72a4 */ /* 0x000fe2000f8e0205 */
[----:B------:R-:W-:Y:S01]  /*5040*/  IMAD.U32 R37, RZ, RZ, UR8 ;  /* 0x00000008ff257e24 */ /* 0x000fe2000f8e00ff */
[----:B------:R-:W-:Y:S01]  /*5050*/  UIMAD UR8, UR46, UR13, UR5 ;  /* 0x0000000d2e0872a4 */ /* 0x000fe2000f8e0205 */
[----:B------:R-:W-:Y:S01]  /*5060*/  MOV R36, UR4 ;  /* 0x0000000400247c02 */ /* 0x000fe20008000f00 */
[----:B------:R-:W-:-:S02]  /*5070*/  UIMAD UR4, UR18, UR13, UR5 ;  /* 0x0000000d120472a4 */ /* 0x000fc4000f8e0205 */
[----:B------:R-:W-:Y:S01]  /*5080*/  IMAD.U32 R35, RZ, RZ, UR11 ;  /* 0x0000000bff237e24 */ /* 0x000fe2000f8e00ff */
[----:B------:R-:W-:Y:S01]  /*5090*/  UIMAD UR11, UR19, UR13, UR5 ;  /* 0x0000000d130b72a4 */ /* 0x000fe2000f8e0205 */
[----:B------:R-:W-:Y:S01]  /*50a0*/  MOV R34, UR8 ;  /* 0x0000000800227c02 */ /* 0x000fe20008000f00 */
[----:B------:R-:W-:Y:S01]  /*50b0*/  UIMAD UR8, UR17, UR13, UR5 ;  /* 0x0000000d110872a4 */ /* 0x000fe2000f8e0205 */
[----:B------:R-:W-:Y:S01]  /*50c0*/  IMAD.U32 R33, RZ, RZ, UR4 ;  /* 0x00000004ff217e24 */ /* 0x000fe2000f8e00ff */
[----:B------:R-:W-:Y:S02]  /*50d0*/  UIMAD UR4, UR16, UR13, UR5 ;  /* 0x0000000d100472a4 */ /* 0x000fe4000f8e0205 */
[----:B------:R-:W-:Y:S01]  /*50e0*/  MOV R32, UR11 ;  /* 0x0000000b00207c02 */ /* 0x000fe20008000f00 */
[----:B------:R-:W1:Y:S01]  /*50f0*/  LDCU UR38, c[0x0][0x390] ;  /* 0x00007200ff2677ac */ /* 0x000e620008000800 */
[----:B------:R-:W-:Y:S02]  /*5100*/  IMAD.U32 R31, RZ, RZ, UR8 ;  /* 0x00000008ff1f7e24 */ /* 0x000fe4000f8e00ff */
[----:B------:R-:W-:Y:S01]  /*5110*/  MOV R30, UR4 ;  /* 0x00000004001e7c02 */ /* 0x000fe20008000f00 */
[----:B------:R-:W3:Y:S01]  /*5120*/  LDCU UR47, c[0x0][0x38c] ;  /* 0x00007180ff2f77ac */ /* 0x000ee20008000800 */
[----:B------:R-:W4:Y:S01]  /*5130*/  LDCU.64 UR6, c[0x0][0x4b8] ;  /* 0x00009700ff0677ac */ /* 0x000f220008000a00 */
[----:B------:R-:W-:-:S02]  /*5140*/  UIADD3 UR10, UPT, UPT, UR24, 0x20, URZ ;  /* 0x00000020180a7890 */ /* 0x000fc4000fffe0ff */
[----:B------:R-:W-:Y:S02]  /*5150*/  UIMAD UR76, UR15, UR13, UR5 ;  /* 0x0000000d0f4c72a4 */ /* 0x000fe4000f8e0205 */
[----:B------:R-:W-:Y:S02]  /*5160*/  UIMAD UR68, UR14, UR13, UR5 ;  /* 0x0000000d0e4472a4 */ /* 0x000fe4000f8e0205 */
[----:B------:R-:W-:Y:S02]  /*5170*/  UIMAD UR60, UR60, UR13, UR5 ;  /* 0x0000000d3c3c72a4 */ /* 0x000fe4000f8e0205 */
[----:B------:R-:W-:Y:S02]  /*5180*/  UIMAD UR52, UR9, UR13, UR5 ;  /* 0x0000000d093472a4 */ /* 0x000fe4000f8e0205 */
[----:B------:R-:W-:Y:S02]  /*5190*/  UIMAD UR44, UR44, UR13, UR5 ;  /* 0x0000000d2c2c72a4 */ /* 0x000fe4000f8e0205 */
[----:B------:R-:W-:-:S02]  /*51a0*/  UIMAD UR36, UR36, UR13, UR5 ;  /* 0x0000000d242472a4 */ /* 0x000fc4000f8e0205 */
[----:B-1----:R-:W-:-:S12]  /*51b0*/  UIMAD UR28, UR28, UR13, UR5 ;  /* 0x0000000d1c1c72a4 */ /* 0x002fd8000f8e0205 */
.L_x_35:
[----:B------:R-:W-:Y:S02]  /*51c0*/  @!P5 MOV R39, 0x18000 ;  /* 0x000180000027d802 */ /* 0x000fe40000000f00 */
[----:B------:R-:W-:Y:S01]  /*51d0*/  LEA R3, R2, R4, 0x3 ;  /* 0x0000000402037211 */ /* 0x000fe200078e18ff */
[----:B--2---:R-:W-:Y:S06]  /*51e0*/  @P2 BRA `(.L_x_30) ;  /* 0x00000000000c2947 */ /* 0x004fec0003800000 */
[----:B------:R-:W-:Y:S04]  /*51f0*/  SHF.L.U32 R40, R12, 0x1f, RZ ;  /* 0x0000001f0c287819 */ /* 0x000fe800000006ff */
[----:B------:R-:W1:Y:S02]  /*5200*/  SYNCS.PHASECHK.TRANS64.TRYWAIT P0, [R3+URZ+0x20], R40 ;  /* 0x00002028030075a7 */ /* 0x000e6400080011ff */
[----:B-1----:R-:W-:Y:S05]  /*5210*/  @!P0 BRA `(.L_x_31) ;  /* 0x000000b000248947 */ /* 0x002fea0003800000 */
.L_x_30:
[----:B------:R2:W-:Y:S01]  /*5220*/  @!P5 SYNCS.ARRIVE.TRANS64 RZ, [R3+URZ], R39 ;  /* 0x0000002703ffd9a7 */ /* 0x0005e200080000ff */
[----:B------:R-:W-:Y:S04]  /*5230*/  ULOP3.LUT UR4, UR62, 0x2, URZ, 0xfc, !UPT ;  /* 0x000000023e047892 */ /* 0x000fe8000f8efcff */
[----:B------:R-:W-:Y:S09]  /*5240*/  UISETP.NE.AND UP0, UPT, UR4, 0x2, UPT ;  /* 0x000000020400788c */ /* 0x000ff2000bf05270 */
[----:B------:R-:W-:Y:S05]  /*5250*/  BRA.U UP0, `(.L_x_32) ;  /* 0x0000000100047547 */ /* 0x000fea000b800000 */
[----:B---34-:R-:W-:Y:S05]  /*5260*/  BPT.TRAP 0x1 ;  /* 0x000000040000795c */ /* 0x018fea0000300000 */
.L_x_32:
[----:B------:R-:W-:Y:S04]  /*5270*/  BSSY.RECONVERGENT B0, `(.L_x_33) ;  /* 0x0000003000007945 */ /* 0x000fe80003800200 */
[----:B------:R-:W-:Y:S05]  /*5280*/  @P4 BRA `(.L_x_34) ;  /* 0x0000000000044947 */ /* 0x000fea0003800000 */
[----:B---34-:R-:W-:Y:S05]  /*5290*/  BPT.TRAP 0x1 ;  /* 0x000000040000795c */ /* 0x018fea0000300000 */
.L_x_34:
[----:B---34-:R-:W-:Y:S05]  /*52a0*/  BSYNC.RECONVERGENT B0 ;  /* 0x0000000000007941 */ /* 0x018fea0003800200 */
.L_x_33:
[----:B------:R-:W-:Y:S02]  /*52b0*/  ELECT P1, URZ, PT ;  /* 0x0000000000ff782f */ /* 0x000fe40003820000 */
[----:B------:R-:W-:Y:S01]  /*52c0*/  R2UR UR23, R47 ;  /* 0x000000002f1772ca */ /* 0x000fe200000e0000 */
[----:B------:R-:W-:Y:S01]  /*52d0*/  VIADD R61, R2, 0x1 ;  /* 0x00000001023d7836 */ /* 0x000fe20000000000 */
[----:B------:R-:W-:Y:S01]  /*52e0*/  R2UR UR30, R0 ;  /* 0x00000000001e72ca */ /* 0x000fe200000e0000 */
[----:B------:R-:W3:Y:S01]  /*52f0*/  LDCU.64 UR4, c[0x0][0x4d8] ;  /* 0x00009b00ff0477ac */ /* 0x000ee20008000a00 */
[----:B------:R-:W-:Y:S02]  /*5300*/  MOV.SPILL R60, UR53 ;  /* 0x00000035003c7c02 */ /* 0x000fe40009000f00 */
[----:B------:R-:W-:Y:S01]  /*5310*/  MOV.SPILL R59, UR52 ;  /* 0x00000034003b7c02 */ /* 0x000fe20009000f00 */
[----:B------:R-:W-:Y:S01]  /*5320*/  USHF.L.U32 UR50, UR22, 0x6, URZ ;  /* 0x0000000616327899 */ /* 0x000fe200080006ff */
[----:B------:R-:W-:Y:S01]  /*5330*/  MOV.SPILL R58, UR51 ;  /* 0x00000033003a7c02 */ /* 0x000fe20009000f00 */
[----:B------:R-:W-:Y:S01]  /*5340*/  UMOV UR14, 0x0 ;  /* 0x00000000000e7882 */ /* 0x000fe20000000000 */
[----:B------:R-:W-:Y:S01]  /*5350*/  R2UR UR51, R28 ;  /* 0x000000001c3372ca */ /* 0x000fe200000e0000 */
[----:B------:R-:W-:Y:S01]  /*5360*/  UMOV UR15, 0x10000000 ;  /* 0x10000000000f7882 */ /* 0x000fe20000000000 */
[----:B------:R-:W-:Y:S02]  /*5370*/  @P1 IADD3 R47, P0, PT, R66, 0x80, RZ ;  /* 0x00000080422f1810 */ /* 0x000fe40007f1e0ff */
[----:B------:R-:W-:Y:S01]  /*5380*/  R2UR UR52, R38 ;  /* 0x00000000263472ca */ /* 0x000fe200000e0000 */
[----:B------:R-:W-:Y:S01]  /*5390*/  UMOV UR11, UR50 ;  /* 0x00000032000b7c82 */ /* 0x000fe20008000000 */
[----:B------:R-:W-:Y:S01]  /*53a0*/  @P1 R2UR UR9, R47 ;  /* 0x000000002f0912ca */ /* 0x000fe200000e0000 */
[--C-:B------:R-:W-:Y:S01]  /*53b0*/  @P1 IMAD.X R0, RZ, RZ, R67.reuse, P0 ;  /* 0x000000ffff001224 */ /* 0x100fe200000e0643 */
[----:B------:R-:W-:Y:S01]  /*53c0*/  @P1 LOP3.LUT R47, R3, 0xfefffff8, RZ, 0xc0, !PT ;  /* 0xfefffff8032f1812 */ /* 0x000fe200078ec0ff */
[----:B------:R-:W-:Y:S01]  /*53d0*/  UIADD3 UR18, UPT, UPT, UR11, 0x20, URZ ;  /* 0x000000200b127890 */ /* 0x000fe2000fffe0ff */
[----:B------:R-:W-:Y:S01]  /*53e0*/  ISETP.NE.AND P0, PT, R61, 0x4, PT ;  /* 0x000000043d00780c */ /* 0x000fe20003f05270 */
[----:B---3--:R-:W-:Y:S01]  /*53f0*/  UIMAD UR4, UR30, UR6, UR4 ;  /* 0x000000061e0472a4 */ /* 0x008fe2000f8e0204 */
[----:B------:R-:W-:Y:S01]  /*5400*/  @P1 R2UR UR8, R0 ;  /* 0x00000000000812ca */ /* 0x000fe200000e0000 */
[--C-:B------:R-:W-:Y:S01]  /*5410*/  @P1 IMAD R0, R2, 0x8000, R4.reuse ;  /* 0x0000800002001824 */ /* 0x100fe200078e0204 */
[----:B------:R-:W-:Y:S01]  /*5420*/  @P1 R2UR UR49, R47 ;  /* 0x000000002f3112ca */ /* 0x000fe200000e0000 */
[----:B------:R-:W-:Y:S01]  /*5430*/  UIMAD UR5, UR23, UR7, UR5 ;  /* 0x00000007170572a4 */ /* 0x000fe2000f8e0205 */
[----:B------:R-:W-:Y:S01]  /*5440*/  SEL R47, RZ, 0x1, P0 ;  /* 0x00000001ff2f7807 */ /* 0x000fe20000000000 */
[----:B-12---:R-:W-:Y:S01]  /*5450*/  @P1 VIADD R3, R0, 0x8400 ;  /* 0x0000840000031836 */ /* 0x006fe20000000000 */
[----:B------:R-:W-:Y:S01]  /*5460*/  R2UR UR53, R29 ;  /* 0x000000001d3572ca */ /* 0x000fe200000e0000 */
[----:B------:R-:W-:Y:S01]  /*5470*/  IMAD.U32 R62, RZ, RZ, UR9 ;  /* 0x00000009ff3e7e24 */ /* 0x000fe2000f8e00ff */
[----:B------:R-:W-:Y:S01]  /*5480*/  LOP3.LUT R12, R12, R47, RZ, 0x3c, !PT ;  /* 0x0000002f0c0c7212 */ /* 0x000fe200078e3cff */
[----:B------:R-:W-:Y:S01]  /*5490*/  UPRMT UR4, UR4, 0x40, UR5 ;  /* 0x0000004004047896 */ /* 0x000fe20008000005 */
[----:B------:R-:W-:Y:S01]  /*54a0*/  @P1 R2UR UR48, R3 ;  /* 0x00000000033012ca */ /* 0x000fe200000e0000 */
[----:B------:R-:W-:Y:S01]  /*54b0*/  UMOV UR17, UR51 ;  /* 0x0000003300117c82 */ /* 0x000fe20008000000 */
[----:B------:R-:W-:Y:S01]  /*54c0*/  SEL R3, R61, RZ, P0 ;  /* 0x000000ff3d037207 */ /* 0x000fe20000000000 */
[----:B------:R-:W-:Y:S01]  /*54d0*/  IMAD.U32 R63, RZ, RZ, UR8 ;  /* 0x00000008ff3f7e24 */ /* 0x000fe2000f8e00ff */
[----:B------:R-:W-:Y:S01]  /*54e0*/  SHF.L.U32 R47, R12, 0x1f, RZ ;  /* 0x0000001f0c2f7819 */ /* 0x000fe200000006ff */
[----:B------:R-:W-:Y:S01]  /*54f0*/  UPRMT UR4, UR4, 0x5410, URZ ;  /* 0x0000541004047896 */ /* 0x000fe200080000ff */
[----:B------:R-:W-:Y:S01]  /*5500*/  @P1 R2UR UR8, R62 ;  /* 0x000000003e0812ca */ /* 0x000fe200000e0000 */
[--C-:B------:R-:W-:Y:S01]  /*5510*/  IMAD R61, R3, 0x8, R4.reuse ;  /* 0x00000008033d7824 */ /* 0x100fe200078e0204 */
[----:B------:R-:W-:Y:S01]  /*5520*/  @P1 R2UR UR9, R63 ;  /* 0x000000003f0912ca */ /* 0x000fe200000e0000 */
[----:B------:R-:W-:Y:S01]  /*5530*/  UMOV UR13, UR52 ;  /* 0x00000034000d7c82 */ /* 0x000fe20008000000 */
[----:B------:R-:W-:Y:S01]  /*5540*/  UMOV UR5, UR53 ;  /* 0x0000003500057c82 */ /* 0x000fe20008000000 */
[----:B------:R1:W2:Y:S01]  /*5550*/  SYNCS.PHASECHK.TRANS64.TRYWAIT P2, [R61+URZ+0x20], R47 ;  /* 0x0000202f3d0075a7 */ /* 0x0002a200080411ff */
        /* <DEDUP_REMOVED lines=11> */
[----:B------:R-:W-:Y:S01]  /*5610*/  MOV.SPILL R56, UR45 ;  /* 0x0000002d00387c02 */ /* 0x000fe20009000f00 */
[----:B------:R-:W-:Y:S01]  /*5620*/  UMOV UR17, UR12 ;  /* 0x0000000c00117c82 */ /* 0x000fe20008000000 */
[----:B------:R-:W-:Y:S01]  /*5630*/  MOV.SPILL R55, UR44 ;  /* 0x0000002c00377c02 */ /* 0x000fe20009000f00 */
[----:B------:R-:W-:Y:S01]  /*5640*/  UMOV UR41, UR12 ;  /* 0x0000000c00297c82 */ /* 0x000fe20008000000 */
[----:B------:R-:W-:Y:S01]  /*5650*/  MOV.SPILL R54, UR43 ;  /* 0x0000002b00367c02 */ /* 0x000fe20009000f00 */
[----:B------:R-:W-:Y:S01]  /*5660*/  UMOV UR33, UR12 ;  /* 0x0000000c00217c82 */ /* 0x000fe20008000000 */
[----:B------:R-:W-:Y:S01]  /*5670*/  R2UR UR43, R26 ;  /* 0x000000001a2b72ca */ /* 0x000fe200000e0000 */
[----:B------:R-:W-:Y:S01]  /*5680*/  UMOV UR73, UR12 ;  /* 0x0000000c00497c82 */ /* 0x000fe20008000000 */
[----:B------:R-:W-:Y:S01]  /*5690*/  R2UR UR44, R37 ;  /* 0x00000000252c72ca */ /* 0x000fe200000e0000 */
[----:B------:R-:W-:Y:S01]  /*56a0*/  UMOV UR65, UR12 ;  /* 0x0000000c00417c82 */ /* 0x000fe20008000000 */
[----:B------:R-:W-:Y:S01]  /*56b0*/  R2UR UR45, R27 ;  /* 0x000000001b2d72ca */ /* 0x000fe200000e0000 */
[----:B------:R-:W-:Y:S01]  /*56c0*/  UMOV UR57, UR12 ;  /* 0x0000000c00397c82 */ /* 0x000fe20008000000 */
[----:B------:R-:W-:Y:S01]  /*56d0*/  MOV.SPILL R41, UR37 ;  /* 0x0000002500297c02 */ /* 0x000fe20009000f00 */
[----:B-1----:R-:W-:Y:S01]  /*56e0*/  @P1 VIADD R47, R0, 0x8800 ;  /* 0x00008800002f1836 */ /* 0x002fe20000000000 */
[----:B------:R-:W-:Y:S01]  /*56f0*/  MOV.SPILL R40, UR36 ;  /* 0x0000002400287c02 */ /* 0x000fe20009000f00 */
[----:B------:R-:W-:Y:S01]  /*5700*/  UMOV UR25, UR12 ;  /* 0x0000000c00197c82 */ /* 0x000fe20008000000 */
[----:B------:R-:W-:Y:S01]  /*5710*/  MOV.SPILL R39, UR35 ;  /* 0x0000002300277c02 */ /* 0x000fe20009000f00 */
[----:B------:R-:W-:Y:S01]  /*5720*/  @P1 IMAD R2, R2, 0x4000, R4 ;  /* 0x0000400002021824 */ /* 0x000fe200078e0204 */
[----:B------:R-:W-:Y:S01]  /*5730*/  @P1 R2UR UR16, R47 ;  /* 0x000000002f1012ca */ /* 0x000fe200000e0000 */
[----:B------:R-:W-:Y:S01]  /*5740*/  @P1 VIADD R47, R0, 0x8c00 ;  /* 0x00008c00002f1836 */ /* 0x000fe20000000000 */
[----:B------:R-:W-:Y:S01]  /*5750*/  R2UR UR35, R24 ;  /* 0x00000000182372ca */ /* 0x000fe200000e0000 */
[----:B------:R-:W-:Y:S01]  /*5760*/  UMOV UR13, UR44 ;  /* 0x0000002c000d7c82 */ /* 0x000fe20008000000 */
[----:B------:R-:W-:Y:S01]  /*5770*/  R2UR UR36, R36 ;  /* 0x00000000242472ca */ /* 0x000fe200000e0000 */
[----:B------:R-:W-:Y:S01]  /*5780*/  UMOV UR5, UR45 ;  /* 0x0000002d00057c82 */ /* 0x000fe20008000000 */
[----:B------:R-:W-:Y:S01]  /*5790*/  @P1 R2UR UR40, R47 ;  /* 0x000000002f2812ca */ /* 0x000fe200000e0000 */
[----:B------:R-:W-:Y:S01]  /*57a0*/  @P1 VIADD R47, R0, 0x9000 ;  /* 0x00009000002f1836 */ /* 0x000fe20000000000 */
[----:B------:R-:W-:Y:S02]  /*57b0*/  R2UR UR37, R25 ;  /* 0x00000000192572ca */ /* 0x000fe400000e0000 */
[----:B------:R-:W-:Y:S02]  /*57c0*/  MOV.SPILL R57, UR47 ;  /* 0x0000002f00397c02 */ /* 0x000fe40009000f00 */
[----:B------:R-:W-:Y:S01]  /*57d0*/  MOV.SPILL R50, UR38 ;  /* 0x0000002600327c02 */ /* 0x000fe20009000f00 */
[----:B------:R1:W-:Y:S01]  /*57e0*/  UTMALDG.4D.IM2COL.2CTA [UR16], [UR8], UR4, desc[UR14] ;  /* 0x00000e10080073b4 */ /* 0x0003e20008259004 */
[----:B------:R-:W-:Y:S02]  /*57f0*/  R2UR.FILL UR47, R57 ;  /* 0x00000000392f72ca */ /* 0x000fe400004e0000 */
[----:B------:R-:W-:Y:S02]  /*5800*/  R2UR.FILL UR38, R50 ;  /* 0x00000000322672ca */ /* 0x000fe400004e0000 */
[----:B------:R-:W-:Y:S01]  /*5810*/  MOV.SPILL R51, UR39 ;  /* 0x0000002700337c02 */ /* 0x000fe20009000f00 */
[----:B------:R4:W-:Y:S03]  /*5820*/  UTMALDG.4D.IM2COL.2CTA [UR40], [UR8], UR4, desc[UR14] ;  /* 0x00000e28080073b4 */ /* 0x0009e60008259004 */
[----:B------:R-:W-:Y:S01]  /*5830*/  R2UR.FILL UR39, R51 ;  /* 0x00000000332772ca */ /* 0x000fe200004e0000 */
[----:B---3--:R-:W-:Y:S01]  /*5840*/  UMOV UR50, UR11 ;  /* 0x0000000b00327c82 */ /* 0x008fe20008000000 */
[----:B------:R-:W-:Y:S01]  /*5850*/  R2UR UR51, R22 ;  /* 0x00000000163372ca */ /* 0x000fe200000e0000 */
[----:B------:R-:W-:Y:S01]  /*5860*/  UMOV UR49, UR12 ;  /* 0x0000000c00317c82 */ /* 0x000fe20008000000 */
[----:B------:R-:W-:Y:S02]  /*5870*/  R2UR UR52, R35 ;  /* 0x00000000233472ca */ /* 0x000fe400000e0000 */
[----:B------:R-:W-:Y:S02]  /*5880*/  R2UR UR53, R23 ;  /* 0x00000000173572ca */ /* 0x000fe400000e0000 */
[----:B-1----:R-:W-:Y:S01]  /*5890*/  @P1 R2UR UR16, R47 ;  /* 0x000000002f1012ca */ /* 0x002fe200000e0000 */
[----:B------:R-:W-:Y:S01]  /*58a0*/  UMOV UR17, UR43 ;  /* 0x0000002b00117c82 */ /* 0x000fe20008000000 */
[----:B------:R-:W-:Y:S01]  /*58b0*/  UMOV UR20, UR13 ;  /* 0x0000000d00147c82 */ /* 0x000fe20008000000 */
[----:B------:R-:W-:Y:S01]  /*58c0*/  UMOV UR19, UR17 ;  /* 0x0000001100137c82 */ /* 0x000fe20008000000 */
[----:B------:R-:W-:Y:S01]  /*58d0*/  UMOV UR21, UR5 ;  /* 0x0000000500157c82 */ /* 0x000fe20008000000 */
[----:B------:R-:W-:Y:S01]  /*58e0*/  UMOV UR17, UR12 ;  /* 0x0000000c00117c82 */ /* 0x000fe20008000000 */
[----:B------:R-:W-:Y:S01]  /*58f0*/  @P1 VIADD R47, R0, 0x9400 ;  /* 0x00009400002f1836 */ /* 0x000fe20000000000 */
[----:B------:R-:W-:Y:S01]  /*5900*/  UMOV UR13, UR36 ;  /* 0x00000024000d7c82 */ /* 0x000fe20008000000 */
[----:B----4-:R-:W-:Y:S01]  /*5910*/  R2UR UR43, R20 ;  /* 0x00000000142b72ca */ /* 0x010fe200000e0000 */
[----:B------:R-:W-:Y:S01]  /*5920*/  UMOV UR5, UR37 ;  /* 0x0000002500057c82 */ /* 0x000fe20008000000 */
[----:B------:R-:W-:Y:S02]  /*5930*/  R2UR UR44, R34 ;  /* 0x00000000222c72ca */ /* 0x000fe400000e0000 */
[----:B------:R-:W-:Y:S01]  /*5940*/  @P1 R2UR UR32, R47 ;  /* 0x000000002f2012ca */ /* 0x000fe200000e0000 */
[----:B------:R1:W-:Y:S01]  /*5950*/  UTMALDG.4D.IM2COL.2CTA [UR16], [UR8], UR4, desc[UR14] ;  /* 0x00000e10080073b4 */ /* 0x0003e20008259004 */
[C---:B------:R-:W-:Y:S01]  /*5960*/  @P1 VIADD R47, R0.reuse, 0x9800 ;  /* 0x00009800002f1836 */ /* 0x040fe20000000000 */
[----:B------:R-:W-:Y:S10]  /*5970*/  R2UR UR45, R21 ;  /* 0x00000000152d72ca */ /* 0x000ff400000e0000 */
[----:B------:R3:W-:Y:S01]  /*5980*/  UTMALDG.4D.IM2COL.2CTA [UR32], [UR8], UR4, desc[UR14] ;  /* 0x00000e20080073b4 */ /* 0x0007e20008259004 */
[----:B-1----:R-:W-:Y:S01]  /*5990*/  @P1 R2UR UR16, R47 ;  /* 0x000000002f1012ca */ /* 0x002fe200000e0000 */
[----:B------:R-:W-:Y:S01]  /*59a0*/  UMOV UR17, UR35 ;  /* 0x0000002300117c82 */ /* 0x000fe20008000000 */
[----:B------:R-:W-:Y:S01]  /*59b0*/  UMOV UR20, UR13 ;  /* 0x0000000d00147c82 */ /* 0x000fe20008000000 */
[----:B------:R-:W-:Y:S01]  /*59c0*/  UMOV UR19, UR17 ;  /* 0x0000001100137c82 */ /* 0x000fe20008000000 */
[----:B------:R-:W-:Y:S01]  /*59d0*/  UMOV UR21, UR5 ;  /* 0x0000000500157c82 */ /* 0x000fe20008000000 */
[----:B------:R-:W-:Y:S01]  /*59e0*/  UMOV UR17, UR12 ;  /* 0x0000000c00117c82 */ /* 0x000fe20008000000 */
[C---:B------:R-:W-:Y:S01]  /*59f0*/  @P1 VIADD R47, R0.reuse, 0x9c00 ;  /* 0x00009c00002f1836 */ /* 0x040fe20000000000 */
[----:B------:R-:W-:Y:S01]  /*5a00*/  UMOV UR13, UR52 ;  /* 0x00000034000d7c82 */ /* 0x000fe20008000000 */
[----:B------:R-:W-:Y:S03]  /*5a10*/  UMOV UR5, UR53 ;  /* 0x0000003500057c82 */ /* 0x000fe60008000000 */
[----:B------:R-:W-:Y:S01]  /*5a20*/  @P1 R2UR UR48, R47 ;  /* 0x000000002f3012ca */ /* 0x000fe200000e0000 */
[----:B------:R-:W-:Y:S01]  /*5a30*/  @P1 VIADD R47, R0, 0xa000 ;  /* 0x0000a000002f1836 */ /* 0x000fe20000000000 */
[----:B------:R1:W-:Y:S01]  /*5a40*/  UTMALDG.4D.IM2COL.2CTA [UR16], [UR8], UR4, desc[UR14] ;  /* 0x00000e10080073b4 */ /* 0x0003e20008259004 */
[----:B---3--:R-:W-:Y:S02]  /*5a50*/  R2UR UR35, R18 ;  /* 0x00000000122372ca */ /* 0x008fe400000e0000 */
[----:B------:R-:W-:Y:S02]  /*5a60*/  R2UR UR36, R33 ;  /* 0x00000000212472ca */ /* 0x000fe400000e0000 */
[----:B------:R-:W-:Y:S06]  /*5a70*/  R2UR UR37, R19 ;  /* 0x00000000132572ca */ /* 0x000fec00000e0000 */
        /* <DEDUP_REMOVED lines=61> */
[----:B---3--:R-:W-:Y:S02]  /*5e50*/  R2UR.FILL UR53, R60 ;  /* 0x000000003c3572ca */ /* 0x008fe400004e0000 */
[----:B------:R-:W-:Y:S02]  /*5e60*/  R2UR.FILL UR52, R59 ;  /* 0x000000003b3472ca */ /* 0x000fe400004e0000 */
[----:B------:R-:W-:Y:S06]  /*5e70*/  R2UR.FILL UR51, R58 ;  /* 0x000000003a3372ca */ /* 0x000fec00004e0000 */
[----:B------:R3:W-:Y:S01]  /*5e80*/  UTMALDG.4D.IM2COL.2CTA [UR40], [UR8], UR4, desc[UR14] ;  /* 0x00000e28080073b4 */ /* 0x0007e20008259004 */
[----:B-1----:R-:W-:Y:S01]  /*5e90*/  @P1 R2UR UR16, R47 ;  /* 0x000000002f1012ca */ /* 0x002fe200000e0000 */
[----:B------:R-:W-:Y:S01]  /*5ea0*/  @P1 VIADD R47, R0, 0xc400 ;  /* 0x0000c400002f1836 */ /* 0x000fe20000000000 */
[----:B------:R-:W-:Y:S01]  /*5eb0*/  UMOV UR17, UR43 ;  /* 0x0000002b00117c82 */ /* 0x000fe20008000000 */
[----:B------:R-:W-:Y:S01]  /*5ec0*/  UMOV UR20, UR13 ;  /* 0x0000000d00147c82 */ /* 0x000fe20008000000 */
[----:B------:R-:W-:Y:S01]  /*5ed0*/  UMOV UR19, UR17 ;  /* 0x0000001100137c82 */ /* 0x000fe20008000000 */
[----:B------:R-:W-:Y:S01]  /*5ee0*/  UMOV UR21, UR5 ;  /* 0x0000000500157c82 */ /* 0x000fe20008000000 */
[----:B------:R-:W-:Y:S01]  /*5ef0*/  @P1 R2UR UR32, R47 ;  /* 0x000000002f2012ca */ /* 0x000fe200000e0000 */
[----:B------:R-:W-:Y:S01]  /*5f00*/  UMOV UR17, UR12 ;  /* 0x0000000c00117c82 */ /* 0x000fe20008000000 */
[----:B------:R-:W-:Y:S01]  /*5f10*/  UMOV UR13, UR36 ;  /* 0x00000024000d7c82 */ /* 0x000fe20008000000 */
[----:B------:R-:W-:Y:S01]  /*5f20*/  UMOV UR5, UR37 ;  /* 0x0000002500057c82 */ /* 0x000fe20008000000 */
[----:B---3--:R-:W-:Y:S03]  /*5f30*/  R2UR.FILL UR45, R56 ;  /* 0x00000000382d72ca */ /* 0x008fe600004e0000 */
[----:B------:R1:W-:Y:S01]  /*5f40*/  UTMALDG.4D.IM2COL.2CTA [UR16], [UR8], UR4, desc[UR14] ;  /* 0x00000e10080073b4 */ /* 0x0003e20008259004 */
[----:B------:R-:W-:Y:S02]  /*5f50*/  R2UR.FILL UR44, R55 ;  /* 0x00000000372c72ca */ /* 0x000fe400004e0000 */
[----:B------:R-:W-:Y:S03]  /*5f60*/  R2UR.FILL UR43, R54 ;  /* 0x00000000362b72ca */ /* 0x000fe600004e0000 */
[----:B------:R3:W-:Y:S01]  /*5f70*/  UTMALDG.4D.IM2COL.2CTA [UR32], [UR8], UR4, desc[UR14] ;  /* 0x00000e20080073b4 */ /* 0x0007e20008259004 */
[----:B-1----:R-:W-:Y:S01]  /*5f80*/  UMOV UR17, UR35 ;  /* 0x0000002300117c82 */ /* 0x002fe20008000000 */
[----:B------:R-:W-:Y:S01]  /*5f90*/  UMOV UR20, UR13 ;  /* 0x0000000d00147c82 */ /* 0x000fe20008000000 */
[----:B------:R-:W-:Y:S01]  /*5fa0*/  UMOV UR19, UR17 ;  /* 0x0000001100137c82 */ /* 0x000fe20008000000 */
[----:B------:R-:W-:Y:S01]  /*5fb0*/  UMOV UR21, UR5 ;  /* 0x0000000500157c82 */ /* 0x000fe20008000000 */
[----:B------:R-:W-:Y:S01]  /*5fc0*/  UMOV UR17, UR12 ;  /* 0x0000000c00117c82 */ /* 0x000fe20008000000 */
[----:B------:R-:W-:Y:S01]  /*5fd0*/  UMOV UR13, UR23 ;  /* 0x00000017000d7c82 */ /* 0x000fe20008000000 */
[----:B---3--:R-:W-:Y:S01]  /*5fe0*/  R2UR.FILL UR35, R39 ;  /* 0x00000000272372ca */ /* 0x008fe200004e0000 */
[----:B------:R-:W-:Y:S01]  /*5ff0*/  @P1 VIADD R39, R0, 0xc800 ;  /* 0x0000c80000271836 */ /* 0x000fe20000000000 */
[----:B------:R-:W-:Y:S02]  /*6000*/  R2UR.FILL UR37, R41 ;  /* 0x00000000292572ca */ /* 0x000fe400004e0000 */
[----:B------:R-:W-:Y:S02]  /*6010*/  R2UR.FILL UR36, R40 ;  /* 0x00000000282472ca */ /* 0x000fe400004e0000 */
[----:B------:R-:W-:Y:S01]  /*6020*/  @P1 R2UR UR16, R39 ;  /* 0x00000000271012ca */ /* 0x000fe200000e0000 */
[C---:B------:R-:W-:Y:S05]  /*6030*/  @P1 VIADD R39, R0.reuse, 0xcc00 ;  /* 0x0000cc0000271836 */ /* 0x040fea0000000000 */
[----:B------:R-:W-:Y:S01]  /*6040*/  @P1 R2UR UR72, R39 ;  /* 0x00000000274812ca */ /* 0x000fe200000e0000 */
[C---:B------:R-:W-:Y:S06]  /*6050*/  @P1 VIADD R39, R0.reuse, 0xd000 ;  /* 0x0000d00000271836 */ /* 0x040fec0000000000 */
[----:B------:R1:W-:Y:S06]  /*6060*/  UTMALDG.4D.IM2COL.2CTA [UR16], [UR8], UR4, desc[UR14] ;  /* 0x00000e10080073b4 */ /* 0x0003ec0008259004 */
[----:B------:R-:W-:Y:S01]  /*6070*/  UTMALDG.4D.IM2COL.2CTA [UR72], [UR8], UR4, desc[UR14] ;  /* 0x00000e48080073b4 */ /* 0x000fe20008259004 */
[----:B-1----:R-:W-:Y:S01]  /*6080*/  @P1 R2UR UR16, R39 ;  /* 0x00000000271012ca */ /* 0x002fe200000e0000 */
[----:B------:R-:W-:Y:S01]  /*6090*/  UMOV UR19, UR75 ;  /* 0x0000004b00137c82 */ /* 0x000fe20008000000 */
[----:B------:R-:W-:Y:S01]  /*60a0*/  UMOV UR20, UR76 ;  /* 0x0000004c00147c82 */ /* 0x000fe20008000000 */
[----:B------:R-:W-:Y:S01]  /*60b0*/  UMOV UR21, UR77 ;  /* 0x0000004d00157c82 */ /* 0x000fe20008000000 */
[C---:B------:R-:W-:Y:S05]  /*60c0*/  @P1 VIADD R39, R0.reuse, 0xd400 ;  /* 0x0000d40000271836 */ /* 0x040fea0000000000 */
[----:B------:R-:W-:Y:S01]  /*60d0*/  @P1 R2UR UR64, R39 ;  /* 0x00000000274012ca */ /* 0x000fe200000e0000 */
[C---:B------:R-:W-:Y:S03]  /*60e0*/  @P1 VIADD R39, R0.reuse, 0xd800 ;  /* 0x0000d80000271836 */ /* 0x040fe60000000000 */
[----:B------:R1:W-:Y:S09]  /*60f0*/  UTMALDG.4D.IM2COL.2CTA [UR16], [UR8], UR4, desc[UR14] ;  /* 0x00000e10080073b4 */ /* 0x0003f20008259004 */
        /* <DEDUP_REMOVED lines=43> */
[----:B------:R-:W-:Y:S02]  /*63b0*/  @P1 R2UR UR24, R39 ;  /* 0x00000000271812ca */ /* 0x000fe400000e0000 */
[----:B------:R-:W-:Y:S02]  /*63c0*/  @P1 IADD3 R39, P0, PT, R66, 0x180, RZ ;  /* 0x0000018042271810 */ /* 0x000fe40007f1e0ff */
[----:B------:R1:W-:Y:S02]  /*63d0*/  UTMALDG.4D.IM2COL.2CTA [UR16], [UR8], UR4, desc[UR14] ;  /* 0x00000e10080073b4 */ /* 0x0003e40008259004 */
[----:B------:R-:W-:Y:S07]  /*63e0*/  @P1 R2UR UR5, R39 ;  /* 0x00000000270512ca */ /* 0x000fee00000e0000 */
[----:B------:R-:W-:Y:S06]  /*63f0*/  UTMALDG.4D.IM2COL.2CTA [UR24], [UR8], UR4, desc[UR14] ;  /* 0x00000e18080073b4 */ /* 0x000fec0008259004 */
[----:B------:R-:W-:Y:S01]  /*6400*/  IMAD.U32 R40, RZ, RZ, UR5 ;  /* 0x00000005ff287e24 */ /* 0x000fe2000f8e00ff */
[----:B-1----:R-:W-:Y:S01]  /*6410*/  @P1 R2UR UR16, R0 ;  /* 0x00000000001012ca */ /* 0x002fe200000e0000 */
[----:B------:R-:W-:Y:S01]  /*6420*/  UMOV UR19, UR27 ;  /* 0x0000001b00137c82 */ /* 0x000fe20008000000 */
[----:B------:R-:W-:Y:S01]  /*6430*/  UMOV UR20, UR28 ;  /* 0x0000001c00147c82 */ /* 0x000fe20008000000 */
[----:B------:R-:W-:Y:S01]  /*6440*/  UMOV UR21, UR29 ;  /* 0x0000001d00157c82 */ /* 0x000fe20008000000 */
[----:B------:R-:W-:Y:S01]  /*6450*/  @P1 IMAD.X R0, RZ, RZ, R67, P0 ;  /* 0x000000ffff001224 */ /* 0x000fe200000e0643 */
[C---:B------:R-:W-:Y:S01]  /*6460*/  ISETP.GT.U32.AND P0, PT, R6.reuse, 0x1, PT ;  /* 0x000000010600780c */ /* 0x040fe20003f04070 */
[----:B------:R-:W-:Y:S07]  /*6470*/  VIADD R6, R6, 0xffffffff ;  /* 0xffffffff06067836 */ /* 0x000fee0000000000 */
[----:B------:R1:W-:Y:S02]  /*6480*/  UTMALDG.4D.IM2COL.2CTA [UR16], [UR8], UR4, desc[UR14] ;  /* 0x00000e10080073b4 */ /* 0x0003e40008259004 */
[----:B-1----:R-:W-:Y:S01]  /*6490*/  @P1 R2UR UR4, R0 ;  /* 0x00000000000412ca */ /* 0x002fe200000e0000 */
[----:B------:R-:W-:Y:S01]  /*64a0*/  @P1 VIADD R0, R2, 0x28400 ;  /* 0x0002840002001836 */ /* 0x000fe20000000000 */
[----:B------:R-:W-:Y:S01]  /*64b0*/  R2UR UR18, R42 ;  /* 0x000000002a1272ca */ /* 0x000fe200000e0000 */
[----:B------:R-:W-:Y:S01]  /*64c0*/  @P1 VIADD R2, R2, 0x2a400 ;  /* 0x0002a40002021836 */ /* 0x000fe20000000000 */
[----:B------:R-:W-:Y:S01]  /*64d0*/  UMOV UR20, UR30 ;  /* 0x0000001e00147c82 */ /* 0x000fe20008000000 */
[----:B------:R-:W-:Y:S01]  /*64e0*/  UMOV UR21, UR23 ;  /* 0x0000001700157c82 */ /* 0x000fe20008000000 */
[----:B------:R-:W-:Y:S01]  /*64f0*/  @P1 R2UR UR16, R0 ;  /* 0x00000000001012ca */ /* 0x000fe200000e0000 */
[----:B------:R-:W-:Y:S01]  /*6500*/  UMOV UR19, UR11 ;  /* 0x0000000b00137c82 */ /* 0x000fe20008000000 */
[----:B------:R-:W-:Y:S01]  /*6510*/  @P1 R2UR UR8, R2 ;  /* 0x00000000020812ca */ /* 0x000fe200000e0000 */
[----:B------:R-:W-:Y:S01]  /*6520*/  UMOV UR9, UR12 ;  /* 0x0000000c00097c82 */ /* 0x000fe20008000000 */
[----:B------:R-:W-:Y:S01]  /*6530*/  UMOV UR12, UR30 ;  /* 0x0000001e000c7c82 */ /* 0x000fe20008000000 */
[----:B------:R-:W-:Y:S02]  /*6540*/  IMAD.MOV.U32 R2, RZ, RZ, R3 ;  /* 0x000000ffff027224 */ /* 0x000fe400078e0003 */
[----:B------:R-:W-:Y:S01]  /*6550*/  IMAD.U32 R41, RZ, RZ, UR4 ;  /* 0x00000004ff297e24 */ /* 0x000fe2000f8e00ff */
[----:B------:R-:W-:Y:S04]  /*6560*/  @P1 R2UR UR4, R40 ;  /* 0x00000000280412ca */ /* 0x000fe800000e0000 */
[----:B------:R-:W-:Y:S11]  /*6570*/  @P1 R2UR UR5, R41 ;  /* 0x00000000290512ca */ /* 0x000ff600000e0000 */
[----:B------:R-:W-:Y:S02]  /*6580*/  @!UPT UIADD3 URZ, UPT, UPT, URZ, URZ, URZ ;  /* 0x000000fffffff290 */ /* 0x000fe4000fffe0ff */
[----:B------:R-:W-:Y:S01]  /*6590*/  UTMALDG.4D.2CTA [UR16], [UR4], desc[UR14] ;  /* 0x00000e10040075b4 */ /* 0x000fe20008219000 */
[----:B------:R1:W-:Y:S02]  /*65a0*/  UTMALDG.4D.2CTA [UR8], [UR4], desc[UR14] ;  /* 0x00000e08040075b4 */ /* 0x0003e40008219000 */
[----:B-1----:R-:W-:Y:S02]  /*65b0*/  UIADD3 UR5, UPT, UPT, UR30, 0x1, URZ ;  /* 0x000000011e057890 */ /* 0x002fe4000fffe0ff */
[----:B------:R-:W-:Y:S02]  /*65c0*/  UIADD3 UR4, UPT, UPT, UR23, 0x1, URZ ;  /* 0x0000000117047890 */ /* 0x000fe4000fffe0ff */
[----:B------:R-:W-:Y:S02]  /*65d0*/  UISETP.NE.AND UP1, UPT, UR5, UR47, UPT ;  /* 0x0000002f0500728c */ /* 0x000fe4000bf25270 */
[----:B------:R-:W-:Y:S02]  /*65e0*/  UIADD3 UR8, UPT, UPT, UR22, 0x1, URZ ;  /* 0x0000000116087890 */ /* 0x000fe4000fffe0ff */
[----:B------:R-:W-:Y:S06]  /*65f0*/  USEL UR5, UR5, URZ, UP1 ;  /* 0x000000ff05057287 */ /* 0x000fec0008800000 */
[----:B------:R-:W-:Y:S01]  /*6600*/  IMAD.U32 R0, RZ, RZ, UR5 ;  /* 0x00000005ff007e24 */ /* 0x000fe2000f8e00ff */
[----:B------:R-:W-:Y:S04]  /*6610*/  @UP1 UIADD3 UR4, UPT, UPT, UR23, URZ, URZ ;  /* 0x000000ff17041290 */ /* 0x000fe8000fffe0ff */
[----:B------:R-:W-:Y:S04]  /*6620*/  UISETP.NE.AND UP0, UPT, UR4, UR38, UPT ;  /* 0x000000260400728c */ /* 0x000fe8000bf05270 */
[----:B------:R-:W-:Y:S06]  /*6630*/  USEL UR4, UR4, URZ, UP0 ;  /* 0x000000ff04047287 */ /* 0x000fec0008000000 */
[----:B------:R-:W-:Y:S01]  /*6640*/  IMAD.U32 R47, RZ, RZ, UR4 ;  /* 0x00000004ff2f7e24 */ /* 0x000fe2000f8e00ff */
[----:B------:R-:W-:Y:S07]  /*6650*/  @UP0 UIADD3 UR8, UPT, UPT, UR22, URZ, URZ ;  /* 0x000000ff16080290 */ /* 0x000fee000fffe0ff */
[----:B------:R-:W-:Y:S01]  /*6660*/  UMOV UR22, UR8 ;  /* 0x0000000800167c82 */ /* 0x000fe20008000000 */
[----:B--2---:R-:W-:Y:S05]  /*6670*/  @P0 BRA `(.L_x_35) ;  /* 0xffffffe800d00947 */ /* 0x004fea000383ffff */
.L_x_29:
[----:B------:R-:W-:Y:S01]  /*6680*/  SHF.L.U32 R0, R11, 0x1f, RZ ;  /* 0x0000001f0b007819 */ /* 0x000fe200000006ff */
[----:B------:R-:W-:-:S03]  /*6690*/  NOP ;  /* 0x0000000000007918 */ /* 0x000fc60000000000 */
[----:B------:R-:W3:Y:S02]  /*66a0*/  SYNCS.PHASECHK.TRANS64.TRYWAIT P0, [R4+URZ+0x90], R0 ;  /* 0x00009000040075a7 */ /* 0x000ee400080011ff */
[----:B---3--:R-:W-:Y:S05]  /*66b0*/  @!P0 BRA `(.L_x_36) ;  /* 0x0000009c00108947 */ /* 0x008fea0003800000 */
.L_x_178:
[----:B------:R-:W4:Y:S01]  /*66c0*/  LDS.128 R16, [R4+0xd0] ;  /* 0x0000d00004107984 */ /* 0x000f220000000c00 */
[----:B------:R-:W-:Y:S01]  /*66d0*/  R2UR UR7, R46 ;  /* 0x000000002e0772ca */ /* 0x000fe200000e0000 */
[----:B------:R-:W-:Y:S01]  /*66e0*/  UISETP.GE.AND UP0, UPT, UR39, 0x1, UPT ;  /* 0x000000012700788c */ /* 0x000fe2000bf06270 */
[----:B------:R-:W-:Y:S01]  /*66f0*/  R2UR UR6, R45 ;  /* 0x000000002d0672ca */ /* 0x000fe200000e0000 */
[----:B------:R-:W-:Y:S01]  /*6700*/  @!PT LDS RZ, [RZ] ;  /* 0x00000000fffff984 */ /* 0x000fe20000000800 */
[----:B------:R-:W-:Y:S01]  /*6710*/  @!PT LDS RZ, [RZ] ;  /* 0x00000000fffff984 */ /* 0x000fe20000000800 */
[----:B------:R-:W-:Y:S01]  /*6720*/  @!PT LDS RZ, [RZ] ;  /* 0x00000000fffff984 */ /* 0x000fe20000000800 */
[----:B------:R-:W-:Y:S01]  /*6730*/  @!PT LDS RZ, [RZ] ;  /* 0x00000000fffff984 */ /* 0x000fe20000000800 */
[----:B------:R1:W-:Y:S06]  /*6740*/  MEMBAR.ALL.CTA ;  /* 0x0000000000007992 */ /* 0x0003ec0000008000 */
[----:B-1----:R-:W1:Y:S01]  /*6750*/  FENCE.VIEW.ASYNC.S ;  /* 0x00000000000073c6 */ /* 0x002e620000000000 */
[----:B----4-:R-:W-:-:S13]  /*6760*/  LOP3.LUT P0, RZ, R18, 0x1, RZ, 0xc0, !PT ;  /* 0x0000000112ff7812 */ /* 0x010fda000780c0ff */
[----:B-1----:R-:W-:Y:S01]  /*6770*/  VOTEU.ANY UP1, P0 ;  /* 0x0000000000ff7886 */ /* 0x002fe20000020100 */
[----:B------:R-:W-:-:S13]  /*6780*/  PLOP3.LUT P0, PT, PT, PT, UP1, 0x80, 0x8 ;  /* 0x000000000008781c */ /* 0x000fda0003f0f018 */
[----:B---3--:R-:W-:Y:S02]  /*6790*/  @P0 MOV R0, R16 ;  /* 0x0000001000000202 */ /* 0x008fe40000000f00 */
[----:B------:R-:W-:Y:S02]  /*67a0*/  @P0 LOP3.LUT R16, R17, 0xffff, RZ, 0xc0, !PT ;  /* 0x0000ffff11100812 */ /* 0x000fe400078ec0ff */
[----:B------:R-:W-:Y:S01]  /*67b0*/  @P0 R2UR UR5, R0 ;  /* 0x00000000000502ca */ /* 0x000fe200000e0000 */
[----:B------:R-:W-:Y:S01]  /*67c0*/  VIADD R0, R4, 0x98 ;  /* 0x0000009804007836 */ /* 0x000fe20000000000 */
[----:B------:R-:W-:-:S04]  /*67d0*/  @P0 R2UR UR4, R16 ;  /* 0x00000000100402ca */ /* 0x000fc800000e0000 */
[----:B------:R-:W-:-:S04]  /*67e0*/  PRMT R0, RZ, 0x654, R0 ;  /* 0x00000654ff007816 */ /* 0x000fc80000000000 */
[----:B------:R1:W-:Y:S03]  /*67f0*/  SYNCS.ARRIVE.TRANS64.RED.A1T0 RZ, [R0+URZ], RZ ;  /* 0x000000ff00ff79a7 */ /* 0x0003e600081004ff */
[----:B------:R-:W-:Y:S02]  /*6800*/  @UP1 UMOV UR7, UR5 ;  /* 0x0000000500071c82 */ /* 0x000fe40008000000 */
[----:B------:R-:W-:Y:S01]  /*6810*/  @UP1 UMOV UR6, UR4 ;  /* 0x0000000400061c82 */ /* 0x000fe20008000000 */
[----:B------:R-:W-:Y:S02]  /*6820*/  IMAD.U32 R46, RZ, RZ, UR7 ;  /* 0x00000007ff2e7e24 */ /* 0x000fe4000f8e00ff */
[----:B------:R-:W-:Y:S01]  /*6830*/  IMAD.U32 R45, RZ, RZ, UR6 ;  /* 0x00000006ff2d7e24 */ /* 0x000fe2000f8e00ff */
[----:B------:R-:W-:Y:S06]  /*6840*/  BRA.U !UP0, `(.L_x_37) ;  /* 0x0000000108ec7547 */ /* 0x000fec000b800000 */
[----:B------:R-:W3:Y:S01]  /*6850*/  LDCU.128 UR12, c[0x0][0xb10] ;  /* 0x00016200ff0c77ac */ /* 0x000ee20008000c00 */
[----:B------:R-:W-:Y:S02]  /*6860*/  R2UR UR8, R43 ;  /* 0x000000002b0872ca */ /* 0x000fe400000e0000 */
[----:B------:R-:W-:Y:S01]  /*6870*/  R2UR UR9, R44 ;  /* 0x000000002c0972ca */ /* 0x000fe200000e0000 */
[----:B------:R-:W4:Y:S01]  /*6880*/  LDCU UR19, c[0x0][0xb20] ;  /* 0x00016400ff1377ac */ /* 0x000f220008000800 */
[----:B------:R-:W-:Y:S02]  /*6890*/  R2UR UR21, R45 ;  /* 0x000000002d1572ca */ /* 0x000fe400000e0000 */
[----:B------:R-:W-:Y:S01]  /*68a0*/  R2UR UR20, R46 ;  /* 0x000000002e1472ca */ /* 0x000fe200000e0000 */
[----:B------:R-:W2:Y:S01]  /*68b0*/  LDCU UR18, c[0x0][0xb0c] ;  /* 0x00016180ff1277ac */ /* 0x000ea20008000800 */
[----:B------:R-:W1:Y:S01]  /*68c0*/  LDCU.64 UR16, c[0x0][0xb28] ;  /* 0x00016500ff1077ac */ /* 0x000e620008000a00 */
[----:B------:R-:W-:-:S04]  /*68d0*/  UISETP.NE.AND UP3, UPT, UR39, 0x1, UPT ;  /* 0x000000012700788c */ /* 0x000fc8000bf65270 */
[----:B---3--:R-:W-:Y:S02]  /*68e0*/  UIMAD.WIDE.U32 UR4, UR8, UR15, URZ ;  /* 0x0000000f080472a5 */ /* 0x008fe4000f8e00ff */
[----:B------:R-:W-:Y:S02]  /*68f0*/  UIMAD.WIDE.U32 UR6, UR9, UR12, URZ ;  /* 0x0000000c090672a5 */ /* 0x000fe4000f8e00ff */
[----:B------:R-:W-:Y:S02]  /*6900*/  UISETP.NE.AND UP0, UPT, UR14, 0x1, UPT ;  /* 0x000000010e00788c */ /* 0x000fe4000bf05270 */
[----:B------:R-:W-:Y:S01]  /*6910*/  UIMAD.WIDE.U32 UR10, UR21, UR15, URZ ;  /* 0x0000000f150a72a5 */ /* 0x000fe2000f8e00ff */
[----:B------:R-:W-:Y:S01]  /*6920*/  UMOV UR4, UR5 ;  /* 0x0000000500047c82 */ /* 0x000fe20008000000 */
[----:B--2---:R-:W-:Y:S02]  /*6930*/  UISETP.NE.AND UP2, UPT, UR18, 0x1, UPT ;  /* 0x000000011200788c */ /* 0x004fe4000bf45270 */
[----:B----4-:R-:W-:-:S03]  /*6940*/  USHF.R.U32.HI UR5, URZ, UR19, UR4 ;  /* 0x00000013ff057299 */ /* 0x010fc60008011604 */
[----:B------:R-:W-:Y:S01]  /*6950*/  UMOV UR4, UR7 ;  /* 0x0000000700047c82 */ /* 0x000fe20008000000 */
[----:B------:R-:W-:Y:S02]  /*6960*/  USEL UR8, UR8, UR5, !UP0 ;  /* 0x0000000508087287 */ /* 0x000fe4000c000000 */
[----:B------:R-:W-:Y:S02]  /*6970*/  USHF.R.U32.HI UR4, URZ, UR13, UR4 ;  /* 0x0000000dff047299 */ /* 0x000fe40008011604 */
[----:B------:R-:W-:Y:S02]  /*6980*/  UIMAD.WIDE.U32 UR6, UR20, UR12, URZ ;  /* 0x0000000c140672a5 */ /* 0x000fe4000f8e00ff */
[----:B------:R-:W-:Y:S02]  /*6990*/  USEL UR12, UR9, UR4, !UP2 ;  /* 0x00000004090c7287 */ /* 0x000fe4000d000000 */
[----:B-1----:R-:W-:Y:S01]  /*69a0*/  UIMAD.WIDE.U32 UR4, UR8, UR16, URZ ;  /* 0x00000010080472a5 */ /* 0x002fe2000f8e00ff */
[----:B------:R-:W-:Y:S01]  /*69b0*/  UMOV UR9, UR11 ;  /* 0x0000000b00097c82 */ /* 0x000fe20008000000 */
[----:B------:R-:W-:-:S02]  /*69c0*/  UIMAD.WIDE.U32 UR10, UR12, UR16, URZ ;  /* 0x000000100c0a72a5 */ /* 0x000fc4000f8e00ff */
[----:B------:R-:W-:-:S03]  /*69d0*/  USHF.R.U32.HI UR9, URZ, UR19, UR9 ;  /* 0x00000013ff097299 */ /* 0x000fc60008011609 */
[----:B------:R-:W-:Y:S01]  /*69e0*/  UMOV UR4, UR5 ;  /* 0x0000000500047c82 */ /* 0x000fe20008000000 */
[----:B------:R-:W-:Y:S01]  /*69f0*/  UMOV UR6, UR7 ;  /* 0x0000000700067c82 */ /* 0x000fe20008000000 */
[----:B------:R-:W-:Y:S01]  /*6a00*/  @UP3 USHF.R.U32.HI UR8, URZ, UR17, UR4 ;  /* 0x00000011ff083299 */ /* 0x000fe20008011604 */
[----:B------:R-:W-:Y:S01]  /*6a10*/  UMOV UR5, UR11 ;  /* 0x0000000b00057c82 */ /* 0x000fe20008000000 */
[----:B------:R-:W-:Y:S02]  /*6a20*/  USHF.R.U32.HI UR7, URZ, UR13, UR6 ;  /* 0x0000000dff077299 */ /* 0x000fe40008011606 */
[----:B------:R-:W-:Y:S02]  /*6a30*/  USEL UR4, UR21, UR9, !UP0 ;  /* 0x0000000915047287 */ /* 0x000fe4000c000000 */
[----:B------:R-:W-:Y:S02]  /*6a40*/  @UP3 USHF.R.U32.HI UR12, URZ, UR17, UR5 ;  /* 0x00000011ff0c3299 */ /* 0x000fe40008011605 */
[----:B------:R-:W-:-:S02]  /*6a50*/  UIMAD UR6, UR39, UR8, URZ ;  /* 0x00000008270672a4 */ /* 0x000fc4000f8e02ff */
[----:B------:R-:W-:Y:S02]  /*6a60*/  USEL UR5, UR20, UR7, !UP2 ;  /* 0x0000000714057287 */ /* 0x000fe4000d000000 */
[----:B------:R-:W-:Y:S02]  /*6a70*/  UIMAD UR8, UR39, UR12, URZ ;  /* 0x0000000c270872a4 */ /* 0x000fe4000f8e02ff */
[----:B------:R-:W-:Y:S02]  /*6a80*/  UISETP.GE.AND UP0, UPT, UR4, UR6, UPT ;  /* 0x000000060400728c */ /* 0x000fe4000bf06270 */
[----:B------:R-:W-:Y:S02]  /*6a90*/  UIMAD.WIDE.U32 UR6, UR4, UR16, URZ ;  /* 0x00000010040672a5 */ /* 0x000fe4000f8e00ff */
[----:B------:R-:W-:Y:S02]  /*6aa0*/  UISETP.GE.OR UP0, UPT, UR5, UR8, UP0 ;  /* 0x000000080500728c */ /* 0x000fe40008706670 */
[----:B------:R-:W-:-:S02]  /*6ab0*/  UIMAD.WIDE.U32 UR8, UR5, UR16, URZ ;  /* 0x00000010050872a5 */ /* 0x000fc4000f8e00ff */
[----:B------:R-:W-:Y:S01]  /*6ac0*/  UIADD3 UR10, UPT, UPT, -UR4, URZ, URZ ;  /* 0x000000ff040a7290 */ /* 0x000fe2000fffe1ff */
[----:B------:R-:W-:Y:S02]  /*6ad0*/  UMOV UR6, UR7 ;  /* 0x0000000700067c82 */ /* 0x000fe40008000000 */
[----:B------:R-:W-:Y:S02]  /*6ae0*/  USHF.R.U32.HI UR6, URZ, UR17, UR6 ;  /* 0x00000011ff067299 */ /* 0x000fe40008011606 */
[----:B------:R-:W-:Y:S02]  /*6af0*/  UIMAD UR10, UR14, UR10, UR21 ;  /* 0x0000000a0e0a72a4 */ /* 0x000fe4000f8e0215 */
[----:B------:R-:W-:Y:S01]  /*6b00*/  USEL UR6, UR4, UR6, !UP3 ;  /* 0x0000000604067287 */ /* 0x000fe2000d800000 */
[----:B------:R-:W-:Y:S01]  /*6b10*/  @!UP0 UMOV UR7, UR9 ;  /* 0x0000000900078c82 */ /* 0x000fe20008000000 */
[----:B------:R-:W-:Y:S02]  /*6b20*/  UIADD3 UR9, UPT, UPT, -UR5, URZ, URZ ;  /* 0x000000ff05097290 */ /* 0x000fe4000fffe1ff */
[----:B------:R-:W-:-:S02]  /*6b30*/  @!UP0 USHF.R.U32.HI UR7, URZ, UR17, UR7 ;  /* 0x00000011ff078299 */ /* 0x000fc40008011607 */
[----:B------:R-:W-:Y:S02]  /*6b40*/  UIADD3 UR8, UPT, UPT, -UR6, URZ, URZ ;  /* 0x000000ff06087290 */ /* 0x000fe4000fffe1ff */
[----:B------:R-:W-:Y:S02]  /*6b50*/  @!UP0 USEL UR7, UR5, UR7, !UP3 ;  /* 0x0000000705078287 */ /* 0x000fe4000d800000 */
[----:B------:R-:W-:Y:S02]  /*6b60*/  UIMAD UR8, UR39, UR8, UR4 ;  /* 0x00000008270872a4 */ /* 0x000fe4000f8e0204 */
[----:B------:R-:W-:Y:S02]  /*6b70*/  @!UP0 UIADD3 UR6, UPT, UPT, UR6, -UR7, URZ ;  /* 0x8000000706068290 */ /* 0x000fe4000fffe0ff */
[----:B------:R-:W-:Y:S02]  /*6b80*/  @!UP0 UIMAD UR7, UR8, UR12, UR7 ;  /* 0x0000000c080782a4 */ /* 0x000fe4000f8e0207 */
[----:B------:R-:W-:-:S02]  /*6b90*/  @!UP0 UIMAD UR4, UR39, UR6, UR5 ;  /* 0x00000006270482a4 */ /* 0x000fc4000f8e0205 */
[----:B------:R-:W-:Y:S02]  /*6ba0*/  UIMAD UR6, UR18, UR9, UR20 ;  /* 0x00000009120672a4 */ /* 0x000fe4000f8e0214 */
[----:B------:R-:W-:Y:S01]  /*6bb0*/  UIMAD UR8, UR4, UR14, UR10 ;  /* 0x0000000e040872a4 */ /* 0x000fe2000f8e020a */
[----:B------:R-:W-:Y:S02]  /*6bc0*/  @!UP0 UMOV UR5, UR7 ;  /* 0x0000000700058c82 */ /* 0x000fe40008000000 */
[----:B------:R-:W-:-:S03]  /*6bd0*/  UIMAD UR4, UR5, UR18, UR6 ;  /* 0x00000012050472a4 */ /* 0x000fc6000f8e0206 */
[----:B------:R-:W-:-:S03]  /*6be0*/  IMAD.U32 R45, RZ, RZ, UR8 ;  /* 0x00000008ff2d7e24 */ /* 0x000fc6000f8e00ff */
[----:B------:R-:W-:-:S07]  /*6bf0*/  IMAD.U32 R46, RZ, RZ, UR4 ;  /* 0x00000004ff2e7e24 */ /* 0x000fce000f8e00ff */
.L_x_37:
[----:B------:R-:W3:Y:S02]  /*6c00*/  LDCU UR4, c[0x0][0xb30] ;  /* 0x00016600ff0477ac */ /* 0x000ee40008000800 */
[----:B---3--:R-:W-:-:S09]  /*6c10*/  UISETP.NE.AND UP0, UPT, UR4, 0x1, UPT ;  /* 0x000000010400788c */ /* 0x008fd2000bf05270 */
[----:B------:R-:W-:Y:S05]  /*6c20*/  BRA.U UP0, `(.L_x_38) ;  /* 0x0000000100547547 */ /* 0x000fea000b800000 */
[----:B------:R-:W3:Y:S01]  /*6c30*/  LDCU.128 UR8, c[0x0][0xb10] ;  /* 0x00016200ff0877ac */ /* 0x000ee20008000c00 */
[----:B------:R-:W-:Y:S02]  /*6c40*/  R2UR UR15, R45 ;  /* 0x000000002d0f72ca */ /* 0x000fe400000e0000 */
[----:B------:R-:W-:Y:S01]  /*6c50*/  R2UR UR14, R46 ;  /* 0x000000002e0e72ca */ /* 0x000fe200000e0000 */
[----:B------:R-:W4:Y:S01]  /*6c60*/  LDCU UR12, c[0x0][0xb0c] ;  /* 0x00016180ff0c77ac */ /* 0x000f220008000800 */
[----:B------:R-:W1:Y:S11]  /*6c70*/  LDCU UR13, c[0x0][0xb20] ;  /* 0x00016400ff0d77ac */ /* 0x000e760008000800 */
[----:B---3--:R-:W-:-:S02]  /*6c80*/  UIMAD.WIDE.U32 UR6, UR14, UR8, URZ ;  /* 0x000000080e0672a5 */ /* 0x008fc4000f8e00ff */
[----:B------:R-:W-:Y:S02]  /*6c90*/  UIMAD.WIDE.U32 UR4, UR15, UR11, URZ ;  /* 0x0000000b0f0472a5 */ /* 0x000fe4000f8e00ff */
[----:B----4-:R-:W-:Y:S02]  /*6ca0*/  UISETP.NE.AND UP2, UPT, UR12, 0x1, UPT ;  /* 0x000000010c00788c */ /* 0x010fe4000bf45270 */
[----:B------:R-:W-:Y:S01]  /*6cb0*/  UISETP.NE.AND UP0, UPT, UR10, 0x1, UPT ;  /* 0x000000010a00788c */ /* 0x000fe2000bf05270 */
[----:B------:R-:W-:Y:S02]  /*6cc0*/  UMOV UR6, UR7 ;  /* 0x0000000700067c82 */ /* 0x000fe40008000000 */
[----:B------:R-:W-:Y:S01]  /*6cd0*/  UMOV UR4, UR5 ;  /* 0x0000000500047c82 */ /* 0x000fe20008000000 */
[----:B------:R-:W-:Y:S02]  /*6ce0*/  USHF.R.U32.HI UR6, URZ, UR9, UR6 ;  /* 0x00000009ff067299 */ /* 0x000fe40008011606 */
[----:B-1----:R-:W-:-:S02]  /*6cf0*/  USHF.R.U32.HI UR4, URZ, UR13, UR4 ;  /* 0x0000000dff047299 */ /* 0x002fc40008011604 */
[----:B------:R-:W-:Y:S02]  /*6d00*/  USEL UR5, UR14, UR6, !UP2 ;  /* 0x000000060e057287 */ /* 0x000fe4000d000000 */
[----:B------:R-:W-:-:S04]  /*6d10*/  USEL UR4, UR15, UR4, !UP0 ;  /* 0x000000040f047287 */ /* 0x000fc8000c000000 */
[----:B------:R-:W-:Y:S02]  /*6d20*/  UIADD3 UR6, UPT, UPT, UR5, -UR4, URZ ;  /* 0x8000000405067290 */ /* 0x000fe4000fffe0ff */
[----:B------:R-:W-:Y:S02]  /*6d30*/  UIADD3 UR4, UPT, UPT, -UR5, UR4, URZ ;  /* 0x0000000405047290 */ /* 0x000fe4000fffe1ff */
[----:B------:R-:W-:Y:S02]  /*6d40*/  UIMAD UR15, UR6, UR10, UR15 ;  /* 0x0000000a060f72a4 */ /* 0x000fe4000f8e020f */
[----:B------:R-:W-:-:S04]  /*6d50*/  UIMAD UR14, UR4, UR12, UR14 ;  /* 0x0000000c040e72a4 */ /* 0x000fc8000f8e020e */
[----:B------:R-:W-:Y:S02]  /*6d60*/  IMAD.U32 R45, RZ, RZ, UR15 ;  /* 0x0000000fff2d7e24 */ /* 0x000fe4000f8e00ff */
[----:B------:R-:W-:-:S07]  /*6d70*/  IMAD.U32 R46, RZ, RZ, UR14 ;  /* 0x0000000eff2e7e24 */ /* 0x000fce000f8e00ff */
.L_x_38:
[----:B------:R-:W-:Y:S01]  /*6d80*/  R2UR UR7, R53 ;  /* 0x00000000350772ca */ /* 0x000fe200000e0000 */
[----:B------:R-:W-:Y:S01]  /*6d90*/  IMAD.MOV.U32 R10, RZ, RZ, R9 ;  /* 0x000000ffff0a7224 */ /* 0x000fe200078e0009 */
[----:B------:R-:W-:Y:S02]  /*6da0*/  R2UR UR6, R46 ;  /* 0x000000002e0672ca */ /* 0x000fe400000e0000 */
[----:B------:R-:W-:Y:S02]  /*6db0*/  R2UR UR5, R52 ;  /* 0x00000000340572ca */ /* 0x000fe400000e0000 */
[----:B------:R-:W-:Y:S02]  /*6dc0*/  R2UR UR4, R45 ;  /* 0x000000002d0472ca */ /* 0x000fe400000e0000 */
[----:B------:R-:W-:Y:S02]  /*6dd0*/  PLOP3.LUT P3, PT, PT, PT, PT, 0x80, 0x8 ;  /* 0x000000000008781c */ /* 0x000fe40003f6f070 */
[----:B------:R-:W-:-:S05]  /*6de0*/  LOP3.LUT R11, R11, 0x1, RZ, 0x3c, !PT ;  /* 0x000000010b0b7812 */ /* 0x000fca00078e3cff */
[----:B------:R-:W-:-:S04]  /*6df0*/  UIADD3 UR51, UPT, UPT, UR6, UR7, URZ ;  /* 0x0000000706337290 */ /* 0x000fc8000fffe0ff */
[----:B------:R-:W-:Y:S01]  /*6e00*/  UIADD3 UR21, UPT, UPT, UR4, UR5, URZ ;  /* 0x0000000504157290 */ /* 0x000fe2000fffe0ff */
[----:B------:R-:W-:Y:S11]  /*6e10*/  BRA.U UP1, `(.L_x_39) ;  /* 0xffffffa9016c7547 */ /* 0x000ff6000b83ffff */
[----:B------:R-:W-:Y:S01]  /*6e20*/  VIADD R4, R4, 0x20 ;  /* 0x0000002004047836 */ /* 0x000fe20000000000 */
[----:B-1----:R-:W-:-:S03]  /*6e30*/  SHF.L.U32 R0, R12, 0x1f, RZ ;  /* 0x0000001f0c007819 */ /* 0x002fc600000006ff */
[C---:B------:R-:W-:Y:S02]  /*6e40*/  IMAD R2, R3.reuse, 0x8, R4 ;  /* 0x0000000803027824 */ /* 0x040fe400078e0204 */
[----:B------:R-:W-:Y:S02]  /*6e50*/  VIADD R3, R3, 0x1 ;  /* 0x0000000103037836 */ /* 0x000fe40000000000 */
[----:B------:R-:W1:Y:S03]  /*6e60*/  SYNCS.PHASECHK.TRANS64.TRYWAIT P1, [R2+URZ], R0 ;  /* 0x00000000020075a7 */ /* 0x000e6600080211ff */
[----:B------:R-:W-:-:S04]  /*6e70*/  ISETP.NE.AND P0, PT, R3, 0x4, PT ;  /* 0x000000040300780c */ /* 0x000fc80003f05270 */
[----:B------:R-:W-:Y:S02]  /*6e80*/  SEL R5, RZ, 0x1, P0 ;  /* 0x00000001ff057807 */ /* 0x000fe40000000000 */
[----:B------:R-:W-:Y:S02]  /*6e90*/  SEL R3, R3, RZ, P0 ;  /* 0x000000ff03037207 */ /* 0x000fe40000000000 */
[----:B------:R-:W-:-:S03]  /*6ea0*/  LOP3.LUT R12, R12, R5, RZ, 0x3c, !PT ;  /* 0x000000050c0c7212 */ /* 0x000fc600078e3cff */
[----:B------:R-:W-:Y:S01]  /*6eb0*/  IMAD R5, R3, 0x8, R4 ;  /* 0x0000000803057824 */ /* 0x000fe200078e0204 */
[----:B------:R-:W-:Y:S01]  /*6ec0*/  SHF.L.U32 R6, R12, 0x1f, RZ ;  /* 0x0000001f0c067819 */ /* 0x000fe200000006ff */
[----:B-1----:R-:W-:Y:S06]  /*6ed0*/  @!P1 BRA `(.L_x_40) ;  /* 0x00000094001c9947 */ /* 0x002fec0003800000 */
.L_x_179:
[----:B------:R-:W3:Y:S01]  /*6ee0*/  SYNCS.PHASECHK.TRANS64.TRYWAIT P1, [R5+URZ], R6 ;  /* 0x00000006050075a7 */ /* 0x000ee200080211ff */
[----:B-1----:R-:W-:-:S05]  /*6ef0*/  VIADD R0, R3, 0x1 ;  /* 0x0000000103007836 */ /* 0x002fca0000000000 */
[----:B------:R-:W-:-:S04]  /*6f00*/  ISETP.NE.AND P0, PT, R0, 0x4, PT ;  /* 0x000000040000780c */ /* 0x000fc80003f05270 */
[----:B------:R-:W-:Y:S02]  /*6f10*/  SEL R2, RZ, 0x1, P0 ;  /* 0x00000001ff027807 */ /* 0x000fe40000000000 */
[----:B------:R-:W-:Y:S02]  /*6f20*/  SEL R0, R0, RZ, P0 ;  /* 0x000000ff00007207 */ /* 0x000fe40000000000 */
[----:B------:R-:W-:-:S03]  /*6f30*/  LOP3.LUT R12, R12, R2, RZ, 0x3c, !PT ;  /* 0x000000020c0c7212 */ /* 0x000fc600078e3cff */
[----:B------:R-:W-:Y:S01]  /*6f40*/  IMAD R2, R0, 0x8, R4 ;  /* 0x0000000800027824 */ /* 0x000fe200078e0204 */
[----:B------:R-:W-:Y:S01]  /*6f50*/  SHF.L.U32 R3, R12, 0x1f, RZ ;  /* 0x0000001f0c037819 */ /* 0x000fe200000006ff */
[----:B---3--:R-:W-:Y:S06]  /*6f60*/  @!P1 BRA `(.L_x_41) ;  /* 0x00000094000c9947 */ /* 0x008fec0003800000 */
.L_x_180:
[----:B------:R-:W3:Y:S01]  /*6f70*/  SYNCS.PHASECHK.TRANS64.TRYWAIT P1, [R2+URZ], R3 ;  /* 0x00000003020075a7 */ /* 0x000ee200080211ff */
[----:B-1----:R-:W-:-:S05]  /*6f80*/  VIADD R5, R0, 0x1 ;  /* 0x0000000100057836 */ /* 0x002fca0000000000 */
[----:B------:R-:W-:-:S04]  /*6f90*/  ISETP.NE.AND P0, PT, R5, 0x4, PT ;  /* 0x000000040500780c */ /* 0x000fc80003f05270 */
[----:B------:R-:W-:Y:S02]  /*6fa0*/  SEL R0, RZ, 0x1, P0 ;  /* 0x00000001ff007807 */ /* 0x000fe40000000000 */
[----:B------:R-:W-:Y:S02]  /*6fb0*/  SEL R5, R5, RZ, P0 ;  /* 0x000000ff05057207 */ /* 0x000fe40000000000 */
[----:B------:R-:W-:Y:S01]  /*6fc0*/  LOP3.LUT R0, R12, R0, RZ, 0x3c, !PT ;  /* 0x000000000c007212 */ /* 0x000fe200078e3cff */
[----:B---3--:R-:W-:Y:S06]  /*6fd0*/  @!P1 BRA `(.L_x_42) ;  /* 0x0000009400049947 */ /* 0x008fec0003800000 */
.L_x_181:
[----:B------:R-:W-:Y:S02]  /*6fe0*/  LEA R5, R5, R4, 0x3 ;  /* 0x0000000405057211 */ /* 0x000fe400078e18ff */
[----:B------:R-:W-:-:S07]  /*6ff0*/  SHF.L.U32 R0, R0, 0x1f, RZ ;  /* 0x0000001f00007819 */ /* 0x000fce00000006ff */
.L_x_43:
[----:B---3--:R3:W4:Y:S02]  /*7000*/  SYNCS.PHASECHK.TRANS64.TRYWAIT P0, [R5+URZ], R0 ;  /* 0x00000000050075a7 */ /* 0x00872400080011ff */
[----:B----4-:R-:W-:Y:S05]  /*7010*/  @!P0 NANOSLEEP.SYNCS 0x989680 ;  /* 0x009896800000895d */ /* 0x010fea0003900000 */
[----:B------:R-:W4:Y:S02]  /*7020*/  @!P0 SYNCS.PHASECHK.TRANS64 P0, [R5+URZ], R0 ;  /* 0x00000000050085a7 */ /* 0x000f2400080010ff */
[----:B----4-:R-:W-:Y:S05]  /*7030*/  @P0 EXIT ;  /* 0x000000000000094d */ /* 0x010fea0003800000 */
[----:B------:R-:W-:Y:S05]  /*7040*/  BRA `(.L_x_43) ;  /* 0xfffffffc00ec7947 */ /* 0x000fea000383ffff */
.L_x_21:
[----:B------:R-:W2:Y:S02]  /*7050*/  S2UR UR4, SR_CgaCtaId ;  /* 0x00000000000479c3 */ /* 0x000ea40000008800 */
[----:B--2---:R-:W-:-:S04]  /*7060*/  UISETP.NE.AND UP0, UPT, UR4, URZ, UPT ;  /* 0x000000ff0400728c */ /* 0x004fc8000bf05270 */
[----:B------:R-:W-:-:S09]  /*7070*/  UISETP.NE.OR UP0, UPT, UR18, 0x1, UP0 ;  /* 0x000000011200788c */ /* 0x000fd20008705670 */
[----:B------:R-:W-:Y:S05]  /*7080*/  BRA.U UP0, `(.L_x_44) ;  /* 0x0000000100b47547 */ /* 0x000fea000b800000 */
[----:B------:R-:W2:Y:S01]  /*7090*/  S2UR UR5, SR_CgaCtaId ;  /* 0x00000000000579c3 */ /* 0x000ea20000008800 */
[----:B------:R-:W-:Y:S01]  /*70a0*/  UMOV UR4, 0x400 ;  /* 0x0000040000047882 */ /* 0x000fe20000000000 */
[----:B------:R-:W-:Y:S01]  /*70b0*/  HFMA2 R3, -RZ, RZ, 0, 5.9604644775390625e-08 ;  /* 0x00000001ff037431 */ /* 0x000fe200000001ff */
[----:B------:R-:W-:Y:S01]  /*70c0*/  ISETP.GE.U32.AND P0, PT, R0, 0x2, PT ;  /* 0x000000020000780c */ /* 0x000fe20003f06070 */
[----:B------:R-:W-:Y:S01]  /*70d0*/  IMAD.MOV.U32 R8, RZ, RZ, RZ ;  /* 0x000000ffff087224 */ /* 0x000fe200078e00ff */
[----:B--2---:R-:W-:-:S04]  /*70e0*/  ULEA UR4, UR5, UR4, 0x18 ;  /* 0x0000000405047291 */ /* 0x004fc8000f8ec0ff */
[----:B------:R-:W-:Y:S02]  /*70f0*/  UIADD3 UR5, UPT, UPT, UR4, 0x98, URZ ;  /* 0x0000009804057890 */ /* 0x000fe4000fffe0ff */
[----:B------:R-:W-:Y:S02]  /*7100*/  UIADD3 UR8, UPT, UPT, UR4, 0x90, URZ ;  /* 0x0000009004087890 */ /* 0x000fe4000fffe0ff */
[----:B------:R-:W-:-:S12]  /*7110*/  UPRMT UR5, URZ, 0x654, UR5 ;  /* 0x00000654ff057896 */ /* 0x000fd80008000005 */
.L_x_47:
[----:B------:R-:W-:Y:S01]  /*7120*/  SHF.L.U32 R6, R3, 0x1f, RZ ;  /* 0x0000001f03067819 */ /* 0x000fe200000006ff */
[----:B------:R-:W-:Y:S02]  /*7130*/  IMAD.U32 R4, RZ, RZ, UR8 ;  /* 0x00000008ff047e24 */ /* 0x000fe4000f8e00ff */
[----:B------:R-:W-:Y:S01]  /*7140*/  @!P0 IMAD.MOV.U32 R5, RZ, RZ, 0x10 ;  /* 0x00000010ff058424 */ /* 0x000fe200078e00ff */
[----:B------:R-:W2:Y:S02]  /*7150*/  SYNCS.PHASECHK.TRANS64.TRYWAIT P1, [UR4+0x98], R6 ;  /* 0x00009806ff0075a7 */ /* 0x000ea40008021104 */
[----:B------:R-:W-:-:S04]  /*7160*/  PRMT R4, R0, 0x654, R4 ;  /* 0x0000065400047816 */ /* 0x000fc80000000004 */
[----:B------:R-:W-:Y:S01]  /*7170*/  SEL R2, R4, R2, !P0 ;  /* 0x0000000204027207 */ /* 0x000fe20004000000 */
[----:B--2---:R-:W-:Y:S06]  /*7180*/  @!P1 BRA `(.L_x_45) ;  /* 0x0000009000ac9947 */ /* 0x004fec0003800000 */
.L_x_183:
[----:B------:R-:W-:Y:S01]  /*7190*/  UIADD3 UR6, UPT, UPT, UR4, 0xd0, URZ ;  /* 0x000000d004067890 */ /* 0x000fe2000fffe0ff */
[----:B------:R3:W-:Y:S01]  /*71a0*/  @!P0 SYNCS.ARRIVE.TRANS64.RED RZ, [R2+URZ], R5 ;  /* 0x0000000502ff89a7 */ /* 0x0007e200080004ff */
[----:B------:R-:W-:Y:S01]  /*71b0*/  UIADD3 UR7, UPT, UPT, UR4, 0x90, URZ ;  /* 0x0000009004077890 */ /* 0x000fe2000fffe0ff */
[----:B------:R-:W-:-:S08]  /*71c0*/  LOP3.LUT R3, R3, 0x1, RZ, 0x3c, !PT ;  /* 0x0000000103037812 */ /* 0x000fd000078e3cff */
[----:B------:R-:W-:Y:S06]  /*71d0*/  UGETNEXTWORKID.BROADCAST [UR6], [UR7] ;  /* 0x00000000060073ca */ /* 0x000fec0008000100 */
[----:B---3--:R-:W-:-:S04]  /*71e0*/  SHF.L.U32 R5, R8, 0x1f, RZ ;  /* 0x0000001f08057819 */ /* 0x008fc800000006ff */
[----:B------:R-:W3:Y:S02]  /*71f0*/  SYNCS.PHASECHK.TRANS64.TRYWAIT P1, [UR4+0x90], R5 ;  /* 0x00009005ff0075a7 */ /* 0x000ee40008021104 */
[----:B---3--:R-:W-:Y:S05]  /*7200*/  @!P1 BRA `(.L_x_46) ;  /* 0x0000009000a49947 */ /* 0x008fea0003800000 */
.L_x_185:
[----:B--2---:R-:W2:Y:S01]  /*7210*/  LDS.128 R4, [UR4+0xd0] ;  /* 0x0000d004ff047984 */ /* 0x004ea20008000c00 */
[----:B------:R-:W-:Y:S01]  /*7220*/  LOP3.LUT R8, R8, 0x1, RZ, 0x3c, !PT ;  /* 0x0000000108087812 */ /* 0x000fe200078e3cff */
[----:B------:R-:W-:Y:S01]  /*7230*/  @!PT LDS RZ, [RZ] ;  /* 0x00000000fffff984 */ /* 0x000fe20000000800 */
[----:B------:R-:W-:Y:S01]  /*7240*/  @!PT LDS RZ, [RZ] ;  /* 0x00000000fffff984 */ /* 0x000fe20000000800 */
[----:B------:R-:W-:Y:S01]  /*7250*/  @!PT LDS RZ, [RZ] ;  /* 0x00000000fffff984 */ /* 0x000fe20000000800 */
[----:B------:R-:W-:Y:S01]  /*7260*/  @!PT LDS RZ, [RZ] ;  /* 0x00000000fffff984 */ /* 0x000fe20000000800 */
[----:B------:R3:W-:Y:S06]  /*7270*/  MEMBAR.ALL.CTA ;  /* 0x0000000000007992 */ /* 0x0007ec0000008000 */
[----:B---3--:R-:W3:Y:S02]  /*7280*/  FENCE.VIEW.ASYNC.S ;  /* 0x00000000000073c6 */ /* 0x008ee40000000000 */
[----:B---3--:R-:W-:Y:S01]  /*7290*/  SYNCS.ARRIVE.TRANS64.RED.A1T0 RZ, [UR5], RZ ;  /* 0x000000ffffff79a7 */ /* 0x008fe20008100405 */
[----:B--2---:R-:W-:-:S13]  /*72a0*/  LOP3.LUT P1, RZ, R6, 0x1, RZ, 0xc0, !PT ;  /* 0x0000000106ff7812 */ /* 0x004fda000782c0ff */
[----:B------:R-:W-:Y:S05]  /*72b0*/  @P1 BRA `(.L_x_47) ;  /* 0xfffffffc00981947 */ /* 0x000fea000383ffff */
[----:B------:R-:W-:-:S04]  /*72c0*/  SHF.L.U32 R0, R3, 0x1f, RZ ;  /* 0x0000001f03007819 */ /* 0x000fc800000006ff */
[----:B------:R-:W2:Y:S02]  /*72d0*/  SYNCS.PHASECHK.TRANS64 P0, [UR4+0x98], R0 ;  /* 0x00009800ff0075a7 */ /* 0x000ea40008001004 */
[----:B-12---:R-:W-:Y:S05]  /*72e0*/  @P0 EXIT ;  /* 0x000000000000094d */ /* 0x006fea0003800000 */
[----:B------:R-:W-:-:S07]  /*72f0*/  MOV R0, UR4 ;  /* 0x0000000400007c02 */ /* 0x000fce0008000f00 */
.L_x_48:
[----:B-1----:R-:W-:-:S04]  /*7300*/  SHF.L.U32 R2, R3, 0x1f, RZ ;  /* 0x0000001f03027819 */ /* 0x002fc800000006ff */
[----:B------:R1:W2:Y:S03]  /*7310*/  SYNCS.PHASECHK.TRANS64.TRYWAIT P0, [R0+URZ+0x98], R2 ;  /* 0x00009802000075a7 */ /* 0x0002a600080011ff */
[----:B--2---:R-:W-:Y:S05]  /*7320*/  @!P0 NANOSLEEP.SYNCS 0x989680 ;  /* 0x009896800000895d */ /* 0x004fea0003900000 */
[----:B------:R-:W2:Y:S02]  /*7330*/  @!P0 SYNCS.PHASECHK.TRANS64 P0, [R0+URZ+0x98], R2 ;  /* 0x00009802000085a7 */ /* 0x000ea400080010ff */
[----:B--2---:R-:W-:Y:S05]  /*7340*/  @P0 EXIT ;  /* 0x000000000000094d */ /* 0x004fea0003800000 */
[----:B------:R-:W-:Y:S05]  /*7350*/  BRA `(.L_x_48) ;  /* 0xfffffffc00e87947 */ /* 0x000fea000383ffff */
.L_x_44:
[----:B------:R-:W-:Y:S05]  /*7360*/  BRA.U UP4, `(.L_x_49) ;  /* 0x0000001504207547 */ /* 0x000fea000b800000 */
[----:B------:R-:W2:Y:S01]  /*7370*/  S2UR UR4, SR_CgaCtaId ;  /* 0x00000000000479c3 */ /* 0x000ea20000008800 */
[----:B------:R-:W-:Y:S01]  /*7380*/  UMOV UR5, 0x40 ;  /* 0x0000004000057882 */ /* 0x000fe20000000000 */
[----:B------:R-:W-:Y:S01]  /*7390*/  NOP ;  /* 0x0000000000007918 */ /* 0x000fe20000000000 */
[----:B------:R-:W-:Y:S01]  /*73a0*/  UMOV UR6, 0x400 ;  /* 0x0000040000067882 */ /* 0x000fe20000000000 */
[----:B--2---:R-:W-:Y:S02]  /*73b0*/  ULEA UR5, UR4, UR5, 0x18 ;  /* 0x0000000504057291 */ /* 0x004fe4000f8ec0ff */
[----:B------:R-:W-:-:S07]  /*73c0*/  ULEA UR6, UR4, UR6, 0x18 ;  /* 0x0000000604067291 */ /* 0x000fce000f8ec0ff */
[----:B------:R-:W2:Y:S02]  /*73d0*/  LDS.U8 R0, [UR5+0x1c] ;  /* 0x00001c05ff007984 */ /* 0x000ea40008000000 */
[----:B--2---:R-:W-:-:S13]  /*73e0*/  ISETP.NE.AND P0, PT, R0, RZ, PT ;  /* 0x000000ff0000720c */ /* 0x004fda0003f05270 */
[----:B------:R-:W-:Y:S05]  /*73f0*/  @P0 BRA `(.L_x_50) ;  /* 0x0000000400080947 */ /* 0x000fea0003800000 */
[----:B------:R-:W-:Y:S02]  /*7400*/  UISETP.NE.U32.AND UP1, UPT, UR49, 0x1, UPT ;  /* 0x000000013100788c */ /* 0x000fe4000bf25070 */
[----:B------:R-:W-:-:S07]  /*7410*/  UIADD3 UR7, UPT, UPT, UR5, 0x8, URZ ;  /* 0x0000000805077890 */ /* 0x000fce000fffe0ff */
[----:B------:R-:W-:Y:S05]  /*7420*/  BRA.U !UP1, `(.L_x_51) ;  /* 0x00000001099c7547 */ /* 0x000fea000b800000 */
[----:B------:R-:W-:Y:S01]  /*7430*/  ELECT P0, URZ, PT ;  /* 0x0000000000ff782f */ /* 0x000fe20003800000 */
[----:B------:R-:W-:-:S12]  /*7440*/  BSSY B0, `(.L_x_51) ;  /* 0x0000025000007945 */ /* 0x000fd80003800000 */
[----:B------:R-:W-:Y:S05]  /*7450*/  @!P0 BRA `(.L_x_52) ;  /* 0x00000000008c8947 */ /* 0x000fea0003800000 */
[----:B------:R-:W-:-:S05]  /*7460*/  UMOV UR4, 0x10 ;  /* 0x0000001000047882 */ /* 0x000fca0000000000 */
[----:B------:R-:W-:Y:S04]  /*7470*/  DEPBAR.LE SB2, 0x36 ;  /* 0x0000ad800000791a */ /* 0x000fe80000000000 */
[----:B------:R-:W2:Y:S02]  /*7480*/  UTCATOMSWS.2CTA.FIND_AND_SET.ALIGN UP0, UR4, UR4 ;  /* 0x00000004000475e3 */ /* 0x000ea40008200800 */
[----:B--2---:R-:W-:Y:S01]  /*7490*/  MOV R10, UR4 ;  /* 0x00000004000a7c02 */ /* 0x004fe20008000f00 */
[----:B------:R-:W-:Y:S06]  /*74a0*/  BRA.U UP0, `(.L_x_53) ;  /* 0x0000000100187547 */ /* 0x000fec000b800000 */
.L_x_54:
[----:B------:R-:W-:Y:S05]  /*74b0*/  NANOSLEEP 0x64 ;  /* 0x000000640000795d */ /* 0x000fea0003800000 */
[----:B------:R-:W-:-:S05]  /*74c0*/  UMOV UR4, 0x10 ;  /* 0x0000001000047882 */ /* 0x000fca0000000000 */
[----:B------:R-:W-:Y:S04]  /*74d0*/  DEPBAR.LE SB2, 0x36 ;  /* 0x0000ad800000791a */ /* 0x000fe80000000000 */
[----:B------:R-:W2:Y:S02]  /*74e0*/  UTCATOMSWS.2CTA.FIND_AND_SET.ALIGN UP0, UR4, UR4 ;  /* 0x00000004000475e3 */ /* 0x000ea40008200800 */
[----:B--2---:R-:W-:Y:S01]  /*74f0*/  MOV R10, UR4 ;  /* 0x00000004000a7c02 */ /* 0x004fe20008000f00 */
[----:B------:R-:W-:Y:S05]  /*7500*/  BRA.U !UP0, `(.L_x_54) ;  /* 0xfffffffd08e87547 */ /* 0x000fea000b83ffff */
.L_x_53:
[----:B------:R-:W2:Y:S01]  /*7510*/  LDS R6, [UR5+0x10] ;  /* 0x00001005ff067984 */ /* 0x000ea20008000800 */
[----:B------:R-:W-:Y:S01]  /*7520*/  IMAD.U32 R0, RZ, RZ, UR6 ;  /* 0x00000006ff007e24 */ /* 0x000fe2000f8e00ff */
[----:B------:R-:W-:-:S03]  /*7530*/  MOV R4, UR47 ;  /* 0x0000002f00047c02 */ /* 0x000fc60008000f00 */
[----:B------:R-:W-:Y:S01]  /*7540*/  VIADD R0, R0, 0xe0 ;  /* 0x000000e000007836 */ /* 0x000fe20000000000 */
[----:B--2---:R-:W-:-:S04]  /*7550*/  SHF.L.U32 R6, R6, 0x1f, RZ ;  /* 0x0000001f06067819 */ /* 0x004fc800000006ff */
[----:B------:R-:W2:Y:S02]  /*7560*/  SYNCS.PHASECHK.TRANS64.TRYWAIT P0, [UR5+0x8], R6 ;  /* 0x00000806ff0075a7 */ /* 0x000ea40008001105 */
[----:B--2---:R-:W-:Y:S05]  /*7570*/  @P0 BRA `(.L_x_55) ;  /* 0x0000000000080947 */ /* 0x004fea0003800000 */
[----:B------:R-:W2:Y:S02]  /*7580*/  SYNCS.PHASECHK.TRANS64.TRYWAIT P0, [UR5+0x8], R6 ;  /* 0x00000806ff0075a7 */ /* 0x000ea40008001105 */
[----:B--2---:R-:W-:Y:S05]  /*7590*/  @!P0 BRA `(.L_x_56) ;  /* 0x0000008c00d88947 */ /* 0x004fea0003800000 */
.L_x_55:
[----:B------:R-:W-:Y:S01]  /*75a0*/  PRMT R4, R4, 0x654, R0 ;  /* 0x0000065404047816 */ /* 0x000fe20000000000 */
[----:B------:R-:W-:Y:S01]  /*75b0*/  HFMA2 R0, -RZ, RZ, 0, 5.9604644775390625e-08 ;  /* 0x00000001ff007431 */ /* 0x000fe200000001ff */
[----:B------:R-:W-:Y:S01]  /*75c0*/  UPRMT UR4, UR47, 0x654, UR7 ;  /* 0x000006542f047896 */ /* 0x000fe20008000007 */
[----:B------:R-:W-:Y:S02]  /*75d0*/  IMAD.MOV.U32 R8, RZ, RZ, 0xffff ;  /* 0x0000ffffff087424 */ /* 0x000fe400078e00ff */
[----:B--2---:R-:W-:Y:S02]  /*75e0*/  IMAD.MOV.U32 R6, RZ, RZ, 0x4 ;  /* 0x00000004ff067424 */ /* 0x004fe400078e00ff */
[----:B------:R-:W-:Y:S01]  /*75f0*/  IMAD.SHL.U32 R9, R10, 0x20, RZ ;  /* 0x000000200a097824 */ /* 0x000fe200078e00ff */
[----:B------:R-:W-:Y:S02]  /*7600*/  MOV R5, UR4 ;  /* 0x0000000400057c02 */ /* 0x000fe40008000f00 */
[-C--:B------:R-:W-:Y:S01]  /*7610*/  SHF.L.U32 R8, R8, R10.reuse, RZ ;  /* 0x0000000a08087219 */ /* 0x080fe200000006ff */
[----:B------:R2:W-:Y:S01]  /*7620*/  SYNCS.ARRIVE.TRANS64.RED RZ, [UR4], R6 ;  /* 0x00000006ffff79a7 */ /* 0x0005e20008000404 */
[----:B------:R-:W-:Y:S01]  /*7630*/  SHF.L.U32 R7, R0, R10, RZ ;  /* 0x0000000a00077219 */ /* 0x000fe200000006ff */
[----:B------:R2:W-:Y:S04]  /*7640*/  STS [UR6+0xe0], R9 ;  /* 0x0000e009ff007988 */ /* 0x0005e80008000806 */
[----:B------:R2:W-:Y:S04]  /*7650*/  STAS [R4.64], R10 ;  /* 0x0000000a04007dbd */ /* 0x0005e8000c0008ff */
[----:B------:R2:W-:Y:S04]  /*7660*/  ATOMS.OR RZ, [UR5+0x14], R8 ;  /* 0x00001408ffff798c */ /* 0x0005e8000b000005 */
[----:B------:R2:W-:Y:S04]  /*7670*/  ATOMS.OR RZ, [UR5+0x18], R7 ;  /* 0x00001807ffff798c */ /* 0x0005e8000b000005 */
[----:B------:R2:W-:Y:S02]  /*7680*/  ATOMS.XOR RZ, [UR5+0x10], R0 ;  /* 0x00001000ffff798c */ /* 0x0005e4000b800005 */
.L_x_52:
[----:B-1----:R-:W-:Y:S05]  /*7690*/  BSYNC B0 ;  /* 0x0000000000007941 */ /* 0x002fea0003800000 */
.L_x_51:
[----:B------:R-:W-:Y:S05]  /*76a0*/  BRA.U UP1, `(.L_x_57) ;  /* 0x00000001016c7547 */ /* 0x000fea000b800000 */
[----:B------:R-:W-:-:S03]  /*76b0*/  UMOV UR4, 0xffffffff ;  /* 0xffffffff00047882 */ /* 0x000fc60000000000 */
[----:B------:R-:W-:Y:S05]  /*76c0*/  BRA.DIV UR4, `(.L_x_58) ;  /* 0x0000008e04a47947 */ /* 0x000fea000b800000 */
[----:B------:R-:W-:-:S13]  /*76d0*/  ELECT P6, URZ, PT ;  /* 0x0000000000ff782f */ /* 0x000fda00038c0000 */
.L_x_188:
[----:B------:R-:W-:Y:S05]  /*76e0*/  @!P6 BRA `(.L_x_57) ;  /* 0x00000000005ce947 */ /* 0x000fea0003800000 */
[----:B--2---:R-:W2:Y:S02]  /*76f0*/  LDS R4, [UR5+0x10] ;  /* 0x00001005ff047984 */ /* 0x004ea40008000800 */
[----:B--2---:R-:W-:-:S04]  /*7700*/  SHF.L.U32 R4, R4, 0x1f, RZ ;  /* 0x0000001f04047819 */ /* 0x004fc800000006ff */
[----:B------:R-:W2:Y:S02]  /*7710*/  SYNCS.PHASECHK.TRANS64.TRYWAIT P0, [UR5+0x8], R4 ;  /* 0x00000804ff0075a7 */ /* 0x000ea40008001105 */
[----:B--2---:R-:W-:Y:S05]  /*7720*/  @P0 BRA `(.L_x_59) ;  /* 0x0000000000080947 */ /* 0x004fea0003800000 */
[----:B------:R-:W2:Y:S02]  /*7730*/  SYNCS.PHASECHK.TRANS64.TRYWAIT P0, [UR5+0x8], R4 ;  /* 0x00000804ff0075a7 */ /* 0x000ea40008001105 */
[----:B--2---:R-:W-:Y:S05]  /*7740*/  @!P0 BRA `(.L_x_60) ;  /* 0x0000008c00a48947 */ /* 0x004fea0003800000 */
.L_x_59:
[----:B------:R-:W3:Y:S01]  /*7750*/  LDS R6, [UR6+0xe0] ;  /* 0x0000e006ff067984 */ /* 0x000ee20008000800 */
[----:B--2---:R-:W-:Y:S02]  /*7760*/  HFMA2 R0, -RZ, RZ, 0, 5.9604644775390625e-08 ;  /* 0x00000001ff007431 */ /* 0x004fe400000001ff */
[----:B------:R-:W-:Y:S01]  /*7770*/  IMAD.MOV.U32 R4, RZ, RZ, 0xffff ;  /* 0x0000ffffff047424 */ /* 0x000fe200078e00ff */
[----:B------:R-:W-:Y:S01]  /*7780*/  UPRMT UR4, UR47, 0x654, UR7 ;  /* 0x000006542f047896 */ /* 0x000fe20008000007 */
[----:B---3--:R-:W-:-:S03]  /*7790*/  IMAD.SHL.U32 R5, R6, 0x20, RZ ;  /* 0x0000002006057824 */ /* 0x008fc600078e00ff */
[-C--:B------:R-:W-:Y:S02]  /*77a0*/  SHF.L.U32 R4, R4, R6.reuse, RZ ;  /* 0x0000000604047219 */ /* 0x080fe400000006ff */
[----:B------:R-:W-:Y:S01]  /*77b0*/  SHF.L.U32 R6, R0, R6, RZ ;  /* 0x0000000600067219 */ /* 0x000fe200000006ff */
[----:B------:R3:W-:Y:S04]  /*77c0*/  STS [UR6+0xe0], R5 ;  /* 0x0000e005ff007988 */ /* 0x0007e80008000806 */
[----:B------:R3:W-:Y:S04]  /*77d0*/  ATOMS.OR RZ, [UR5+0x14], R4 ;  /* 0x00001404ffff798c */ /* 0x0007e8000b000005 */
[----:B------:R3:W-:Y:S01]  /*77e0*/  ATOMS.OR RZ, [UR5+0x18], R6 ;  /* 0x00001806ffff798c */ /* 0x0007e2000b000005 */
[----:B------:R-:W-:Y:S03]  /*77f0*/  SYNCS.ARRIVE.TRANS64.RED.A1T0 RZ, [UR4], RZ ;  /* 0x000000ffffff79a7 */ /* 0x000fe60008100404 */
[----:B------:R3:W-:Y:S01]  /*7800*/  ATOMS.XOR RZ, [UR5+0x10], R0 ;  /* 0x00001000ffff798c */ /* 0x0007e2000b800005 */
[----:B------:R-:W-:Y:S05]  /*7810*/  BRA `(.L_x_57) ;  /* 0x0000000000107947 */ /* 0x000fea0003800000 */
.L_x_50:
[----:B------:R-:W-:Y:S02]  /*7820*/  MOV R0, 0xffffffff ;  /* 0xffffffff00007802 */ /* 0x000fe40000000f00 */
[----:B------:R-:W-:-:S03]  /*7830*/  MOV R4, 0x7860 ;  /* 0x0000786000047802 */ /* 0x000fc60000000f00 */
[----:B------:R2:W-:Y:S04]  /*7840*/  STS [UR6+0xe0], R0 ;  /* 0x0000e000ff007988 */ /* 0x0005e80008000806 */
[----:B-12--5:R-:W-:Y:S05]  /*7850*/  CALL.REL.NOINC `($__internal_1_$__cuda_sm10x_tcgen05_guardrail_trap_phase_invalid_during_alloc) ;  /* 0x0000009800047944 */ /* 0x026fea0003c00000 */
.L_x_57:
[----:B------:R-:W-:Y:S05]  /*7860*/  WARPSYNC.ALL ;  /* 0x0000000000007948 */ /* 0x000fea0003800000 */
[----:B------:R-:W4:Y:S01]  /*7870*/  S2UR UR22, SR_CgaCtaId ;  /* 0x00000000001679c3 */ /* 0x000f220000008800 */
[----:B------:R-:W-:Y:S01]  /*7880*/  UMOV UR4, 0x400 ;  /* 0x0000040000047882 */ /* 0x000fe20000000000 */
[----:B------:R-:W-:-:S06]  /*7890*/  NOP ;  /* 0x0000000000007918 */ /* 0x000fcc0000000000 */
[----:B------:R-:W-:Y:S06]  /*78a0*/  BAR.ARV 0x6, 0xa0 ;  /* 0x0182800000007b1d */ /* 0x000fec0000002000 */
[----:B------:R-:W1:Y:S01]  /*78b0*/  LDCU.64 UR6, c[0x0][0x388] ;  /* 0x00007100ff0677ac */ /* 0x000e620008000a00 */
[----:B------:R-:W-:Y:S01]  /*78c0*/  LOP3.LUT R3, R3, 0xffff, RZ, 0xc0, !PT ;  /* 0x0000ffff03037812 */ /* 0x000fe200078ec0ff */
[----:B--2---:R-:W-:Y:S01]  /*78d0*/  IMAD.MOV.U32 R8, RZ, RZ, 0x1 ;  /* 0x00000001ff087424 */ /* 0x004fe200078e00ff */
[----:B------:R-:W-:Y:S01]  /*78e0*/  LOP3.LUT R2, R2, 0xffff, RZ, 0xc0, !PT ;  /* 0x0000ffff02027812 */ /* 0x000fe200078ec0ff */
[----:B------:R-:W-:Y:S01]  /*78f0*/  UMOV UR26, URZ ;  /* 0x000000ff001a7c82 */ /* 0x000fe20008000000 */
[----:B------:R-:W-:Y:S01]  /*7900*/  R2UR UR23, R3 ;  /* 0x00000000031772ca */ /* 0x000fe200000e0000 */
[----:B------:R-:W-:Y:S01]  /*7910*/  UMOV UR21, URZ ;  /* 0x000000ff00157c82 */ /* 0x000fe20008000000 */
[----:B------:R-:W-:-:S02]  /*7920*/  R2UR UR45, R2 ;  /* 0x00000000022d72ca */ /* 0x000fc400000e0000 */
[----:B------:R-:W-:Y:S01]  /*7930*/  CS2R R2, SRZ ;  /* 0x0000000000027805 */ /* 0x000fe2000001ff00 */
[----:B------:R-:W-:Y:S02]  /*7940*/  UISETP.NE.AND UP3, UPT, UR49, URZ, UPT ;  /* 0x000000ff3100728c */ /* 0x000fe4000bf65270 */
[----:B----4-:R-:W-:Y:S01]  /*7950*/  ULEA UR22, UR22, UR4, 0x18 ;  /* 0x0000000416167291 */ /* 0x010fe2000f8ec0ff */
[----:B------:R-:W-:Y:S01]  /*7960*/  UMOV UR42, 0x0 ;  /* 0x00000000002a7882 */ /* 0x000fe20000000000 */
[----:B------:R-:W-:Y:S02]  /*7970*/  UMOV UR43, 0x10210910 ;  /* 0x10210910002b7882 */ /* 0x000fe40000000000 */
[----:B------:R-:W-:Y:S01]  /*7980*/  UIADD3 UR44, UPT, UPT, UR22, 0x98, URZ ;  /* 0x00000098162c7890 */ /* 0x000fe2000fffe0ff */
[----:B------:R-:W-:Y:S01]  /*7990*/  UMOV UR40, 0x0 ;  /* 0x0000000000287882 */ /* 0x000fe20000000000 */
[----:B-1----:R-:W-:-:S03]  /*79a0*/  UIADD3 UR4, UPT, UPT, UR6, 0x3f, URZ ;  /* 0x0000003f06047890 */ /* 0x002fc6000fffe0ff */
[----:B---3--:R-:W1:Y:S01]  /*79b0*/  LDS R0, [UR22+0xe0] ;  /* 0x0000e016ff007984 */ /* 0x008e620008000800 */
[----:B------:R-:W2:Y:S01]  /*79c0*/  LDCU UR6, c[0x0][0x390] ;  /* 0x00007200ff0677ac */ /* 0x000ea20008000800 */
[----:B------:R-:W-:Y:S01]  /*79d0*/  USHF.R.S32.HI UR5, URZ, 0x1f, UR4 ;  /* 0x0000001fff057899 */ /* 0x000fe20008011404 */
[----:B------:R-:W-:Y:S01]  /*79e0*/  UMOV UR41, 0x10210910 ;  /* 0x1021091000297882 */ /* 0x000fe20000000000 */
[----:B------:R-:W-:Y:S02]  /*79f0*/  UMOV UR38, 0x0 ;  /* 0x0000000000267882 */ /* 0x000fe40000000000 */
[----:B------:R-:W-:Y:S02]  /*7a00*/  ULEA.HI UR4, UR5, UR4, URZ, 0x6 ;  /* 0x0000000405047291 */ /* 0x000fe4000f8f30ff */
[----:B------:R-:W-:Y:S02]  /*7a10*/  UIADD3 UR5, UPT, UPT, UR22, 0x8400, URZ ;  /* 0x0000840016057890 */ /* 0x000fe4000fffe0ff */
[----:B------:R-:W-:-:S02]  /*7a20*/  USHF.R.S32.HI UR4, URZ, 0x6, UR4 ;  /* 0x00000006ff047899 */ /* 0x000fc40008011404 */
[----:B------:R-:W-:Y:S02]  /*7a30*/  USHF.R.U32.HI UR5, URZ, 0x4, UR5 ;  /* 0x00000004ff057899 */ /* 0x000fe40008011605 */
[----:B------:R-:W-:Y:S02]  /*7a40*/  UIMAD UR7, UR4, UR7, URZ ;  /* 0x00000007040772a4 */ /* 0x000fe4000f8e02ff */
[----:B------:R-:W-:Y:S02]  /*7a50*/  UIADD3 UR4, UPT, UPT, UR22, 0x28400, URZ ;  /* 0x0002840016047890 */ /* 0x000fe4000fffe0ff */
[----:B------:R-:W-:Y:S02]  /*7a60*/  ULOP3.LUT UR5, UR5, 0x3fff, URZ, 0xc0, !UPT ;  /* 0x00003fff05057892 */ /* 0x000fe4000f8ec0ff */
[----:B------:R-:W-:Y:S01]  /*7a70*/  USHF.R.U32.HI UR4, URZ, 0x4, UR4 ;  /* 0x00000004ff047899 */ /* 0x000fe20008011604 */
[----:B------:R-:W-:Y:S01]  /*7a80*/  UMOV UR39, 0x10210910 ;  /* 0x1021091000277882 */ /* 0x000fe20000000000 */
[----:B------:R-:W-:-:S02]  /*7a90*/  UMOV UR36, 0x0 ;  /* 0x0000000000247882 */ /* 0x000fc40000000000 */
[----:B------:R-:W-:Y:S02]  /*7aa0*/  ULOP3.LUT UR25, UR4, 0x3fff, URZ, 0xc0, !UPT ;  /* 0x00003fff04197892 */ /* 0x000fe4000f8ec0ff */
[----:B--2---:R-:W-:Y:S01]  /*7ab0*/  UIMAD UR4, UR7, UR6, URZ ;  /* 0x00000006070472a4 */ /* 0x004fe2000f8e02ff */
[----:B------:R-:W-:Y:S01]  /*7ac0*/  UMOV UR37, 0x10210910 ;  /* 0x1021091000257882 */ /* 0x000fe20000000000 */
[----:B------:R-:W-:Y:S01]  /*7ad0*/  UMOV UR34, 0x0 ;  /* 0x0000000000227882 */ /* 0x000fe20000000000 */
[----:B------:R-:W-:Y:S01]  /*7ae0*/  UMOV UR35, 0x10210910 ;  /* 0x1021091000237882 */ /* 0x000fe20000000000 */
[----:B------:R-:W-:Y:S02]  /*7af0*/  UPRMT UR44, URZ, 0x654, UR44 ;  /* 0x00000654ff2c7896 */ /* 0x000fe4000800002c */
[----:B------:R-:W-:Y:S02]  /*7b00*/  ULOP3.LUT UR24, UR5, 0x10000, URZ, 0xfc, !UPT ;  /* 0x0001000005187892 */ /* 0x000fe4000f8efcff */
[----:B------:R-:W-:Y:S01]  /*7b10*/  ULOP3.LUT UR25, UR25, 0x2000000, URZ, 0xfc, !UPT ;  /* 0x0200000019197892 */ /* 0x000fe2000f8efcff */
[C---:B-1----:R-:W-:Y:S01]  /*7b20*/  VIADD R5, R0.reuse, 0x80 ;  /* 0x0000008000057836 */ /* 0x042fe20000000000 */
[----:B------:R-:W-:Y:S01]  /*7b30*/  LOP3.LUT R4, R0, 0xffff, RZ, 0xc0, !PT ;  /* 0x0000ffff00047812 */ /* 0x000fe200078ec0ff */
[----:B------:R-:W-:-:S02]  /*7b40*/  UIADD3 UR46, UPT, UPT, UR4, -0x1, URZ ;  /* 0xffffffff042e7890 */ /* 0x000fc4000fffe0ff */
[----:B------:R-:W-:Y:S01]  /*7b50*/  UISETP.GE.AND UP4, UPT, UR4, 0x1, UPT ;  /* 0x000000010400788c */ /* 0x000fe2000bf86270 */
[----:B------:R-:W-:Y:S01]  /*7b60*/  LOP3.LUT R5, R5, 0xffff, RZ, 0xc0, !PT ;  /* 0x0000ffff05057812 */ /* 0x000fe200078ec0ff */
[----:B------:R-:W-:Y:S01]  /*7b70*/  UMOV UR32, 0x0 ;  /* 0x0000000000207882 */ /* 0x000fe20000000000 */
[----:B------:R-:W-:Y:S01]  /*7b80*/  UMOV UR33, 0x10210910 ;  /* 0x1021091000217882 */ /* 0x000fe20000000000 */
[----:B------:R-:W-:Y:S01]  /*7b90*/  UMOV UR30, 0x0 ;  /* 0x00000000001e7882 */ /* 0x000fe20000000000 */
[----:B------:R-:W-:Y:S01]  /*7ba0*/  UMOV UR31, 0x10210910 ;  /* 0x10210910001f7882 */ /* 0x000fe20000000000 */
[----:B------:R1:W-:Y:S01]  /*7bb0*/  STL.64 [R1], R4 ;  /* 0x0000000401007387 */ /* 0x0003e20000100a00 */
[----:B------:R-:W-:Y:S01]  /*7bc0*/  UMOV UR28, 0x0 ;  /* 0x00000000001c7882 */ /* 0x000fe20000000000 */
[----:B------:R-:W-:-:S05]  /*7bd0*/  UMOV UR29, 0x10210910 ;  /* 0x10210910001d7882 */ /* 0x000fca0000000000 */
.L_x_69:
[----:B-1----:R-:W-:-:S04]  /*7be0*/  SHF.L.U32 R5, R3, 0x1f, RZ ;  /* 0x0000001f03057819 */ /* 0x002fc800000006ff */
[----:B------:R-:W1:Y:S02]  /*7bf0*/  SYNCS.PHASECHK.TRANS64.TRYWAIT P0, [UR22+0x90], R5 ;  /* 0x00009005ff0075a7 */ /* 0x000e640008001116 */
[----:B-1-3--:R-:W-:Y:S05]  /*7c00*/  @!P0 BRA `(.L_x_61) ;  /* 0x00000088008c8947 */ /* 0x00afea0003800000 */
.L_x_190:
[----:B-1----:R-:W1:Y:S01]  /*7c10*/  LDS.128 R4, [UR22+0xd0] ;  /* 0x0000d016ff047984 */ /* 0x002e620008000c00 */
[----:B------:R-:W-:Y:S01]  /*7c20*/  ULEA UR27, UR26, UR22, 0x3 ;  /* 0x000000161a1b7291 */ /* 0x000fe2000f8e18ff */
[----:B------:R-:W-:Y:S01]  /*7c30*/  @!PT LDS RZ, [RZ] ;  /* 0x00000000fffff984 */ /* 0x000fe20000000800 */
[----:B------:R-:W-:Y:S01]  /*7c40*/  @!PT LDS RZ, [RZ] ;  /* 0x00000000fffff984 */ /* 0x000fe20000000800 */
[----:B------:R-:W-:Y:S01]  /*7c50*/  @!PT LDS RZ, [RZ] ;  /* 0x00000000fffff984 */ /* 0x000fe20000000800 */
[----:B------:R-:W-:Y:S01]  /*7c60*/  @!PT LDS RZ, [RZ] ;  /* 0x00000000fffff984 */ /* 0x000fe20000000800 */
[----:B------:R2:W-:Y:S06]  /*7c70*/  MEMBAR.ALL.CTA ;  /* 0x0000000000007992 */ /* 0x0005ec0000008000 */
[----:B--2---:R-:W2:Y:S02]  /*7c80*/  FENCE.VIEW.ASYNC.S ;  /* 0x00000000000073c6 */ /* 0x004ea40000000000 */
[----:B--2---:R-:W-:Y:S01]  /*7c90*/  SYNCS.ARRIVE.TRANS64.RED.A1T0 RZ, [UR44], RZ ;  /* 0x000000ffffff79a7 */ /* 0x004fe2000810042c */
[----:B-1----:R-:W-:Y:S01]  /*7ca0*/  LOP3.LUT P3, RZ, R6, 0x1, RZ, 0xc0, !PT ;  /* 0x0000000106ff7812 */ /* 0x002fe2000786c0ff */
[----:B------:R-:W-:-:S12]  /*7cb0*/  BRA.U UP3, `(.L_x_62) ;  /* 0x00000001030c7547 */ /* 0x000fd8000b800000 */
[----:B------:R-:W-:-:S04]  /*7cc0*/  SHF.L.U32 R5, R8, 0x1f, RZ ;  /* 0x0000001f08057819 */ /* 0x000fc800000006ff */
[----:B------:R-:W1:Y:S02]  /*7cd0*/  SYNCS.PHASECHK.TRANS64.TRYWAIT P0, [UR27+0xb0], R5 ;  /* 0x0000b005ff0075a7 */ /* 0x000e64000800111b */
[----:B-1----:R-:W-:Y:S05]  /*7ce0*/  @!P0 BRA `(.L_x_63) ;  /* 0x00000088006c8947 */ /* 0x002fea0003800000 */
.L_x_62:
[----:B------:R-:W-:Y:S05]  /*7cf0*/  BRA.U UP3, `(.L_x_64) ;  /* 0x0000000503647547 */ /* 0x000fea000b800000 */
[----:B------:R-:W-:Y:S05]  /*7d00*/  BRA.U !UP4, `(.L_x_65) ;  /* 0x000000050c547547 */ /* 0x000fea000b800000 */
[----:B------:R-:W-:Y:S01]  /*7d10*/  ULEA UR4, UR26, UR48, 0x2 ;  /* 0x000000301a047291 */ /* 0x000fe2000f8e10ff */
[----:B-1----:R-:W-:-:S08]  /*7d20*/  SHF.L.U32 R4, R2, 0x1f, RZ ;  /* 0x0000001f02047819 */ /* 0x002fd000000006ff */
[----:B------:R-:W5:Y:S01]  /*7d30*/  LDL R5, [UR4] ;  /* 0x00000004ff057983 */ /* 0x000f620008100800 */
[----:B------:R-:W-:Y:S02]  /*7d40*/  ULEA UR4, UR21, UR22, 0x3 ;  /* 0x0000001615047291 */ /* 0x000fe4000f8e18ff */
[----:B------:R-:W-:Y:S01]  /*7d50*/  UPLOP3.LUT UP2, UPT, UPT, UPT, UPT, 0x40, 0x4 ;  /* 0x000000000004789c */ /* 0x000fe20003f4e870 */
[----:B------:R-:W-:-:S06]  /*7d60*/  UMOV UR19, UR46 ;  /* 0x0000002e00137c82 */ /* 0x000fcc0008000000 */
[----:B------:R1:W2:Y:S01]  /*7d70*/  SYNCS.PHASECHK.TRANS64.TRYWAIT P2, [UR4], R4 ;  /* 0x00000004ff0075a7 */ /* 0x0002a20008041104 */
[----:B------:R-:W-:-:S05]  /*7d80*/  UMOV UR4, UR21 ;  /* 0x0000001500047c82 */ /* 0x000fca0008000000 */
.L_x_68:
[----:B------:R-:W-:Y:S01]  /*7d90*/  ULEA UR20, UR4, UR22, 0x3 ;  /* 0x0000001604147291 */ /* 0x000fe2000f8e18ff */
[----:B--23--:R-:W-:Y:S11]  /*7da0*/  @P2 BRA `(.L_x_66) ;  /* 0x00000000000c2947 */ /* 0x00cff60003800000 */
[----:B------:R-:W-:Y:S04]  /*7db0*/  SHF.L.U32 R6, R2, 0x1f, RZ ;  /* 0x0000001f02067819 */ /* 0x000fe800000006ff */
[----:B------:R-:W2:Y:S02]  /*7dc0*/  SYNCS.PHASECHK.TRANS64.TRYWAIT P0, [UR20], R6 ;  /* 0x00000006ff0075a7 */ /* 0x000ea40008001114 */
[----:B--2---:R-:W-:Y:S05]  /*7dd0*/  @!P0 BRA `(.L_x_67) ;  /* 0x0000008800488947 */ /* 0x004fea0003800000 */
.L_x_66:
[----:B------:R-:W-:Y:S01]  /*7de0*/  UISETP.NE.AND UP0, UPT, UR19, URZ, UPT ;  /* 0x000000ff1300728c */ /* 0x000fe2000bf05270 */
[----:B------:R-:W-:Y:S01]  /*7df0*/  PLOP3.LUT P2, PT, PT, PT, PT, 0x80, 0x8 ;  /* 0x000000000008781c */ /* 0x000fe20003f4f070 */
[----:B------:R-:W-:Y:S02]  /*7e00*/  UIADD3 UR5, UPT, UPT, UR4, 0x1, URZ ;  /* 0x0000000104057890 */ /* 0x000fe4000fffe0ff */
[----:B------:R-:W-:Y:S02]  /*7e10*/  ULEA UR16, UR4, UR25, 0xa ;  /* 0x0000001904107291 */ /* 0x000fe4000f8e50ff */
[----:B------:R-:W-:Y:S01]  /*7e20*/  UISETP.NE.AND UP1, UPT, UR5, 0x4, UPT ;  /* 0x000000040500788c */ /* 0x000fe2000bf25270 */
[----:B------:R-:W-:Y:S01]  /*7e30*/  PLOP3.LUT P0, PT, PT, PT, UP0, 0x80, 0x8 ;  /* 0x000000000008781c */ /* 0x000fe20003f0f008 */
[----:B------:R-:W-:Y:S02]  /*7e40*/  ULEA UR14, UR4, UR24, 0xb ;  /* 0x00000018040e7291 */ /* 0x000fe4000f8e58ff */
[----:B------:R-:W-:Y:S02]  /*7e50*/  USEL UR6, URZ, 0x1, UP1 ;  /* 0x00000001ff067887 */ /* 0x000fe40008800000 */
[----:B------:R-:W-:Y:S01]  /*7e60*/  USEL UR21, UR5, URZ, UP1 ;  /* 0x000000ff05157287 */ /* 0x000fe20008800000 */
[----:B------:R-:W-:Y:S11]  /*7e70*/  ELECT P1, URZ, PT ;  /* 0x0000000000ff782f */ /* 0x000ff60003820000 */
[----:B------:R-:W-:Y:S02]  /*7e80*/  @!UPT UIADD3 URZ, UPT, UPT, URZ, URZ, URZ ;  /* 0x000000fffffff290 */ /* 0x000fe4000fffe0ff */
[C---:B-----5:R-:W-:Y:S01]  /*7e90*/  @P1 R2UR.BROADCAST UR4, R5.reuse ;  /* 0x00000000050412ca */ /* 0x060fe200008e0000 */
[----:B------:R-:W-:Y:S01]  /*7ea0*/  @UP0 ULEA UR5, UR21, UR22, 0x3 ;  /* 0x0000001615050291 */ /* 0x000fe2000f8e18ff */
[----:B------:R-:W-:Y:S01]  /*7eb0*/  LOP3.LUT R2, R2, UR6, RZ, 0x3c, !PT ;  /* 0x0000000602027c12 */ /* 0x000fe2000f8e3cff */
[----:B------:R-:W-:Y:S02]  /*7ec0*/  UIADD3 UR10, UPT, UPT, UR16, 0x40, URZ ;  /* 0x00000040100a7890 */ /* 0x000fe4000fffe0ff */
[----:B------:R-:W-:Y:S01]  /*7ed0*/  UIADD3 UR6, UPT, UPT, UR14, 0x2, URZ ;  /* 0x000000020e067890 */ /* 0x000fe2000fffe0ff */
[----:B-1----:R-:W-:Y:S01]  /*7ee0*/  @P0 SHF.L.U32 R4, R2, 0x1f, RZ ;  /* 0x0000001f02040819 */ /* 0x002fe200000006ff */
[----:B------:R-:W-:Y:S02]  /*7ef0*/  UIADD3 UR8, UPT, UPT, UR16, 0x80, URZ ;  /* 0x0000008010087890 */ /* 0x000fe4000fffe0ff */
[----:B------:R-:W-:Y:S01]  /*7f00*/  UIADD3 UR12, UPT, UPT, UR16, 0xc0, URZ ;  /* 0x000000c0100c7890 */ /* 0x000fe2000fffe0ff */
[----:B------:R3:W4:Y:S01]  /*7f10*/  @P0 SYNCS.PHASECHK.TRANS64.TRYWAIT P2, [UR5], R4 ;  /* 0x00000004ff0005a7 */ /* 0x0007220008041105 */
[----:B------:R-:W-:Y:S11]  /*7f20*/  ELECT P0, URZ, PT ;  /* 0x0000000000ff782f */ /* 0x000ff60003800000 */
[----:B------:R-:W-:Y:S02]  /*7f30*/  @!UPT UIADD3 URZ, UPT, UPT, URZ, URZ, URZ ;  /* 0x000000fffffff290 */ /* 0x000fe4000fffe0ff */
[C---:B------:R-:W-:Y:S02]  /*7f40*/  @P0 R2UR.BROADCAST UR18, R5.reuse ;  /* 0x00000000051202ca */ /* 0x040fe400008e0000 */
[----:B------:R-:W-:Y:S01]  /*7f50*/  ELECT P0, URZ, PT ;  /* 0x0000000000ff782f */ /* 0x000fe20003800000 */
[----:B------:R-:W-:Y:S01]  /*7f60*/  UMOV UR17, 0x20004020 ;  /* 0x2000402000117882 */ /* 0x000fe20000000000 */
[----:B------:R-:W-:Y:S01]  /*7f70*/  UMOV UR15, 0x40004080 ;  /* 0x40004080000f7882 */ /* 0x000fe20000000000 */
[----:B------:R-:W-:Y:S01]  /*7f80*/  UMOV UR11, 0x20004020 ;  /* 0x20004020000b7882 */ /* 0x000fe20000000000 */
[----:B------:R1:W-:Y:S01]  /*7f90*/  UTCHMMA.2CTA gdesc[UR14], gdesc[UR16], tmem[UR4], tmem[UR42], idesc[UR43], UP2 ;  /* 0x00ff2a100e0075ea */ /* 0x0003e20009200004 */
[----:B------:R-:W-:Y:S01]  /*7fa0*/  UPLOP3.LUT UP2, UPT, UPT, UPT, UPT, 0x80, 0x8 ;  /* 0x000000000008789c */ /* 0x000fe20003f4f070 */
[----:B------:R-:W-:Y:S01]  /*7fb0*/  UMOV UR7, 0x40004080 ;  /* 0x4000408000077882 */ /* 0x000fe20000000000 */
[----:B------:R-:W-:Y:S01]  /*7fc0*/  UMOV UR9, 0x20004020 ;  /* 0x2000402000097882 */ /* 0x000fe20000000000 */
[----:B------:R-:W-:Y:S01]  /*7fd0*/  UMOV UR5, 0x40004080 ;  /* 0x4000408000057882 */ /* 0x000fe20000000000 */
[----:B------:R-:W-:Y:S02]  /*7fe0*/  UMOV UR13, 0x20004020 ;  /* 0x20004020000d7882 */ /* 0x000fe40000000000 */
[----:B------:R2:W-:Y:S01]  /*7ff0*/  UTCHMMA.2CTA gdesc[UR6], gdesc[UR10], tmem[UR18], tmem[UR40], idesc[UR41], UPT ;  /* 0x00ff280a060075ea */ /* 0x0005e2000ba00012 */
[----:B-1----:R-:W-:Y:S01]  /*8000*/  UIADD3 UR4, UPT, UPT, UR14, 0x4, URZ ;  /* 0x000000040e047890 */ /* 0x002fe2000fffe0ff */
[C---:B------:R-:W-:Y:S02]  /*8010*/  @P0 R2UR.BROADCAST UR15, R5.reuse ;  /* 0x00000000050f02ca */ /* 0x040fe400008e0000 */
[----:B------:R-:W-:Y:S11]  /*8020*/  ELECT P0, URZ, PT ;  /* 0x0000000000ff782f */ /* 0x000ff60003800000 */
[----:B------:R-:W-:Y:S02]  /*8030*/  @!UPT UIADD3 URZ, UPT, UPT, URZ, URZ, URZ ;  /* 0x000000fffffff290 */ /* 0x000fe4000fffe0ff */
[C---:B------:R-:W-:Y:S02]  /*8040*/  @P0 R2UR.BROADCAST UR17, R5.reuse ;  /* 0x00000000051102ca */ /* 0x040fe400008e0000 */
[----:B------:R-:W-:Y:S01]  /*8050*/  ELECT P0, URZ, PT ;  /* 0x0000000000ff782f */ /* 0x000fe20003800000 */
[----:B--2---:R-:W-:Y:S02]  /*8060*/  UIADD3 UR6, UPT, UPT, UR14, 0x6, URZ ;  /* 0x000000060e067890 */ /* 0x004fe4000fffe0ff */
[----:B------:R-:W-:Y:S01]  /*8070*/  UIADD3 UR10, UPT, UPT, UR16, 0x100, URZ ;  /* 0x00000100100a7890 */ /* 0x000fe2000fffe0ff */
[----:B------:R1:W-:Y:S07]  /*8080*/  UTCHMMA.2CTA gdesc[UR4], gdesc[UR8], tmem[UR15], tmem[UR38], idesc[UR39], UPT ;  /* 0x00ff2608040075ea */ /* 0x0003ee000ba0000f */
[----:B------:R2:W-:Y:S01]  /*8090*/  UTCHMMA.2CTA gdesc[UR6], gdesc[UR12], tmem[UR17], tmem[UR36], idesc[UR37], UPT ;  /* 0x00ff240c060075ea */ /* 0x0005e2000ba00011 */
[----:B-1----:R-:W-:Y:S01]  /*80a0*/  UIADD3 UR4, UPT, UPT, UR14, 0x40, URZ ;  /* 0x000000400e047890 */ /* 0x002fe2000fffe0ff */
[C---:B------:R-:W-:Y:S02]  /*80b0*/  @P0 R2UR.BROADCAST UR15, R5.reuse ;  /* 0x00000000050f02ca */ /* 0x040fe400008e0000 */
[----:B------:R-:W-:Y:S11]  /*80c0*/  ELECT P0, URZ, PT ;  /* 0x0000000000ff782f */ /* 0x000ff60003800000 */
[----:B------:R-:W-:Y:S02]  /*80d0*/  @!UPT UIADD3 URZ, UPT, UPT, URZ, URZ, URZ ;  /* 0x000000fffffff290 */ /* 0x000fe4000fffe0ff */
[C---:B--2---:R-:W-:Y:S01]  /*80e0*/  @P0 R2UR.BROADCAST UR17, R5.reuse ;  /* 0x00000000051102ca */ /* 0x044fe200008e0000 */
[----:B------:R-:W-:Y:S02]  /*80f0*/  UIADD3 UR8, UPT, UPT, UR16, 0x140, URZ ;  /* 0x0000014010087890 */ /* 0x000fe4000fffe0ff */
[----:B------:R-:W-:Y:S01]  /*8100*/  UIADD3 UR6, UPT, UPT, UR14, 0x42, URZ ;  /* 0x000000420e067890 */ /* 0x000fe2000fffe0ff */
[----:B------:R-:W-:Y:S01]  /*8110*/  ELECT P0, URZ, PT ;  /* 0x0000000000ff782f */ /* 0x000fe20003800000 */
[----:B------:R-:W-:Y:S01]  /*8120*/  UIADD3 UR12, UPT, UPT, UR16, 0x180, URZ ;  /* 0x00000180100c7890 */ /* 0x000fe2000fffe0ff */
[----:B------:R1:W-:Y:S07]  /*8130*/  UTCHMMA.2CTA gdesc[UR4], gdesc[UR10], tmem[UR15], tmem[UR34], idesc[UR35], UPT ;  /* 0x00ff220a040075ea */ /* 0x0003ee000ba0000f */
[----:B------:R2:W-:Y:S01]  /*8140*/  UTCHMMA.2CTA gdesc[UR6], gdesc[UR8], tmem[UR17], tmem[UR32], idesc[UR33], UPT ;  /* 0x00ff2008060075ea */ /* 0x0005e2000ba00011 */
[----:B-1----:R-:W-:Y:S03]  /*8150*/  UIADD3 UR4, UPT, UPT, UR14, 0x44, URZ ;  /* 0x000000440e047890 */ /* 0x002fe6000fffe0ff */
[C---:B------:R-:W-:Y:S02]  /*8160*/  @P0 R2UR.BROADCAST UR15, R5.reuse ;  /* 0x00000000050f02ca */ /* 0x040fe400008e0000 */
[----:B------:R-:W-:Y:S11]  /*8170*/  ELECT P0, URZ, PT ;  /* 0x0000000000ff782f */ /* 0x000ff60003800000 */
[----:B------:R-:W-:Y:S02]  /*8180*/  @!UPT UIADD3 URZ, UPT, UPT, URZ, URZ, URZ ;  /* 0x000000fffffff290 */ /* 0x000fe4000fffe0ff */
[----:B--2---:R-:W-:Y:S01]  /*8190*/  @P0 R2UR.BROADCAST UR9, R5 ;  /* 0x00000000050902ca */ /* 0x004fe200008e0000 */
[----:B------:R-:W-:Y:S02]  /*81a0*/  UIADD3 UR10, UPT, UPT, UR16, 0x1c0, URZ ;  /* 0x000001c0100a7890 */ /* 0x000fe4000fffe0ff */
[----:B------:R-:W-:Y:S02]  /*81b0*/  UIADD3 UR6, UPT, UPT, UR14, 0x46, URZ ;  /* 0x000000460e067890 */ /* 0x000fe4000fffe0ff */
[----:B------:R-:W-:Y:S01]  /*81c0*/  UIADD3 UR8, UPT, UPT, UR20, 0x20, URZ ;  /* 0x0000002014087890 */ /* 0x000fe2000fffe0ff */
[----:B------:R1:W-:Y:S07]  /*81d0*/  UTCHMMA.2CTA gdesc[UR4], gdesc[UR12], tmem[UR15], tmem[UR30], idesc[UR31], UPT ;  /* 0x00ff1e0c040075ea */ /* 0x0003ee000ba0000f */
[----:B------:R3:W-:Y:S01]  /*81e0*/  UTCHMMA.2CTA gdesc[UR6], gdesc[UR10], tmem[UR9], tmem[UR28], idesc[UR29], UPT ;  /* 0x00ff1c0a060075ea */ /* 0x0007e2000ba00009 */
[----:B------:R3:W-:Y:S01]  /*81f0*/  UTCBAR.2CTA.MULTICAST [UR8], URZ, UR23 ;  /* 0x000000ff080073e9 */ /* 0x0007e20008200817 */
[----:B-1----:R-:W-:Y:S02]  /*8200*/  UIADD3 UR4, UPT, UPT, UR19, 0x1, URZ ;  /* 0x0000000113047890 */ /* 0x002fe4000fffe0ff */
[----:B------:R-:W-:Y:S02]  /*8210*/  UIADD3 UR5, UPT, UPT, UR19, -0x1, URZ ;  /* 0xffffffff13057890 */ /* 0x000fe4000fffe0ff */
[----:B------:R-:W-:Y:S03]  /*8220*/  UISETP.GT.U32.AND UP0, UPT, UR4, 0x1, UPT ;  /* 0x000000010400788c */ /* 0x000fe6000bf04070 */
[----:B------:R-:W-:Y:S02]  /*8230*/  UMOV UR4, UR21 ;  /* 0x0000001500047c82 */ /* 0x000fe40008000000 */
[----:B------:R-:W-:Y:S04]  /*8240*/  UMOV UR19, UR5 ;  /* 0x0000000500137c82 */ /* 0x000fe80008000000 */
[----:B----4-:R-:W-:Y:S05]  /*8250*/  BRA.U UP0, `(.L_x_68) ;  /* 0xfffffff900cc7547 */ /* 0x010fea000b83ffff */
.L_x_65:
[----:B------:R-:W-:-:S09]  /*8260*/  UIADD3 UR4, UPT, UPT, UR27, 0xa0, URZ ;  /* 0x000000a01b047890 */ /* 0x000fd2000fffe0ff */
[----:B------:R2:W-:Y:S01]  /*8270*/  UTCBAR.2CTA.MULTICAST [UR4], URZ, UR45 ;  /* 0x000000ff040073e9 */ /* 0x0005e2000820082d */
[----:B------:R-:W-:Y:S02]  /*8280*/  NOP ;  /* 0x0000000000007918 */ /* 0x000fe40000000000 */
.L_x_64:
[----:B--2---:R-:W-:Y:S01]  /*8290*/  UIADD3 UR4, UPT, UPT, UR26, 0x1, URZ ;  /* 0x000000011a047890 */ /* 0x004fe2000fffe0ff */
[----:B------:R-:W-:-:S03]  /*82a0*/  LOP3.LUT R3, R3, 0x1, RZ, 0x3c, !PT ;  /* 0x0000000103037812 */ /* 0x000fc600078e3cff */
[----:B------:R-:W-:-:S04]  /*82b0*/  UISETP.NE.AND UP0, UPT, UR4, 0x2, UPT ;  /* 0x000000020400788c */ /* 0x000fc8000bf05270 */
[----:B------:R-:W-:Y:S02]  /*82c0*/  USEL UR5, URZ, 0x1, UP0 ;  /* 0x00000001ff057887 */ /* 0x000fe40008000000 */
[----:B------:R-:W-:-:S04]  /*82d0*/  USEL UR26, UR4, URZ, UP0 ;  /* 0x000000ff041a7287 */ /* 0x000fc80008000000 */
[----:B------:R-:W-:Y:S01]  /*82e0*/  LOP3.LUT R8, R8, UR5, RZ, 0x3c, !PT ;  /* 0x0000000508087c12 */ /* 0x000fe2000f8e3cff */
[----:B------:R-:W-:Y:S07]  /*82f0*/  @P3 BRA `(.L_x_69) ;  /* 0xfffffff800383947 */ /* 0x000fee000383ffff */
[----:B---3--:R-:W2:Y:S01]  /*8300*/  S2UR UR8, SR_CgaCtaId ;  /* 0x00000000000879c3 */ /* 0x008ea20000008800 */
[----:B------:R-:W-:Y:S01]  /*8310*/  ELECT P0, URZ, PT ;  /* 0x0000000000ff782f */ /* 0x000fe20003800000 */
[----:B------:R-:W-:Y:S01]  /*8320*/  HFMA2 R2, -RZ, RZ, 0, 5.9604644775390625e-08 ;  /* 0x00000001ff027431 */ /* 0x000fe200000001ff */
[----:B------:R-:W-:-:S05]  /*8330*/  UMOV UR4, 0x40 ;  /* 0x0000004000047882 */ /* 0x000fca0000000000 */
[----:B------:R-:W-:Y:S01]  /*8340*/  UVIRTCOUNT.DEALLOC.SMPOOL 0x80 ;  /* 0x000000800000784c */ /* 0x000fe20000000000 */
[----:B------:R-:W-:Y:S02]  /*8350*/  UISETP.NE.AND UP0, UPT, UR49, URZ, UPT ;  /* 0x000000ff3100728c */ /* 0x000fe4000bf05270 */
[----:B--2---:R-:W-:-:S09]  /*8360*/  ULEA UR8, UR8, UR4, 0x18 ;  /* 0x0000000408087291 */ /* 0x004fd2000f8ec0ff */
[----:B------:R2:W-:Y:S01]  /*8370*/  @P0 STS.U8 [UR8+0x1c], R2 ;  /* 0x00001c02ff000988 */ /* 0x0005e20008000008 */
[----:B------:R-:W-:Y:S05]  /*8380*/  BRA.U UP0, `(.L_x_70) ;  /* 0x0000000100587547 */ /* 0x000fea000b800000 */
[----:B------:R-:W-:Y:S01]  /*8390*/  UIADD3 UR5, UPT, UPT, UR22, 0xb0, URZ ;  /* 0x000000b016057890 */ /* 0x000fe2000fffe0ff */
[----:B------:R-:W-:-:S03]  /*83a0*/  SHF.L.U32 R3, R8, 0x1f, RZ ;  /* 0x0000001f08037819 */ /* 0x000fc600000006ff */
[----:B------:R-:W-:-:S09]  /*83b0*/  ULEA UR4, UR26, UR5, 0x3 ;  /* 0x000000051a047291 */ /* 0x000fd2000f8e18ff */
[----:B------:R-:W3:Y:S02]  /*83c0*/  SYNCS.PHASECHK.TRANS64.TRYWAIT P0, [UR4], R3 ;  /* 0x00000003ff0075a7 */ /* 0x000ee40008001104 */
[----:B---3--:R-:W-:Y:S05]  /*83d0*/  @!P0 BRA `(.L_x_71) ;  /* 0x0000008000e08947 */ /* 0x008fea0003800000 */
.L_x_194:
[----:B------:R-:W-:-:S04]  /*83e0*/  UIADD3 UR4, UPT, UPT, UR26, 0x1, URZ ;  /* 0x000000011a047890 */ /* 0x000fc8000fffe0ff */
[----:B------:R-:W-:-:S04]  /*83f0*/  UISETP.NE.AND UP1, UPT, UR4, 0x2, UPT ;  /* 0x000000020400788c */ /* 0x000fc8000bf25270 */
[----:B------:R-:W-:Y:S02]  /*8400*/  USEL UR6, URZ, 0x1, UP1 ;  /* 0x00000001ff067887 */ /* 0x000fe40008800000 */
[----:B------:R-:W-:-:S04]  /*8410*/  USEL UR4, UR4, URZ, UP1 ;  /* 0x000000ff04047287 */ /* 0x000fc80008800000 */
[----:B------:R-:W-:Y:S01]  /*8420*/  ULEA UR4, UR4, UR5, 0x3 ;  /* 0x0000000504047291 */ /* 0x000fe2000f8e18ff */
[----:B--2---:R-:W-:-:S04]  /*8430*/  LOP3.LUT R3, R8, UR6, RZ, 0x3c, !PT ;  /* 0x0000000608037c12 */ /* 0x004fc8000f8e3cff */
[----:B------:R-:W-:Y:S01]  /*8440*/  SHF.L.U32 R3, R3, 0x1f, RZ ;  /* 0x0000001f03037819 */ /* 0x000fe200000006ff */
[----:B------:R-:W-:-:S04]  /*8450*/  IMAD.U32 R2, RZ, RZ, UR4 ;  /* 0x00000004ff027e24 */ /* 0x000fc8000f8e00ff */
[----:B------:R2:W3:Y:S03]  /*8460*/  SYNCS.PHASECHK.TRANS64.TRYWAIT P0, [R2+URZ], R3 ;  /* 0x00000003020075a7 */ /* 0x0004e600080011ff */
[----:B---3--:R-:W-:Y:S05]  /*8470*/  @!P0 NANOSLEEP.SYNCS 0x989680 ;  /* 0x009896800000895d */ /* 0x008fea0003900000 */
[----:B------:R-:W3:Y:S02]  /*8480*/  @!P0 SYNCS.PHASECHK.TRANS64 P0, [R2+URZ], R3 ;  /* 0x00000003020085a7 */ /* 0x000ee400080010ff */
[----:B---3--:R-:W-:Y:S05]  /*8490*/  @P0 BRA `(.L_x_72) ;  /* 0x0000000000200947 */ /* 0x008fea0003800000 */
.L_x_73:
[----:B---3--:R3:W4:Y:S02]  /*84a0*/  SYNCS.PHASECHK.TRANS64.TRYWAIT P0, [R2+URZ], R3 ;  /* 0x00000003020075a7 */ /* 0x00872400080011ff */
[----:B----4-:R-:W-:Y:S05]  /*84b0*/  @!P0 NANOSLEEP.SYNCS 0x989680 ;  /* 0x009896800000895d */ /* 0x010fea0003900000 */
[----:B------:R-:W4:Y:S02]  /*84c0*/  @!P0 SYNCS.PHASECHK.TRANS64 P0, [R2+URZ], R3 ;  /* 0x00000003020085a7 */ /* 0x000f2400080010ff */
[----:B----4-:R-:W-:Y:S05]  /*84d0*/  @!P0 BRA `(.L_x_73) ;  /* 0xfffffffc00f08947 */ /* 0x010fea000383ffff */
[----:B------:R-:W-:Y:S05]  /*84e0*/  BRA `(.L_x_72) ;  /* 0x00000000000c7947 */ /* 0x000fea0003800000 */
.L_x_70:
[----:B------:R-:W-:-:S04]  /*84f0*/  UIADD3 UR4, UPT, UPT, UR22, 0xc0, URZ ;  /* 0x000000c016047890 */ /* 0x000fc8000fffe0ff */
[----:B------:R-:W-:-:S09]  /*8500*/  UPRMT UR4, UR47, 0x654, UR4 ;  /* 0x000006542f047896 */ /* 0x000fd20008000004 */
[----:B------:R-:W-:Y:S03]  /*8510*/  SYNCS.ARRIVE.TRANS64.RED.A1T0 RZ, [UR4], RZ ;  /* 0x000000ffffff79a7 */ /* 0x000fe60008100404 */
.L_x_72:
[----:B--23--:R-:W-:Y:S01]  /*8520*/  SHF.L.U32 R3, RZ, 0x1f, RZ ;  /* 0x0000001fff037819 */ /* 0x00cfe200000006ff */
[----:B------:R-:W-:Y:S01]  /*8530*/  UIADD3 UR4, UPT, UPT, UR22, 0xc0, URZ ;  /* 0x000000c016047890 */ /* 0x000fe2000fffe0ff */
[----:B------:R-:W-:Y:S02]  /*8540*/  PLOP3.LUT P0, PT, PT, PT, UP0, 0x80, 0x8 ;  /* 0x000000000008781c */ /* 0x000fe40003f0f008 */
[----:B------:R-:W2:Y:S02]  /*8550*/  SYNCS.PHASECHK.TRANS64.TRYWAIT P1, [UR22+0xc0], R3 ;  /* 0x0000c003ff0075a7 */ /* 0x000ea40008021116 */
[----:B--2---:R-:W-:Y:S09]  /*8560*/  @!P1 BRA `(.L_x_74) ;  /* 0x0000008000949947 */ /* 0x004ff20003800000 */
.L_x_196:
[----:B------:R-:W-:Y:S01]  /*8570*/  @!UP0 UPRMT UR4, UR47, 0x654, UR4 ;  /* 0x000006542f048896 */ /* 0x000fe20008000004 */
[----:B--2---:R-:W-:Y:S01]  /*8580*/  LOP3.LUT R3, R0, 0xffff, RZ, 0xc0, !PT ;  /* 0x0000ffff00037812 */ /* 0x004fe200078ec0ff */
[----:B------:R-:W-:-:S03]  /*8590*/  IMAD.MOV.U32 R0, RZ, RZ, 0xffff ;  /* 0x0000ffffff007424 */ /* 0x000fc600078e00ff */
[----:B------:R-:W-:-:S04]  /*85a0*/  SHF.R.U32.HI R3, RZ, 0x5, R3 ;  /* 0x00000005ff037819 */ /* 0x000fc80000011603 */
[----:B------:R-:W-:Y:S01]  /*85b0*/  @!P0 SYNCS.ARRIVE.TRANS64.RED.A1T0 RZ, [UR4], RZ ;  /* 0x000000ffffff89a7 */ /* 0x000fe20008100404 */
[----:B------:R-:W-:Y:S01]  /*85c0*/  NOP ;  /* 0x0000000000007918 */ /* 0x000fe20000000000 */
[----:B------:R-:W2:Y:S01]  /*85d0*/  LDS R2, [UR8+0x14] ;  /* 0x00001408ff027984 */ /* 0x000ea20008000800 */
[----:B------:R-:W-:-:S04]  /*85e0*/  SHF.L.U32 R0, R0, R3, RZ ;  /* 0x0000000300007219 */ /* 0x000fc800000006ff */
[----:B--2---:R-:W-:-:S04]  /*85f0*/  LOP3.LUT R2, R2, R0, RZ, 0xc0, !PT ;  /* 0x0000000002027212 */ /* 0x004fc800078ec0ff */
[----:B------:R-:W-:Y:S01]  /*8600*/  ISETP.NE.AND P0, PT, R2, R0, PT ;  /* 0x000000000200720c */ /* 0x000fe20003f05270 */
[----:B------:R-:W-:-:S05]  /*8610*/  IMAD.MOV.U32 R2, RZ, RZ, 0x1 ;  /* 0x00000001ff027424 */ /* 0x000fca00078e00ff */
[----:B------:R-:W-:-:S07]  /*8620*/  SHF.L.U32 R2, R2, R3, RZ ;  /* 0x0000000302027219 */ /* 0x000fce00000006ff */
[----:B------:R-:W-:Y:S05]  /*8630*/  @P0 BRA `(.L_x_75) ;  /* 0x00000000005c0947 */ /* 0x000fea0003800000 */
[----:B------:R-:W2:Y:S02]  /*8640*/  LDS R3, [UR8+0x18] ;  /* 0x00001808ff037984 */ /* 0x000ea40008000800 */
[----:B--2---:R-:W-:-:S04]  /*8650*/  LOP3.LUT R3, R3, R2, RZ, 0xc0, !PT ;  /* 0x0000000203037212 */ /* 0x004fc800078ec0ff */
[----:B------:R-:W-:-:S13]  /*8660*/  ISETP.NE.AND P0, PT, R3, R2, PT ;  /* 0x000000020300720c */ /* 0x000fda0003f05270 */
[----:B------:R-:W-:Y:S05]  /*8670*/  @P0 BRA `(.L_x_76) ;  /* 0x0000000000400947 */ /* 0x000fea0003800000 */
[----:B------:R-:W-:Y:S01]  /*8680*/  R2UR UR4, R0 ;  /* 0x00000000000472ca */ /* 0x000fe200000e0000 */
[----:B------:R-:W2:Y:S01]  /*8690*/  S2R R3, SR_LANEID ;  /* 0x0000000000037919 */ /* 0x000ea20000000000 */
[----:B------:R-:W-:-:S04]  /*86a0*/  LOP3.LUT R2, RZ, R2, RZ, 0x33, !PT ;  /* 0x00000002ff027212 */ /* 0x000fc800078e33ff */
[----:B------:R-:W3:Y:S07]  /*86b0*/  REDUX UR6, R2 ;  /* 0x00000000020673c4 */ /* 0x000eee0000000000 */
[----:B------:R-:W-:-:S03]  /*86c0*/  ULOP3.LUT UR5, URZ, UR4, URZ, 0x33, !UPT ;  /* 0x00000004ff057292 */ /* 0x000fc6000f8e33ff */
[----:B------:R-:W-:Y:S02]  /*86d0*/  VOTEU.ANY UR4, UPT, PT ;  /* 0x0000000000047886 */ /* 0x000fe400038e0100 */
[----:B------:R-:W-:Y:S01]  /*86e0*/  UFLO.U32 UR4, UR4 ;  /* 0x00000004000472bd */ /* 0x000fe200080e0000 */
[----:B------:R-:W-:-:S04]  /*86f0*/  IMAD.U32 R0, RZ, RZ, UR5 ;  /* 0x00000005ff007e24 */ /* 0x000fc8000f8e00ff */
[----:B------:R3:W4:Y:S02]  /*8700*/  REDUX UR7, R0 ;  /* 0x00000000000773c4 */ /* 0x0007240000000000 */
[----:B------:R1:W-:Y:S01]  /*8710*/  UTCATOMSWS.AND URZ, UR5 ;  /* 0x0000000500ff79e3 */ /* 0x0003e20008000000 */
[----:B--2---:R-:W-:Y:S01]  /*8720*/  ISETP.EQ.U32.AND P0, PT, R3, UR4, PT ;  /* 0x0000000403007c0c */ /* 0x004fe2000bf02070 */
[----:B---3--:R-:W-:Y:S02]  /*8730*/  IMAD.U32 R0, RZ, RZ, UR6 ;  /* 0x00000006ff007e24 */ /* 0x008fe4000f8e00ff */
[----:B----4-:R-:W-:-:S10]  /*8740*/  IMAD.U32 R2, RZ, RZ, UR7 ;  /* 0x00000007ff027e24 */ /* 0x010fd4000f8e00ff */
[----:B------:R1:W-:Y:S04]  /*8750*/  @P0 ATOMS.AND RZ, [UR8+0x14], R2 ;  /* 0x00001402ffff098c */ /* 0x0003e8000a800008 */
[----:B------:R1:W-:Y:S01]  /*8760*/  @P0 ATOMS.AND RZ, [UR8+0x18], R0 ;  /* 0x00001800ffff098c */ /* 0x0003e2000a800008 */
[----:B------:R-:W-:Y:S05]  /*8770*/  BRA `(.L_x_77) ;  /* 0x0000000000147947 */ /* 0x000fea0003800000 */
.L_x_76:
[----:B------:R-:W-:Y:S02]  /*8780*/  MOV R2, 0x87a0 ;  /* 0x000087a000027802 */ /* 0x000fe40000000f00 */
[----:B-1---5:R-:W-:Y:S05]  /*8790*/  CALL.REL.NOINC `($__internal_0_$__cuda_sm10x_tcgen05_guardrail_trap_col_being_dealloced_not_returned_by_alloc) ;  /* 0x0000008800287944 */ /* 0x022fea0003c00000 */
[----:B------:R-:W-:Y:S05]  /*87a0*/  BRA `(.L_x_77) ;  /* 0x0000000000087947 */ /* 0x000fea0003800000 */
.L_x_75:
[----:B------:R-:W-:Y:S02]  /*87b0*/  MOV R2, 0x87d0 ;  /* 0x000087d000027802 */ /* 0x000fe40000000f00 */
[----:B-1---5:R-:W-:Y:S05]  /*87c0*/  CALL.REL.NOINC `($__internal_2_$__cuda_sm10x_tcgen05_guardrail_trap_unallocated_columns_being_dealloced) ;  /* 0x0000008800347944 */ /* 0x022fea0003c00000 */
.L_x_77:
[----:B------:R-:W-:Y:S01]  /*87d0*/  NOP ;  /* 0x0000000000007918 */ /* 0x000fe20000000000 */
[----:B-1----:R-:W-:Y:S05]  /*87e0*/  EXIT ;  /* 0x000000000000794d */ /* 0x002fea0003800000 */
.L_x_49:
[----:B------:R-:W-:-:S09]  /*87f0*/  UISETP.NE.OR UP0, UPT, UR18, 0x3, !UP3 ;  /* 0x000000031200788c */ /* 0x000fd2000df05670 */
[----:B------:R-:W-:Y:S05]  /*8800*/  BRA.U UP0, `(.L_x_78) ;  /* 0x00000019003c7547 */ /* 0x000fea000b800000 */
[----:B------:R-:W2:Y:S01]  /*8810*/  LDCU.64 UR4, c[0x0][0x888] ;  /* 0x00011100ff0477ac */ /* 0x000ea20008000a00 */
[----:B------:R-:W3:Y:S01]  /*8820*/  S2UR UR10, SR_CgaCtaId ;  /* 0x00000000000a79c3 */ /* 0x000ee20000008800 */
[----:B------:R-:W-:Y:S01]  /*8830*/  HFMA2 R10, -RZ, RZ, 0, 0 ;  /* 0x00000000ff0a7431 */ /* 0x000fe200000001ff */
[----:B------:R-:W-:Y:S01]  /*8840*/  MOV R0, 0x2000 ;  /* 0x0000200000007802 */ /* 0x000fe20000000f00 */
[----:B------:R-:W4:Y:S01]  /*8850*/  LDCU UR50, c[0x0][0x370] ;  /* 0x00006e00ff3277ac */ /* 0x000f220008000800 */
[----:B------:R-:W4:Y:S04]  /*8860*/  LDCU.128 UR56, c[0x0][0xb10] ;  /* 0x00016200ff3877ac */ /* 0x000f280008000c00 */
[----:B------:R-:W1:Y:S01]  /*8870*/  LDC.64 R12, c[0x0][0x348] ;  /* 0x0000d200ff0c7b82 */ /* 0x000e620000000a00 */
[----:B------:R-:W3:Y:S01]  /*8880*/  LDCU UR49, c[0x0][0x374] ;  /* 0x00006e80ff3177ac */ /* 0x000ee20008000800 */
[----:B------:R-:W3:Y:S01]  /*8890*/  LDCU.64 UR54, c[0x0][0x890] ;  /* 0x00011200ff3677ac */ /* 0x000ee20008000a00 */
[----:B------:R-:W3:Y:S01]  /*88a0*/  LDCU UR30, c[0x0][0xb0c] ;  /* 0x00016180ff1e77ac */ /* 0x000ee20008000800 */
[----:B--2---:R-:W-:Y:S01]  /*88b0*/  UISETP.NE.U32.AND UP0, UPT, UR4, URZ, UPT ;  /* 0x000000ff0400728c */ /* 0x004fe2000bf05070 */
[----:B------:R-:W2:Y:S01]  /*88c0*/  LDCU UR69, c[0x0][0xb20] ;  /* 0x00016400ff4577ac */ /* 0x000ea20008000800 */
[----:B------:R-:W2:Y:S01]  /*88d0*/  LDCU UR4, c[0x0][0xb30] ;  /* 0x00016600ff0477ac */ /* 0x000ea20008000800 */
[----:B------:R-:W2:Y:S01]  /*88e0*/  LDCU.128 UR60, c[0x0][0x980] ;  /* 0x00013000ff3c77ac */ /* 0x000ea20008000c00 */
[----:B------:R-:W-:Y:S01]  /*88f0*/  UMOV UR31, 0x400 ;  /* 0x00000400001f7882 */ /* 0x000fe20000000000 */
[----:B----4-:R-:W-:-:S02]  /*8900*/  UIMAD.WIDE.U32 UR6, UR50, UR56, URZ ;  /* 0x00000038320672a5 */ /* 0x010fc4000f8e00ff */
[----:B---3--:R-:W-:Y:S02]  /*8910*/  UIMAD.WIDE.U32 UR8, UR49, UR59, URZ ;  /* 0x0000003b310872a5 */ /* 0x008fe4000f8e00ff */
[----:B------:R-:W-:Y:S02]  /*8920*/  UISETP.NE.AND.EX UP6, UPT, UR5, URZ, UPT, UP0 ;  /* 0x000000ff0500728c */ /* 0x000fe4000bfc5300 */
[----:B------:R-:W-:Y:S02]  /*8930*/  ULEA UR31, UR10, UR31, 0x18 ;  /* 0x0000001f0a1f7291 */ /* 0x000fe4000f8ec0ff */
[----:B------:R-:W-:Y:S02]  /*8940*/  UISETP.NE.AND UP0, UPT, UR39, 0x1, UPT ;  /* 0x000000012700788c */ /* 0x000fe4000bf05270 */
[----:B------:R-:W-:Y:S02]  /*8950*/  UISETP.NE.U32.AND UP0, UPT, UR54, URZ, UPT ;  /* 0x000000ff3600728c */ /* 0x000fe4000bf05070 */
[----:B------:R-:W-:-:S02]  /*8960*/  UIADD3 UR53, UPT, UPT, UR31, 0x98, URZ ;  /* 0x000000981f357890 */ /* 0x000fc4000fffe0ff */
[----:B------:R-:W-:Y:S02]  /*8970*/  UIADD3 UR41, UPT, UPT, UR31, 0x40, URZ ;  /* 0x000000401f297890 */ /* 0x000fe4000fffe0ff */
[----:B------:R-:W-:Y:S02]  /*8980*/  UIADD3 UR33, UPT, UPT, UR31, 0x48, URZ ;  /* 0x000000481f217890 */ /* 0x000fe4000fffe0ff */
[----:B------:R-:W-:Y:S02]  /*8990*/  UIADD3 UR25, UPT, UPT, UR31, 0x50, URZ ;  /* 0x000000501f197890 */ /* 0x000fe4000fffe0ff */
[----:B------:R-:W-:Y:S02]  /*89a0*/  UIADD3 UR17, UPT, UPT, UR31, 0x58, URZ ;  /* 0x000000581f117890 */ /* 0x000fe4000fffe0ff */
[----:B------:R-:W-:Y:S02]  /*89b0*/  UISETP.GE.AND UP3, UPT, UR39, 0x1, UPT ;  /* 0x000000012700788c */ /* 0x000fe4000bf66270 */
[----:B------:R-:W-:Y:S01]  /*89c0*/  UISETP.NE.AND.EX UP5, UPT, UR55, URZ, UPT, UP0 ;  /* 0x000000ff3700728c */ /* 0x000fe2000bfa5300 */
[----:B------:R-:W-:Y:S01]  /*89d0*/  UMOV UR67, UR7 ;  /* 0x0000000700437c82 */ /* 0x000fe20008000000 */
[----:B------:R-:W-:Y:S01]  /*89e0*/  UMOV UR66, UR9 ;  /* 0x0000000900427c82 */ /* 0x000fe20008000000 */
[----:B------:R-:W-:-:S02]  /*89f0*/  UISETP.NE.AND UP3, UPT, UR30, 0x1, UPT ;  /* 0x000000011e00788c */ /* 0x000fc4000bf65270 */
[----:B------:R-:W-:Y:S02]  /*8a00*/  UISETP.NE.AND UP0, UPT, UR58, 0x1, UPT ;  /* 0x000000013a00788c */ /* 0x000fe4000bf05270 */
[----:B------:R-:W-:Y:S01]  /*8a10*/  UPLOP3.LUT UP2, UPT, UPT, UPT, UPT, 0x40, 0x4 ;  /* 0x000000000004789c */ /* 0x000fe20003f4e870 */
[----:B------:R-:W3:Y:S01]  /*8a20*/  LDCU.64 UR22, c[0x0][0xb28] ;  /* 0x00016500ff1677ac */ /* 0x000ee20008000a00 */
[----:B------:R-:W4:Y:S01]  /*8a30*/  LDCU.64 UR64, c[0x0][0x990] ;  /* 0x00013200ff4077ac */ /* 0x000f220008000a00 */
[----:B------:R-:W-:Y:S02]  /*8a40*/  UPRMT UR53, URZ, 0x654, UR53 ;  /* 0x00000654ff357896 */ /* 0x000fe40008000035 */
[----:B------:R-:W-:Y:S02]  /*8a50*/  UPRMT UR48, UR10, 0x654, UR41 ;  /* 0x000006540a307896 */ /* 0x000fe40008000029 */
[----:B------:R-:W-:Y:S02]  /*8a60*/  UPRMT UR47, UR10, 0x654, UR33 ;  /* 0x000006540a2f7896 */ /* 0x000fe40008000021 */
[----:B------:R-:W-:-:S02]  /*8a70*/  UPRMT UR46, UR10, 0x654, UR25 ;  /* 0x000006540a2e7896 */ /* 0x000fc40008000019 */
[----:B------:R-:W-:Y:S02]  /*8a80*/  UPRMT UR38, UR10, 0x654, UR17 ;  /* 0x000006540a267896 */ /* 0x000fe40008000011 */
[----:B------:R-:W-:Y:S02]  /*8a90*/  USHF.R.U32.HI UR67, URZ, UR57, UR67 ;  /* 0x00000039ff437299 */ /* 0x000fe40008011643 */
[----:B--2---:R-:W-:Y:S02]  /*8aa0*/  USHF.R.U32.HI UR66, URZ, UR69, UR66 ;  /* 0x00000045ff427299 */ /* 0x004fe40008011642 */
[----:B------:R-:W-:Y:S02]  /*8ab0*/  UISETP.NE.AND UP4, UPT, UR4, 0x1, UPT ;  /* 0x000000010400788c */ /* 0x000fe4000bf85270 */
[----:B------:R-:W-:Y:S02]  /*8ac0*/  UISETP.NE.AND UP3, UPT, UR60, 0x1, UPT ;  /* 0x000000013c00788c */ /* 0x000fe4000bf65270 */
[----:B-1-34-:R-:W-:-:S11]  /*8ad0*/  UISETP.NE.AND UP0, UPT, UR63, 0x1, UPT ;  /* 0x000000013f00788c */ /* 0x01afd6000bf05270 */
.L_x_93:
[----:B------:R-:W-:Y:S04]  /*8ae0*/  SHF.L.U32 R3, R10, 0x1f, RZ ;  /* 0x0000001f0a037819 */ /* 0x000fe800000006ff */
[----:B-1----:R-:W1:Y:S02]  /*8af0*/  SYNCS.PHASECHK.TRANS64.TRYWAIT P0, [UR31+0x90], R3 ;  /* 0x00009003ff0075a7 */ /* 0x002e64000800111f */
[----:B-1----:R-:W-:Y:S05]  /*8b00*/  @!P0 BRA `(.L_x_79) ;  /* 0x0000007c00448947 */ /* 0x002fea0003800000 */
.L_x_198:
[----:B------:R-:W2:Y:S01]  /*8b10*/  LDS.128 R4, [UR31+0xd0] ;  /* 0x0000d01fff047984 */ /* 0x000ea20008000c00 */
[----:B------:R-:W-:Y:S01]  /*8b20*/  UISETP.GE.AND UP0, UPT, UR39, 0x1, UPT ;  /* 0x000000012700788c */ /* 0x000fe2000bf06270 */
[----:B------:R-:W-:Y:S01]  /*8b30*/  @!PT LDS RZ, [RZ] ;  /* 0x00000000fffff984 */ /* 0x000fe20000000800 */
[----:B------:R-:W-:Y:S01]  /*8b40*/  @!PT LDS RZ, [RZ] ;  /* 0x00000000fffff984 */ /* 0x000fe20000000800 */
[----:B------:R-:W-:Y:S01]  /*8b50*/  @!PT LDS RZ, [RZ] ;  /* 0x00000000fffff984 */ /* 0x000fe20000000800 */
[----:B------:R-:W-:Y:S01]  /*8b60*/  @!PT LDS RZ, [RZ] ;  /* 0x00000000fffff984 */ /* 0x000fe20000000800 */
[----:B------:R3:W-:Y:S06]  /*8b70*/  MEMBAR.ALL.CTA ;  /* 0x0000000000007992 */ /* 0x0007ec0000008000 */
[----:B---3--:R-:W3:Y:S02]  /*8b80*/  FENCE.VIEW.ASYNC.S ;  /* 0x00000000000073c6 */ /* 0x008ee40000000000 */
[----:B---3--:R-:W-:Y:S01]  /*8b90*/  SYNCS.ARRIVE.TRANS64.RED.A1T0 RZ, [UR53], RZ ;  /* 0x000000ffffff79a7 */ /* 0x008fe20008100435 */
[----:B--2---:R-:W-:Y:S11]  /*8ba0*/  LOP3.LUT P0, RZ, R6, 0x1, RZ, 0xc0, !PT ;  /* 0x0000000106ff7812 */ /* 0x004ff6000780c0ff */
[----:B------:R-:W-:Y:S02]  /*8bb0*/  @!UPT UIADD3 URZ, UPT, UPT, URZ, URZ, URZ ;  /* 0x000000fffffff290 */ /* 0x000fe4000fffe0ff */
[----:B------:R-:W-:Y:S01]  /*8bc0*/  VOTEU.ANY UP3, P0 ;  /* 0x0000000000ff7886 */ /* 0x000fe20000060100 */
[----:B------:R-:W-:Y:S11]  /*8bd0*/  PLOP3.LUT P0, PT, PT, PT, UP3, 0x80, 0x8 ;  /* 0x000000000008781c */ /* 0x000ff60003f0f038 */
[----:B------:R-:W-:Y:S02]  /*8be0*/  @!UPT UIADD3 URZ, UPT, UPT, URZ, URZ, URZ ;  /* 0x000000fffffff290 */ /* 0x000fe4000fffe0ff */
[----:B-1----:R-:W-:Y:S02]  /*8bf0*/  @P0 MOV R3, R4 ;  /* 0x0000000400030202 */ /* 0x002fe40000000f00 */
[----:B------:R-:W-:Y:S02]  /*8c00*/  @P0 LOP3.LUT R2, R5, 0xffff, RZ, 0xc0, !PT ;  /* 0x0000ffff05020812 */ /* 0x000fe400078ec0ff */
[----:B------:R-:W-:Y:S02]  /*8c10*/  @P0 R2UR UR5, R3 ;  /* 0x00000000030502ca */ /* 0x000fe400000e0000 */
[----:B------:R-:W-:Y:S11]  /*8c20*/  @P0 R2UR UR4, R2 ;  /* 0x00000000020402ca */ /* 0x000ff600000e0000 */
[----:B------:R-:W-:Y:S02]  /*8c30*/  @UP3 UMOV UR15, UR5 ;  /* 0x00000005000f3c82 */ /* 0x000fe40008000000 */
[----:B------:R-:W-:Y:S01]  /*8c40*/  @UP3 UMOV UR14, UR4 ;  /* 0x00000004000e3c82 */ /* 0x000fe20008000000 */
[----:B------:R-:W-:Y:S05]  /*8c50*/  BRA.U !UP0, `(.L_x_80) ;  /* 0x0000000108c07547 */ /* 0x000fea000b800000 */
[----:B------:R-:W-:Y:S02]  /*8c60*/  UIMAD.WIDE.U32 UR12, UR14, UR59, URZ ;  /* 0x0000003b0e0c72a5 */ /* 0x000fe4000f8e00ff */
[----:B------:R-:W-:Y:S02]  /*8c70*/  UP2UR UR16, UPR, URZ, 0x4 ;  /* 0x00000004ff107883 */ /* 0x000fe40008000000 */
[----:B------:R-:W-:Y:S02]  /*8c80*/  UISETP.NE.AND UP2, UPT, UR58, 0x1, UPT ;  /* 0x000000013a00788c */ /* 0x000fe4000bf45270 */
[----:B------:R-:W-:Y:S02]  /*8c90*/  UIMAD.WIDE.U32 UR18, UR15, UR56, URZ ;  /* 0x000000380f1272a5 */ /* 0x000fe4000f8e00ff */
[----:B------:R-:W-:Y:S02]  /*8ca0*/  USEL UR4, UR49, UR66, !UP2 ;  /* 0x0000004231047287 */ /* 0x000fe4000d000000 */
[----:B------:R-:W-:Y:S02]  /*8cb0*/  UISETP.NE.AND UP0, UPT, UR30, 0x1, UPT ;  /* 0x000000011e00788c */ /* 0x000fe4000bf05270 */
[----:B------:R-:W-:Y:S02]  /*8cc0*/  UP2UR UR20, UPR, URZ, 0x2 ;  /* 0x00000002ff147883 */ /* 0x000fe40008000000 */
[----:B------:R-:W-:Y:S02]  /*8cd0*/  UISETP.NE.AND UP1, UPT, UR39, 0x1, UPT ;  /* 0x000000012700788c */ /* 0x000fe4000bf25270 */
[----:B------:R-:W-:Y:S02]  /*8ce0*/  UIMAD.WIDE.U32 UR8, UR4, UR22, URZ ;  /* 0x00000016040872a5 */ /* 0x000fe4000f8e00ff */
[----:B------:R-:W-:Y:S01]  /*8cf0*/  USEL UR7, UR50, UR67, !UP0 ;  /* 0x0000004332077287 */ /* 0x000fe2000c000000 */
[----:B------:R-:W-:Y:S02]  /*8d00*/  UMOV UR5, UR13 ;  /* 0x0000000d00057c82 */ /* 0x000fe40008000000 */
[----:B------:R-:W-:Y:S02]  /*8d10*/  USHF.R.U32.HI UR6, URZ, UR69, UR5 ;  /* 0x00000045ff067299 */ /* 0x000fe40008011605 */
[----:B------:R-:W-:Y:S02]  /*8d20*/  UIMAD.WIDE.U32 UR10, UR7, UR22, URZ ;  /* 0x00000016070a72a5 */ /* 0x000fe4000f8e00ff */
[----:B------:R-:W-:Y:S02]  /*8d30*/  USEL UR6, UR14, UR6, !UP2 ;  /* 0x000000060e067287 */ /* 0x000fe4000d000000 */
[----:B------:R-:W-:Y:S01]  /*8d40*/  UISETP.NE.AND UP2, UPT, UR16, URZ, UPT ;  /* 0x000000ff1000728c */ /* 0x000fe2000bf45270 */
[----:B------:R-:W-:Y:S02]  /*8d50*/  UMOV UR5, UR19 ;  /* 0x0000001300057c82 */ /* 0x000fe40008000000 */
[----:B------:R-:W-:Y:S03]  /*8d60*/  USHF.R.U32.HI UR12, URZ, UR57, UR5 ;  /* 0x00000039ff0c7299 */ /* 0x000fe60008011605 */
[----:B------:R-:W-:Y:S02]  /*8d70*/  UMOV UR5, UR9 ;  /* 0x0000000900057c82 */ /* 0x000fe40008000000 */
[----:B------:R-:W-:Y:S03]  /*8d80*/  @UP1 USHF.R.U32.HI UR4, URZ, UR23, UR5 ;  /* 0x00000017ff041299 */ /* 0x000fe60008011605 */
[----:B------:R-:W-:Y:S01]  /*8d90*/  UMOV UR5, UR11 ;  /* 0x0000000b00057c82 */ /* 0x000fe20008000000 */
[----:B------:R-:W-:Y:S02]  /*8da0*/  UIMAD UR4, UR39, UR4, URZ ;  /* 0x00000004270472a4 */ /* 0x000fe4000f8e02ff */
[----:B------:R-:W-:Y:S02]  /*8db0*/  @UP1 USHF.R.U32.HI UR7, URZ, UR23, UR5 ;  /* 0x00000017ff071299 */ /* 0x000fe40008011605 */
[----:B------:R-:W-:Y:S02]  /*8dc0*/  USEL UR5, UR15, UR12, !UP0 ;  /* 0x0000000c0f057287 */ /* 0x000fe4000c000000 */
[----:B------:R-:W-:Y:S02]  /*8dd0*/  UIMAD.WIDE.U32 UR10, UR6, UR22, URZ ;  /* 0x00000016060a72a5 */ /* 0x000fe4000f8e00ff */
[----:B------:R-:W-:Y:S02]  /*8de0*/  UIMAD UR8, UR39, UR7, URZ ;  /* 0x00000007270872a4 */ /* 0x000fe4000f8e02ff */
[----:B------:R-:W-:Y:S03]  /*8df0*/  UISETP.GE.AND UP0, UPT, UR6, UR4, UPT ;  /* 0x000000040600728c */ /* 0x000fe6000bf06270 */
[----:B------:R-:W-:Y:S01]  /*8e00*/  UMOV UR4, UR11 ;  /* 0x0000000b00047c82 */ /* 0x000fe20008000000 */
[----:B------:R-:W-:Y:S02]  /*8e10*/  UISETP.GE.OR UP0, UPT, UR5, UR8, UP0 ;  /* 0x000000080500728c */ /* 0x000fe40008706670 */
[----:B------:R-:W-:Y:S02]  /*8e20*/  USHF.R.U32.HI UR4, URZ, UR23, UR4 ;  /* 0x00000017ff047299 */ /* 0x000fe40008011604 */
[----:B------:R-:W-:Y:S02]  /*8e30*/  UIMAD.WIDE.U32 UR8, UR5, UR22, URZ ;  /* 0x00000016050872a5 */ /* 0x000fe4000f8e00ff */
[----:B------:R-:W-:Y:S04]  /*8e40*/  USEL UR10, UR6, UR4, !UP1 ;  /* 0x00000004060a7287 */ /* 0x000fe8000c800000 */
[----:B------:R-:W-:Y:S01]  /*8e50*/  UIADD3 UR11, UPT, UPT, -UR10, URZ, URZ ;  /* 0x000000ff0a0b7290 */ /* 0x000fe2000fffe1ff */
[----:B------:R-:W-:Y:S02]  /*8e60*/  @!UP0 UMOV UR4, UR9 ;  /* 0x0000000900048c82 */ /* 0x000fe40008000000 */
[----:B------:R-:W-:Y:S02]  /*8e70*/  @!UP0 USHF.R.U32.HI UR4, URZ, UR23, UR4 ;  /* 0x00000017ff048299 */ /* 0x000fe40008011604 */
[----:B------:R-:W-:Y:S02]  /*8e80*/  UIMAD UR8, UR39, UR11, UR6 ;  /* 0x0000000b270872a4 */ /* 0x000fe4000f8e0206 */
[----:B------:R-:W-:Y:S02]  /*8e90*/  @!UP0 USEL UR4, UR5, UR4, !UP1 ;  /* 0x0000000405048287 */ /* 0x000fe4000c800000 */
[----:B------:R-:W-:Y:S02]  /*8ea0*/  UISETP.NE.AND UP1, UPT, UR20, URZ, UPT ;  /* 0x000000ff1400728c */ /* 0x000fe4000bf25270 */
[----:B------:R-:W-:Y:S02]  /*8eb0*/  @!UP0 UIMAD UR7, UR7, UR8, UR4 ;  /* 0x00000008070782a4 */ /* 0x000fe4000f8e0204 */
[----:B------:R-:W-:Y:S02]  /*8ec0*/  @!UP0 UIADD3 UR9, UPT, UPT, UR10, -UR4, URZ ;  /* 0x800000040a098290 */ /* 0x000fe4000fffe0ff */
[----:B------:R-:W-:Y:S02]  /*8ed0*/  UIADD3 UR8, UPT, UPT, -UR6, URZ, URZ ;  /* 0x000000ff06087290 */ /* 0x000fe4000fffe1ff */
[----:B------:R-:W-:Y:S02]  /*8ee0*/  UIADD3 UR4, UPT, UPT, -UR5, URZ, URZ ;  /* 0x000000ff05047290 */ /* 0x000fe4000fffe1ff */
[----:B------:R-:W-:Y:S03]  /*8ef0*/  @!UP0 UIMAD UR6, UR9, UR39, UR5 ;  /* 0x00000027090682a4 */ /* 0x000fe6000f8e0205 */
[----:B------:R-:W-:Y:S01]  /*8f00*/  @!UP0 UMOV UR5, UR7 ;  /* 0x0000000700058c82 */ /* 0x000fe20008000000 */
[----:B------:R-:W-:Y:S02]  /*8f10*/  UIMAD UR7, UR30, UR4, UR15 ;  /* 0x000000041e0772a4 */ /* 0x000fe4000f8e020f */
[----:B------:R-:W-:Y:S02]  /*8f20*/  UIMAD UR4, UR58, UR8, UR14 ;  /* 0x000000083a0472a4 */ /* 0x000fe4000f8e020e */
[----:B------:R-:W-:Y:S02]  /*8f30*/  UIMAD UR15, UR5, UR30, UR7 ;  /* 0x0000001e050f72a4 */ /* 0x000fe4000f8e0207 */
[----:B------:R-:W-:Y:S11]  /*8f40*/  UIMAD UR14, UR6, UR58, UR4 ;  /* 0x0000003a060e72a4 */ /* 0x000ff6000f8e0204 */
[----:B------:R-:W-:Y:S01]  /*8f50*/  @!UPT UIADD3 URZ, UPT, UPT, URZ, URZ, URZ ;  /* 0x000000fffffff290 */ /* 0x000fe2000fffe0ff */
.L_x_80:
[----:B------:R-:W1:Y:S01]  /*8f60*/  @!UP4 LDCU.128 UR8, c[0x0][0xb10] ;  /* 0x00016200ff08c7ac */ /* 0x000e620008000c00 */
[----:B------:R-:W-:Y:S01]  /*8f70*/  IMAD.MOV.U32 R9, RZ, RZ, 0x1 ;  /* 0x00000001ff097424 */ /* 0x000fe200078e00ff */
[----:B------:R-:W-:Y:S04]  /*8f80*/  ISETP.NE.U32.AND P1, PT, RZ, UR54, PT ;  /* 0x00000036ff007c0c */ /* 0x000fe8000bf25070 */
[----:B------:R-:W-:Y:S01]  /*8f90*/  ISETP.NE.AND.EX P1, PT, RZ, UR55, PT, P1 ;  /* 0x00000037ff007c0c */ /* 0x000fe2000bf25310 */
[----:B------:R-:W2:Y:S01]  /*8fa0*/  @!UP4 LDCU UR5, c[0x0][0xb0c] ;  /* 0x00016180ff05c7ac */ /* 0x000ea20008000800 */
[----:B------:R-:W-:Y:S01]  /*8fb0*/  SHF.L.U32 R9, R9, 0x1f, RZ ;  /* 0x0000001f09097819 */ /* 0x000fe200000006ff */
[----:B------:R-:W-:Y:S02]  /*8fc0*/  USHF.L.U32 UR42, UR21, 0x7, URZ ;  /* 0x00000007152a7899 */ /* 0x000fe400080006ff */
[----:B-1----:R-:W-:Y:S07]  /*8fd0*/  UIMAD.WIDE.U32 UR6, UR15, UR8, URZ ;  /* 0x000000080f0672a5 */ /* 0x002fee000f8e00ff */
[----:B------:R-:W-:Y:S01]  /*8fe0*/  @!UP4 UMOV UR4, UR7 ;  /* 0x000000070004cc82 */ /* 0x000fe20008000000 */
[----:B--2---:R-:W-:Y:S02]  /*8ff0*/  @!UP4 UISETP.NE.AND UP0, UPT, UR5, 0x1, UPT ;  /* 0x000000010500c88c */ /* 0x004fe4000bf05270 */
[----:B------:R-:W-:Y:S02]  /*9000*/  @!UP4 USHF.R.U32.HI UR4, URZ, UR9, UR4 ;  /* 0x00000009ff04c299 */ /* 0x000fe40008011604 */
[----:B------:R-:W-:Y:S02]  /*9010*/  UIMAD.WIDE.U32 UR6, UR14, UR11, URZ ;  /* 0x0000000b0e0672a5 */ /* 0x000fe4000f8e00ff */
[----:B------:R-:W-:Y:S02]  /*9020*/  @!UP4 USEL UR8, UR15, UR4, !UP0 ;  /* 0x000000040f08c287 */ /* 0x000fe4000c000000 */
[----:B------:R-:W-:Y:S03]  /*9030*/  @!UP4 UISETP.NE.AND UP0, UPT, UR10, 0x1, UPT ;  /* 0x000000010a00c88c */ /* 0x000fe6000bf05270 */
[----:B------:R-:W-:Y:S02]  /*9040*/  @!UP4 UMOV UR6, UR7 ;  /* 0x000000070006cc82 */ /* 0x000fe40008000000 */
[----:B------:R-:W1:Y:S02]  /*9050*/  @!UP4 LDCU UR4, c[0x0][0xb20] ;  /* 0x00016400ff04c7ac */ /* 0x000e640008000800 */
[----:B-1----:R-:W-:Y:S04]  /*9060*/  @!UP4 USHF.R.U32.HI UR6, URZ, UR4, UR6 ;  /* 0x00000004ff06c299 */ /* 0x002fe80008011606 */
[----:B------:R-:W-:Y:S04]  /*9070*/  @!UP4 USEL UR6, UR14, UR6, !UP0 ;  /* 0x000000060e06c287 */ /* 0x000fe8000c000000 */
[----:B------:R-:W-:Y:S02]  /*9080*/  @!UP4 UIADD3 UR4, UPT, UPT, -UR8, UR6, URZ ;  /* 0x000000060804c290 */ /* 0x000fe4000fffe1ff */
[----:B------:R-:W-:Y:S02]  /*9090*/  @!UP4 UIADD3 UR6, UPT, UPT, UR8, -UR6, URZ ;  /* 0x800000060806c290 */ /* 0x000fe4000fffe0ff */
[----:B------:R-:W-:Y:S02]  /*90a0*/  @!UP4 UIMAD UR15, UR4, UR5, UR15 ;  /* 0x00000005040fc2a4 */ /* 0x000fe4000f8e020f */
[----:B------:R-:W-:Y:S01]  /*90b0*/  @!UP4 UIMAD UR14, UR6, UR10, UR14 ;  /* 0x0000000a060ec2a4 */ /* 0x000fe2000f8e020e */
[----:B------:R-:W-:Y:S11]  /*90c0*/  BRA.U UP2, `(.L_x_81) ;  /* 0x0000000102107547 */ /* 0x000ff6000b800000 */
[----:B------:R-:W-:Y:S04]  /*90d0*/  MOV R3, UR68 ;  /* 0x0000004400037c02 */ /* 0x000fe80008000f00 */
[----:B------:R-:W-:Y:S04]  /*90e0*/  SHF.L.U32 R3, R3, 0x1f, RZ ;  /* 0x0000001f03037819 */ /* 0x000fe800000006ff */
[----:B------:R-:W1:Y:S02]  /*90f0*/  SYNCS.PHASECHK.TRANS64.TRYWAIT P2, [UR31+0x88], R3 ;  /* 0x00008803ff0075a7 */ /* 0x000e64000804111f */
[----:B-1----:R-:W-:Y:S05]  /*9100*/  @!P2 BRA `(.L_x_82) ;  /* 0x0000007400dca947 */ /* 0x002fea0003800000 */
.L_x_81:
[----:B------:R-:W-:Y:S05]  /*9110*/  BRA.U !UP5, `(.L_x_83) ;  /* 0x000000010d387547 */ /* 0x000fea000b800000 */
[----:B------:R-:W-:Y:S01]  /*9120*/  UPLOP3.LUT UP1, UPT, UPT, UPT, UP6, 0x80, 0x8 ;  /* 0x000000000008789c */ /* 0x000fe20003f2f060 */
[----:B------:R-:W-:Y:S01]  /*9130*/  IMAD.MOV.U32 R60, RZ, RZ, 0x1 ;  /* 0x00000001ff3c7424 */ /* 0x000fe200078e00ff */
[----:B------:R-:W2:Y:S04]  /*9140*/  LDCU.64 UR8, c[0x0][0x358] ;  /* 0x00006b00ff0877ac */ /* 0x000ea80008000a00 */
[----:B------:R-:W-:Y:S05]  /*9150*/  PLOP3.LUT P2, PT, PT, PT, UP1, 0x80, 0x8 ;  /* 0x000000000008781c */ /* 0x000fea0003f4f018 */
[----:B------:R-:W3:Y:S01]  /*9160*/  @UP1 LDCU.64 UR4, c[0x0][0x888] ;  /* 0x00011100ff0417ac */ /* 0x000ee20008000a00 */
[----:B------:R-:W-:Y:S04]  /*9170*/  @UP1 UIMAD UR6, UR52, UR54, URZ ;  /* 0x00000036340612a4 */ /* 0x000fe8000f8e02ff */
[----:B---3--:R-:W-:Y:S06]  /*9180*/  @UP1 UIMAD.WIDE UR4, UR6, 0x4, UR4 ;  /* 0x00000004060418a5 */ /* 0x008fec000f8e0204 */
[----:B-1----:R-:W-:Y:S01]  /*9190*/  IMAD.U32 R2, RZ, RZ, UR4 ;  /* 0x00000004ff027e24 */ /* 0x002fe2000f8e00ff */
[----:B------:R-:W-:Y:S04]  /*91a0*/  MOV R3, UR5 ;  /* 0x0000000500037c02 */ /* 0x000fe80008000f00 */
[----:B------:R-:W1:Y:S01]  /*91b0*/  @!UP1 LDCU UR4, c[0x0][0x880] ;  /* 0x00011000ff0497ac */ /* 0x000e620008000800 */
[----:B--2--5:R2:W5:Y:S02]  /*91c0*/  @P2 LDG.E R27, desc[UR8][R2.64] ;  /* 0x00000008021b2981 */ /* 0x024564000c1e1900 */
[----:B--2---:R-:W-:Y:S05]  /*91d0*/  HFMA2 R2, -RZ, RZ, 0, 5.9604644775390625e-08 ;  /* 0x00000001ff027431 */ /* 0x004fea00000001ff */
[----:B------:R-:W-:Y:S01]  /*91e0*/  @!P2 PRMT R60, R2, 0x7610, R60 ;  /* 0x00007610023ca816 */ /* 0x000fe2000000003c */
[----:B-1----:R-:W-:Y:S07]  /*91f0*/  @!P2 IMAD.U32 R27, RZ, RZ, UR4 ;  /* 0x00000004ff1bae24 */ /* 0x002fee000f8e00ff */
.L_x_83:
[----:B-----5:R-:W-:Y:S01]  /*9200*/  @!P1 FSETP.EQ.AND P3, PT, R27, RZ, PT ;  /* 0x000000ff1b00920b */ /* 0x020fe20003f62000 */
[----:B------:R-:W-:Y:S01]  /*9210*/  @!UPT UIADD3 URZ, UPT, UPT, URZ, URZ, URZ ;  /* 0x000000fffffff290 */ /* 0x000fe2000fffe0ff */
[----:B------:R-:W-:Y:S11]  /*9220*/  @!P1 BRA `(.L_x_84) ;  /* 0x0000000000149947 */ /* 0x000ff60003800000 */
[----:B------:R-:W-:Y:S02]  /*9230*/  LOP3.LUT P1, RZ, R60, 0xff, RZ, 0xc0, !PT ;  /* 0x000000ff3cff7812 */ /* 0x000fe4000782c0ff */
[----:B------:R-:W-:Y:S04]  /*9240*/  PLOP3.LUT P3, PT, PT, PT, UP1, 0x80, 0x8 ;  /* 0x000000000008781c */ /* 0x000fe80003f6f018 */
[----:B------:R-:W-:Y:S07]  /*9250*/  PLOP3.LUT P3, PT, P3, PT, PT, 0x8, 0x80 ;  /* 0x000000000080781c */ /* 0x000fee0001f6e170 */
[----:B------:R-:W-:Y:S11]  /*9260*/  @P1 FSETP.EQ.AND P3, PT, R27, RZ, PT ;  /* 0x000000ff1b00120b */ /* 0x000ff60003f62000 */
[----:B------:R-:W-:Y:S02]  /*9270*/  @!UPT UIADD3 URZ, UPT, UPT, URZ, URZ, URZ ;  /* 0x000000fffffff290 */ /* 0x000fe4000fffe0ff */
.L_x_84:
[----:B------:R-:W-:Y:S01]  /*9280*/  USHF.L.U32 UR43, UR51, 0x7, URZ ;  /* 0x00000007332b7899 */ /* 0x000fe200080006ff */
[----:B------:R-:W2:Y:S01]  /*9290*/  SYNCS.PHASECHK.TRANS64.TRYWAIT P1, [UR31+0x60], R9 ;  /* 0x00006009ff0075a7 */ /* 0x000ea2000802111f */
[----:B------:R-:W-:Y:S02]  /*92a0*/  UISETP.NE.AND UP0, UPT, UR60, 0x1, UPT ;  /* 0x000000013c00788c */ /* 0x000fe4000bf05270 */
[----:B------:R-:W-:Y:S01]  /*92b0*/  UIMAD.WIDE.U32 UR4, UR43, UR61, URZ ;  /* 0x0000003d2b0472a5 */ /* 0x000fe2000f8e00ff */
[----:B------:R-:W-:Y:S04]  /*92c0*/  ELECT P2, URZ, PT ;  /* 0x0000000000ff782f */ /* 0x000fe80003840000 */
[----:B------:R-:W-:Y:S02]  /*92d0*/  PLOP3.LUT P2, PT, P3, P2, PT, 0xf2, 0x2f ;  /* 0x00000000002f781c */ /* 0x000fe40001f45e72 */
[----:B------:R-:W-:Y:S02]  /*92e0*/  UMOV UR4, UR5 ;  /* 0x0000000500047c82 */ /* 0x000fe40008000000 */
[----:B------:R-:W-:Y:S04]  /*92f0*/  USHF.R.U32.HI UR4, URZ, UR62, UR4 ;  /* 0x0000003eff047299 */ /* 0x000fe80008011604 */
[----:B------:R-:W-:Y:S02]  /*9300*/  USEL UR44, UR43, UR4, !UP0 ;  /* 0x000000042b2c7287 */ /* 0x000fe4000c000000 */
[----:B------:R-:W-:Y:S02]  /*9310*/  UISETP.NE.AND UP0, UPT, UR63, 0x1, UPT ;  /* 0x000000013f00788c */ /* 0x000fe4000bf05270 */
[----:B------:R-:W-:Y:S07]  /*9320*/  UIMAD.WIDE.U32 UR4, UR44, UR64, URZ ;  /* 0x000000402c0472a5 */ /* 0x000fee000f8e00ff */
[----:B------:R-:W-:Y:S02]  /*9330*/  UMOV UR4, UR5 ;  /* 0x0000000500047c82 */ /* 0x000fe40008000000 */
[----:B------:R-:W-:Y:S04]  /*9340*/  USHF.R.U32.HI UR4, URZ, UR65, UR4 ;  /* 0x00000041ff047299 */ /* 0x000fe80008011604 */
[----:B------:R-:W-:Y:S02]  /*9350*/  USEL UR45, UR44, UR4, !UP0 ;  /* 0x000000042c2d7287 */ /* 0x000fe4000c000000 */
[----:B------:R-:W-:Y:S02]  /*9360*/  UIADD3 UR4, UPT, UPT, -UR44, URZ, URZ ;  /* 0x000000ff2c047290 */ /* 0x000fe4000fffe1ff */
[----:B------:R-:W-:Y:S02]  /*9370*/  UIADD3 UR5, UPT, UPT, -UR45, URZ, URZ ;  /* 0x000000ff2d057290 */ /* 0x000fe4000fffe1ff */
[----:B------:R-:W-:Y:S02]  /*9380*/  UIMAD UR43, UR60, UR4, UR43 ;  /* 0x000000043c2b72a4 */ /* 0x000fe4000f8e022b */
[----:B------:R-:W-:Y:S01]  /*9390*/  UIMAD UR44, UR63, UR5, UR44 ;  /* 0x000000053f2c72a4 */ /* 0x000fe2000f8e022c */
[----:B--2---:R-:W-:Y:S11]  /*93a0*/  @!P1 BRA `(.L_x_85) ;  /* 0x00000074004c9947 */ /* 0x004ff60003800000 */
.L_x_201:
[----:B------:R-:W-:Y:S01]  /*93b0*/  VOTEU.ALL UP0, P2 ;  /* 0x0000000000ff7886 */ /* 0x000fe20001000000 */
[----:B-1----:R-:W-:Y:S04]  /*93c0*/  @!P2 IADD3 R3, P1, PT, R12, 0x580, RZ ;  /* 0x000005800c03a810 */ /* 0x002fe80007f3e0ff */
[----:B------:R-:W-:Y:S01]  /*93d0*/  @!UP0 UPRMT UR4, URZ, 0x40, URZ ;  /* 0x00000040ff048896 */ /* 0x000fe200080000ff */
[----:B------:R-:W-:Y:S01]  /*93e0*/  @!P2 IMAD.X R2, RZ, RZ, R13, P1 ;  /* 0x000000ffff02a224 */ /* 0x000fe200008e060d */
[----:B------:R-:W-:Y:S01]  /*93f0*/  @!P2 R2UR UR5, R3 ;  /* 0x000000000305a2ca */ /* 0x000fe200000e0000 */
[----:B------:R-:W-:Y:S02]  /*9400*/  @!UP0 UIADD3 UR40, UPT, UPT, UR31, 0x200, URZ ;  /* 0x000002001f288890 */ /* 0x000fe4000fffe0ff */
[----:B------:R-:W-:Y:S02]  /*9410*/  @!UP0 UPRMT UR6, UR4, 0x5410, URZ ;  /* 0x0000541004068896 */ /* 0x000fe400080000ff */
[----:B------:R-:W-:Y:S01]  /*9420*/  @!P2 R2UR UR4, R2 ;  /* 0x000000000204a2ca */ /* 0x000fe200000e0000 */
[----:B------:R-:W-:Y:S07]  /*9430*/  VOTEU.ALL UP0, P2 ;  /* 0x0000000000ff7886 */ /* 0x000fee0001000000 */
[----:B------:R-:W-:Y:S05]  /*9440*/  IMAD.U32 R2, RZ, RZ, UR5 ;  /* 0x00000005ff027e24 */ /* 0x000fea000f8e00ff */
[----:B------:R-:W-:Y:S01]  /*9450*/  IMAD.U32 R3, RZ, RZ, UR4 ;  /* 0x00000004ff037e24 */ /* 0x000fe2000f8e00ff */
[----:B------:R-:W-:Y:S01]  /*9460*/  @!P2 R2UR UR4, R2 ;  /* 0x000000000204a2ca */ /* 0x000fe200000e0000 */
[----:B------:R-:W-:Y:S03]  /*9470*/  @!P2 IMAD.MOV.U32 R2, RZ, RZ, 0x2000 ;  /* 0x00002000ff02a424 */ /* 0x000fe600078e00ff */
[----:B------:R-:W-:Y:S11]  /*9480*/  @!P2 R2UR UR5, R3 ;  /* 0x000000000305a2ca */ /* 0x000ff600000e0000 */
[----:B------:R-:W-:Y:S02]  /*9490*/  @!UPT UIADD3 URZ, UPT, UPT, URZ, URZ, URZ ;  /* 0x000000fffffff290 */ /* 0x000fe4000fffe0ff */
[----:B------:R1:W-:Y:S01]  /*94a0*/  @!UP0 UTMALDG.4D.IM2COL [UR40], [UR4], UR6 ;  /* 0x00000028040083b4 */ /* 0x0003e20008058006 */
[----:B------:R1:W-:Y:S01]  /*94b0*/  @!P2 SYNCS.ARRIVE.TRANS64.RED.A0TR RZ, [UR31+0x40], R2 ;  /* 0x00004002ffffa9a7 */ /* 0x0003e2000830041f */
[----:B------:R-:W-:Y:S01]  /*94c0*/  SYNCS.ARRIVE.TRANS64.RED.A1T0 RZ, [UR48], RZ ;  /* 0x000000ffffff79a7 */ /* 0x000fe20008100430 */
[----:B------:R-:W2:Y:S02]  /*94d0*/  SYNCS.PHASECHK.TRANS64.TRYWAIT P1, [UR31+0x68], R9 ;  /* 0x00006809ff0075a7 */ /* 0x000ea4000802111f */
[----:B-12---:R-:W-:Y:S05]  /*94e0*/  @!P1 BRA `(.L_x_86) ;  /* 0x0000007400149947 */ /* 0x006fea0003800000 */
.L_x_203:
[----:B------:R-:W-:Y:S01]  /*94f0*/  VOTEU.ALL UP0, P2 ;  /* 0x0000000000ff7886 */ /* 0x000fe20001000000 */
[----:B------:R-:W-:Y:S01]  /*9500*/  @!P2 IADD3 R3, P1, PT, R12, 0x580, RZ ;  /* 0x000005800c03a810 */ /* 0x000fe20007f3e0ff */
[----:B------:R-:W-:Y:S01]  /*9510*/  UMOV UR35, UR43 ;  /* 0x0000002b00237c82 */ /* 0x000fe20008000000 */
[----:B------:R-:W-:Y:S01]  /*9520*/  UMOV UR36, UR44 ;  /* 0x0000002c00247c82 */ /* 0x000fe20008000000 */
[----:B------:R-:W-:Y:S01]  /*9530*/  UMOV UR37, UR45 ;  /* 0x0000002d00257c82 */ /* 0x000fe20008000000 */
[----:B------:R-:W-:Y:S01]  /*9540*/  @!UP0 UPRMT UR4, URZ, 0x40, URZ ;  /* 0x00000040ff048896 */ /* 0x000fe200080000ff */
[----:B-1----:R-:W-:Y:S01]  /*9550*/  @!P2 IMAD.X R2, RZ, RZ, R13, P1 ;  /* 0x000000ffff02a224 */ /* 0x002fe200008e060d */
[----:B------:R-:W-:Y:S01]  /*9560*/  @!P2 R2UR UR5, R3 ;  /* 0x000000000305a2ca */ /* 0x000fe200000e0000 */
[----:B------:R-:W-:Y:S02]  /*9570*/  @!UP0 UIADD3 UR34, UPT, UPT, UR42, 0x10, URZ ;  /* 0x000000102a228890 */ /* 0x000fe4000fffe0ff */
[----:B------:R-:W-:Y:S02]  /*9580*/  @!UP0 UPRMT UR6, UR4, 0x5410, URZ ;  /* 0x0000541004068896 */ /* 0x000fe400080000ff */
[----:B------:R-:W-:Y:S01]  /*9590*/  @!P2 R2UR UR4, R2 ;  /* 0x000000000204a2ca */ /* 0x000fe200000e0000 */
[----:B------:R-:W-:Y:S01]  /*95a0*/  @!UP0 UIADD3 UR32, UPT, UPT, UR31, 0x2200, URZ ;  /* 0x000022001f208890 */ /* 0x000fe2000fffe0ff */
[----:B------:R-:W-:Y:S06]  /*95b0*/  VOTEU.ALL UP0, P2 ;  /* 0x0000000000ff7886 */ /* 0x000fec0001000000 */
        /* <DEDUP_REMOVED lines=11> */
.L_x_205:
        /* <DEDUP_REMOVED lines=24> */
.L_x_207:
        /* <DEDUP_REMOVED lines=8> */
[----:B------:R-:W-:Y:S01]  /*9870*/  @!UP0 UIADD3 UR18, UPT, UPT, UR42, 0x30, URZ ;  /* 0x000000302a128890 */ /* 0x000fe2000fffe0ff */
[----:B------:R-:W-:Y:S01]  /*9880*/  SHF.L.U32 R8, RZ, 0x1f, RZ ;  /* 0x0000001fff087819 */ /* 0x000fe200000006ff */
        /* <DEDUP_REMOVED lines=15> */
.L_x_209:
        /* <DEDUP_REMOVED lines=12> */
[----:B------:R-:W-:Y:S01]  /*9a40*/  VOTEU.ALL UP0, P2 ;  /* 0x0000000000ff7886 */ /* 0x000fe20001000000 */
[----:B------:R-:W-:Y:S05]  /*9a50*/  UMOV UR13, UR45 ;  /* 0x0000002d000d7c82 */ /* 0x000fea0008000000 */
        /* <DEDUP_REMOVED lines=11> */
.L_x_211:
        /* <DEDUP_REMOVED lines=25> */
.L_x_213:
        /* <DEDUP_REMOVED lines=9> */
[----:B------:R-:W-:Y:S01]  /*9d30*/  @P0 SHF.R.U32.HI R4, RZ, 0x10, R5 ;  /* 0x00000010ff040819 */ /* 0x000fe20000011605 */
[----:B------:R-:W-:Y:S02]  /*9d40*/  @!UP0 UPRMT UR6, UR4, 0x5410, URZ ;  /* 0x0000541004068896 */ /* 0x000fe400080000ff */
[----:B------:R-:W-:Y:S01]  /*9d50*/  @!P2 R2UR UR4, R2 ;  /* 0x000000000204a2ca */ /* 0x000fe200000e0000 */
[----:B------:R-:W-:Y:S01]  /*9d60*/  @!UP0 UIADD3 UR8, UPT, UPT, UR31, 0x4200, URZ ;  /* 0x000042001f088890 */ /* 0x000fe2000fffe0ff */
[----:B------:R-:W-:Y:S01]  /*9d70*/  @P0 R2UR UR52, R4 ;  /* 0x00000000043402ca */ /* 0x000fe200000e0000 */
[----:B------:R-:W-:Y:S01]  /*9d80*/  VOTEU.ALL UP0, P2 ;  /* 0x0000000000ff7886 */ /* 0x000fe20001000000 */
[----:B------:R-:W-:Y:S04]  /*9d90*/  UMOV UR13, UR45 ;  /* 0x0000002d000d7c82 */ /* 0x000fe80008000000 */
        /* <DEDUP_REMOVED lines=11> */
.L_x_215:
        /* <DEDUP_REMOVED lines=9> */
[----:B------:R-:W-:Y:S01]  /*9ee0*/  R2UR UR16, R52 ;  /* 0x00000000341072ca */ /* 0x000fe200000e0000 */
[----:B------:R-:W-:Y:S01]  /*9ef0*/  @!UP0 UPRMT UR6, UR4, 0x5410, URZ ;  /* 0x0000541004068896 */ /* 0x000fe200080000ff */
[----:B------:R-:W-:Y:S01]  /*9f00*/  R2UR UR7, R53 ;  /* 0x00000000350772ca */ /* 0x000fe200000e0000 */
[----:B------:R-:W-:Y:S01]  /*9f10*/  @!UP0 UIADD3 UR8, UPT, UPT, UR31, 0x6200, URZ ;  /* 0x000062001f088890 */ /* 0x000fe2000fffe0ff */
[----:B------:R-:W-:Y:S01]  /*9f20*/  @!P2 R2UR UR4, R2 ;  /* 0x000000000204a2ca */ /* 0x000fe200000e0000 */
[----:B------:R-:W-:Y:S01]  /*9f30*/  VOTEU.ALL UP0, P2 ;  /* 0x0000000000ff7886 */ /* 0x000fe20001000000 */
[----:B------:R-:W-:Y:S01]  /*9f40*/  UMOV UR13, UR45 ;  /* 0x0000002d000d7c82 */ /* 0x000fe20008000000 */
[----:B------:R-:W-:Y:S01]  /*9f50*/  LOP3.LUT R10, R10, 0x1, RZ, 0x3c, !PT ;  /* 0x000000010a0a7812 */ /* 0x000fe200078e3cff */
[----:B------:R-:W-:Y:S03]  /*9f60*/  UPLOP3.LUT UP2, UPT, UPT, UPT, UPT, 0x80, 0x8 ;  /* 0x000000000008789c */ /* 0x000fe60003f4f070 */
[----:B------:R-:W-:Y:S02]  /*9f70*/  IMAD.U32 R2, RZ, RZ, UR5 ;  /* 0x00000005ff027e24 */ /* 0x000fe4000f8e00ff */
[----:B------:R-:W-:Y:S02]  /*9f80*/  UIADD3 UR21, UPT, UPT, UR14, UR16, URZ ;  /* 0x000000100e157290 */ /* 0x000fe4000fffe0ff */
[----:B------:R-:W-:Y:S02]  /*9f90*/  UIADD3 UR51, UPT, UPT, UR15, UR7, URZ ;  /* 0x000000070f337290 */ /* 0x000fe4000fffe0ff */
[----:B------:R-:W-:Y:S01]  /*9fa0*/  IMAD.U32 R3, RZ, RZ, UR4 ;  /* 0x00000004ff037e24 */ /* 0x000fe2000f8e00ff */
[----:B------:R-:W-:Y:S04]  /*9fb0*/  @!P2 R2UR UR4, R2 ;  /* 0x000000000204a2ca */ /* 0x000fe800000e0000 */
[----:B------:R-:W-:Y:S11]  /*9fc0*/  @!P2 R2UR UR5, R3 ;  /* 0x000000000305a2ca */ /* 0x000ff600000e0000 */
[----:B------:R-:W-:Y:S02]  /*9fd0*/  @!UPT UIADD3 URZ, UPT, UPT, URZ, URZ, URZ ;  /* 0x000000fffffff290 */ /* 0x000fe4000fffe0ff */
[----:B------:R1:W-:Y:S01]  /*9fe0*/  @!UP0 UTMALDG.4D.IM2COL [UR8], [UR4], UR6 ;  /* 0x00000008040083b4 */ /* 0x0003e20008058006 */
[----:B------:R1:W-:Y:S01]  /*9ff0*/  @!P2 SYNCS.ARRIVE.TRANS64.RED.A0TR RZ, [UR31+0x58], R0 ;  /* 0x00005800ffffa9a7 */ /* 0x0003e2000830041f */
[----:B------:R-:W-:Y:S01]  /*a000*/  SYNCS.ARRIVE.TRANS64.RED.A1T0 RZ, [UR38], RZ ;  /* 0x000000ffffff79a7 */ /* 0x000fe20008100426 */
[----:B------:R-:W-:Y:S05]  /*a010*/  BRA.U UP3, `(.L_x_93) ;  /* 0xffffffe903b07547 */ /* 0x000fea000b83ffff */
[----:B------:R-:W2:Y:S02]  /*a020*/  SYNCS.PHASECHK.TRANS64.TRYWAIT P0, [UR31+0x60], R9 ;  /* 0x00006009ff0075a7 */ /* 0x000ea4000800111f */
[----:B--2---:R-:W-:Y:S05]  /*a030*/  @!P0 BRA `(.L_x_94) ;  /* 0x0000006800e88947 */ /* 0x004fea0003800000 */
.L_x_217:
[----:B------:R-:W2:Y:S02]  /*a040*/  SYNCS.PHASECHK.TRANS64.TRYWAIT P0, [UR31+0x68], R9 ;  /* 0x00006809ff0075a7 */ /* 0x000ea4000800111f */
[----:B--2---:R-:W-:Y:S05]  /*a050*/  @!P0 BRA `(.L_x_95) ;  /* 0x0000006800f88947 */ /* 0x004fea0003800000 */
.L_x_219:
[----:B------:R-:W2:Y:S01]  /*a060*/  SYNCS.PHASECHK.TRANS64.TRYWAIT P0, [UR31+0x70], R9 ;  /* 0x00007009ff0075a7 */ /* 0x000ea2000800111f */
[----:B-1----:R-:W-:Y:S01]  /*a070*/  HFMA2 R0, -RZ, RZ, 0, 5.9604644775390625e-08 ;  /* 0x00000001ff007431 */ /* 0x002fe200000001ff */
[----:B--2---:R-:W-:Y:S06]  /*a080*/  @!P0 BRA `(.L_x_96) ;  /* 0x0000006c00048947 */ /* 0x004fec0003800000 */
.L_x_221:
[----:B-1----:R-:W-:Y:S02]  /*a090*/  MOV R2, UR31 ;  /* 0x0000001f00027c02 */ /* 0x002fe40008000f00 */
[----:B------:R-:W-:-:S07]  /*a0a0*/  SHF.L.U32 R0, R0, 0x1f, RZ ;  /* 0x0000001f00007819 */ /* 0x000fce00000006ff */
.L_x_97:
[----:B-1----:R1:W2:Y:S02]  /*a0b0*/  SYNCS.PHASECHK.TRANS64.TRYWAIT P0, [R2+URZ+0x78], R0 ;  /* 0x00007800020075a7 */ /* 0x0022a400080011ff */
[----:B--2---:R-:W-:Y:S05]  /*a0c0*/  @!P0 NANOSLEEP.SYNCS 0x989680 ;  /* 0x009896800000895d */ /* 0x004fea0003900000 */
[----:B------:R-:W2:Y:S02]  /*a0d0*/  @!P0 SYNCS.PHASECHK.TRANS64 P0, [R2+URZ+0x78], R0 ;  /* 0x00007800020085a7 */ /* 0x000ea400080010ff */
[----:B--2---:R-:W-:Y:S05]  /*a0e0*/  @P0 EXIT ;  /* 0x000000000000094d */ /* 0x004fea0003800000 */
[----:B------:R-:W-:Y:S05]  /*a0f0*/  BRA `(.L_x_97) ;  /* 0xfffffffc00ec7947 */ /* 0x000fea000383ffff */
.L_x_78:
[----:B------:R-:W-:-:S06]  /*a100*/  UISETP.GE.AND UP0, UPT, UR18, 0x4, UPT ;  /* 0x000000041200788c */ /* 0x000fcc000bf06270 */
[----:B------:R-:W-:-:S13]  /*a110*/  PLOP3.LUT P0, PT, PT, PT, UP0, 0x80, 0x8 ;  /* 0x000000000008781c */ /* 0x000fda0003f0f008 */
[----:B-1----:R-:W-:Y:S05]  /*a120*/  @!P0 EXIT ;  /* 0x000000000000894d */ /* 0x002fea0003800000 */
[----:B------:R-:W1:Y:S08]  /*a130*/  S2UR UR4, SR_CgaCtaId ;  /* 0x00000000000479c3 */ /* 0x000e700000008800 */
[----:B------:R-:W-:Y:S01]  /*a140*/  BAR.SYNC.DEFER_BLOCKING 0x6, 0xa0 ;  /* 0x0182800000007b1d */ /* 0x000fe20000010000 */
[C---:B------:R-:W-:Y:S01]  /*a150*/  IMAD.SHL.U32 R0, R58.reuse, 0x10, RZ ;  /* 0x000000103a007824 */ /* 0x040fe200078e00ff */
[C---:B------:R-:W-:Y:S01]  /*a160*/  SHF.L.U32 R23, R58.reuse, 0x10, RZ ;  /* 0x000000103a177819 */ /* 0x040fe200000006ff */
[C---:B------:R-:W-:Y:S01]  /*a170*/  IMAD.SHL.U32 R57, R58.reuse, 0x2, RZ ;  /* 0x000000023a397824 */ /* 0x040fe200078e00ff */
[----:B------:R-:W-:Y:S01]  /*a180*/  LOP3.LUT R59, R58, 0x60, RZ, 0xc0, !PT ;  /* 0x000000603a3b7812 */ /* 0x000fe200078ec0ff */
[----:B------:R-:W-:Y:S01]  /*a190*/  HFMA2 R55, -RZ, RZ, 0, 0 ;  /* 0x00000000ff377431 */ /* 0x000fe200000001ff */
[----:B------:R-:W-:-:S02]  /*a1a0*/  UMOV UR49, 0x400 ;  /* 0x0000040000317882 */ /* 0x000fc40000000000 */
[----:B------:R-:W2:Y:S01]  /*a1b0*/  LDC.64 R50, c[0x0][0x8b0] ;  /* 0x00022c00ff327b82 */ /* 0x000ea20000000a00 */
[----:B------:R-:W3:Y:S01]  /*a1c0*/  LDCU.128 UR8, c[0x0][0xa80] ;  /* 0x00015000ff0877ac */ /* 0x000ee20008000c00 */
[----:B------:R-:W-:Y:S01]  /*a1d0*/  LOP3.LUT R4, R0, 0x60, RZ, 0xc0, !PT ;  /* 0x0000006000047812 */ /* 0x000fe200078ec0ff */
[----:B------:R-:W-:Y:S01]  /*a1e0*/  IMAD.MOV.U32 R56, RZ, RZ, RZ ;  /* 0x000000ffff387224 */ /* 0x000fe200078e00ff */
[----:B------:R-:W-:Y:S01]  /*a1f0*/  LOP3.LUT R70, R58, 0x2, RZ, 0xc0, !PT ;  /* 0x000000023a467812 */ /* 0x000fe200078ec0ff */
[----:B------:R-:W4:Y:S01]  /*a200*/  LDCU UR63, c[0x0][0x370] ;  /* 0x00006e00ff3f77ac */ /* 0x000f220008000800 */
[----:B------:R-:W-:Y:S02]  /*a210*/  LOP3.LUT R57, R4, 0xc, R57, 0xf8, !PT ;  /* 0x0000000c04397812 */ /* 0x000fe400078ef839 */
[----:B------:R-:W2:Y:S01]  /*a220*/  LDC.64 R48, c[0x0][0x8a8] ;  /* 0x00022a00ff307b82 */ /* 0x000ea20000000a00 */
[----:B------:R-:W-:Y:S01]  /*a230*/  LOP3.LUT R58, R58, 0x4, RZ, 0xc0, !PT ;  /* 0x000000043a3a7812 */ /* 0x000fe200078ec0ff */
[----:B------:R-:W2:Y:S01]  /*a240*/  LDCU.64 UR54, c[0x0][0x348] ;  /* 0x00006900ff3677ac */ /* 0x000ea20008000a00 */
[----:B------:R-:W-:-:S02]  /*a250*/  LOP3.LUT R57, R57, 0x790, R0, 0xf8, !PT ;  /* 0x0000079039397812 */ /* 0x000fc400078ef800 */
[----:B------:R-:W-:Y:S01]  /*a260*/  MOV R22, RZ ;  /* 0x000000ff00167202 */ /* 0x000fe20000000f00 */
[----:B------:R-:W2:Y:S01]  /*a270*/  LDCU UR45, c[0x0][0xb0c] ;  /* 0x00016180ff2d77ac */ /* 0x000ea20008000800 */
[----:B------:R-:W-:Y:S01]  /*a280*/  LOP3.LUT R23, R23, 0x600000, RZ, 0xc0, !PT ;  /* 0x0060000017177812 */ /* 0x000fe200078ec0ff */
[----:B-1----:R-:W-:Y:S01]  /*a290*/  ULEA UR49, UR4, UR49, 0x18 ;  /* 0x0000003104317291 */ /* 0x002fe2000f8ec0ff */
[----:B---3--:R-:W-:Y:S01]  /*a2a0*/  IMAD.U32 R67, RZ, RZ, UR8 ;  /* 0x00000008ff437e24 */ /* 0x008fe2000f8e00ff */
[----:B------:R-:W1:Y:S01]  /*a2b0*/  LDCU.64 UR4, c[0x0][0x890] ;  /* 0x00011200ff0477ac */ /* 0x000e620008000a00 */
[----:B------:R-:W-:Y:S01]  /*a2c0*/  MOV R66, UR9 ;  /* 0x0000000900427c02 */ /* 0x000fe20008000f00 */
[----:B------:R-:W-:Y:S02]  /*a2d0*/  IMAD.U32 R65, RZ, RZ, UR10 ;  /* 0x0000000aff417e24 */ /* 0x000fe4000f8e00ff */
[----:B------:R-:W-:Y:S01]  /*a2e0*/  IMAD.U32 R64, RZ, RZ, UR11 ;  /* 0x0000000bff407e24 */ /* 0x000fe2000f8e00ff */
[----:B------:R-:W3:Y:S02]  /*a2f0*/  LDCU UR38, c[0x0][0xb30] ;  /* 0x00016600ff2677ac */ /* 0x000ee40008000800 */
[----:B------:R-:W4:Y:S01]  /*a300*/  LDS R2, [UR49+0xe0] ;  /* 0x0000e031ff027984 */ /* 0x000f220008000800 */
[----:B------:R-:W2:Y:S01]  /*a310*/  LDCU.64 UR60, c[0x0][0x888] ;  /* 0x00011100ff3c77ac */ /* 0x000ea20008000a00 */
[----:B------:R-:W2:Y:S01]  /*a320*/  LDCU.64 UR46, c[0x0][0xb28] ;  /* 0x00016500ff2e77ac */ /* 0x000ea20008000a00 */
[----:B------:R-:W2:Y:S01]  /*a330*/  LDCU.128 UR56, c[0x0][0xb10] ;  /* 0x00016200ff3877ac */ /* 0x000ea20008000c00 */
[----:B-1----:R-:W-:Y:S01]  /*a340*/  MOV R63, UR4 ;  /* 0x00000004003f7c02 */ /* 0x002fe20008000f00 */
[----:B------:R-:W-:Y:S01]  /*a350*/  IMAD.U32 R62, RZ, RZ, UR5 ;  /* 0x00000005ff3e7e24 */ /* 0x000fe2000f8e00ff */
[----:B------:R-:W-:Y:S01]  /*a360*/  UIADD3 UR4, UPT, UPT, UR49, 0x200, URZ ;  /* 0x0000020031047890 */ /* 0x000fe2000fffe0ff */
[----:B------:R-:W1:Y:S05]  /*a370*/  LDCU UR62, c[0x0][0x374] ;  /* 0x00006e80ff3e77ac */ /* 0x000e6a0008000800 */
[----:B------:R-:W-:Y:S01]  /*a380*/  IMAD.U32 R54, RZ, RZ, UR4 ;  /* 0x00000004ff367e24 */ /* 0x000fe2000f8e00ff */
[----:B------:R-:W-:Y:S01]  /*a390*/  UMOV UR53, URZ ;  /* 0x000000ff00357c82 */ /* 0x000fe20008000000 */
[----:B------:R-:W-:-:S02]  /*a3a0*/  UMOV UR50, URZ ;  /* 0x000000ff00327c82 */ /* 0x000fc40008000000 */
[----:B------:R-:W-:-:S04]  /*a3b0*/  IMAD R57, R57, 0x4, R54 ;  /* 0x0000000439397824 */ /* 0x000fc800078e0236 */
[--C-:B------:R-:W-:Y:S02]  /*a3c0*/  IMAD R70, R70, -0x10, R57.reuse ;  /* 0xfffffff046467824 */ /* 0x100fe400078e0239 */
[----:B------:R-:W-:Y:S02]  /*a3d0*/  IMAD R69, R58, -0x10, R57 ;  /* 0xfffffff03a457824 */ /* 0x000fe400078e0239 */
[C---:B----4-:R-:W-:Y:S01]  /*a3e0*/  VIADD R3, R2.reuse, 0x80 ;  /* 0x0000008002037836 */ /* 0x050fe20000000000 */
[----:B------:R-:W-:-:S04]  /*a3f0*/  LOP3.LUT R2, R2, 0xffff, RZ, 0xc0, !PT ;  /* 0x0000ffff02027812 */ /* 0x000fc800078ec0ff */
[----:B------:R-:W-:-:S05]  /*a400*/  LOP3.LUT R3, R3, 0xffff, RZ, 0xc0, !PT ;  /* 0x0000ffff03037812 */ /* 0x000fca00078ec0ff */
[----:B-123--:R4:W-:Y:S02]  /*a410*/  STL.64 [R1], R2 ;  /* 0x0000000201007387 */ /* 0x00e9e40000100a00 */
.L_x_173:
[----:B----4-:R-:W-:Y:S04]  /*a420*/  SHF.L.U32 R2, R55, 0x1f, RZ ;  /* 0x0000001f37027819 */ /* 0x010fe800000006ff */
[----:B-1----:R-:W1:Y:S02]  /*a430*/  SYNCS.PHASECHK.TRANS64.TRYWAIT P0, [UR49+0x90], R2 ;  /* 0x00009002ff0075a7 */ /* 0x002e640008001131 */
[----:B-1-3--:R-:W-:Y:S05]  /*a440*/  @!P0 BRA `(.L_x_98) ;  /* 0x00000068002c8947 */ /* 0x00afea0003800000 */
.L_x_223:
[----:B-1----:R-:W-:Y:S01]  /*a450*/  LEA R2, R22, UR48, 0x2 ;  /* 0x0000003016027c11 */ /* 0x002fe2000f8e10ff */
[----:B------:R-:W1:Y:S01]  /*a460*/  LDS.128 R4, [UR49+0xd0] ;  /* 0x0000d031ff047984 */ /* 0x000e620008000c00 */
[----:B------:R-:W-:Y:S02]  /*a470*/  UIADD3 UR4, UPT, UPT, UR49, 0x98, URZ ;  /* 0x0000009831047890 */ /* 0x000fe4000fffe0ff */
[----:B------:R-:W-:Y:S01]  /*a480*/  UISETP.GE.AND UP0, UPT, UR39, 0x1, UPT ;  /* 0x000000012700788c */ /* 0x000fe2000bf06270 */
[----:B------:R-:W-:Y:S01]  /*a490*/  @!PT LDS RZ, [RZ] ;  /* 0x00000000fffff984 */ /* 0x000fe20000000800 */
[----:B------:R-:W-:Y:S01]  /*a4a0*/  @!PT LDS RZ, [RZ] ;  /* 0x00000000fffff984 */ /* 0x000fe20000000800 */
[----:B------:R-:W-:Y:S01]  /*a4b0*/  @!PT LDS RZ, [RZ] ;  /* 0x00000000fffff984 */ /* 0x000fe20000000800 */
[----:B------:R-:W-:Y:S01]  /*a4c0*/  @!PT LDS RZ, [RZ] ;  /* 0x00000000fffff984 */ /* 0x000fe20000000800 */
[----:B------:R2:W-:Y:S06]  /*a4d0*/  MEMBAR.ALL.CTA ;  /* 0x0000000000007992 */ /* 0x0005ec0000008000 */
[----:B--2---:R-:W2:Y:S01]  /*a4e0*/  FENCE.VIEW.ASYNC.S ;  /* 0x00000000000073c6 */ /* 0x004ea20000000000 */
[----:B------:R-:W-:Y:S09]  /*a4f0*/  UPRMT UR4, URZ, 0x654, UR4 ;  /* 0x00000654ff047896 */ /* 0x000ff20008000004 */
[----:B--2---:R-:W-:Y:S01]  /*a500*/  SYNCS.ARRIVE.TRANS64.RED.A1T0 RZ, [UR4], RZ ;  /* 0x000000ffffff79a7 */ /* 0x004fe20008100404 */
[----:B------:R-:W5:Y:S01]  /*a510*/  LDL R2, [R2] ;  /* 0x0000000002027983 */ /* 0x000f620000100800 */
[----:B-1----:R-:W-:Y:S11]  /*a520*/  LOP3.LUT P0, RZ, R6, 0x1, RZ, 0xc0, !PT ;  /* 0x0000000106ff7812 */ /* 0x002ff6000780c0ff */
[----:B------:R-:W-:Y:S02]  /*a530*/  @!UPT UIADD3 URZ, UPT, UPT, URZ, URZ, URZ ;  /* 0x000000fffffff290 */ /* 0x000fe4000fffe0ff */
[----:B------:R-:W-:Y:S01]  /*a540*/  VOTEU.ANY UP1, P0 ;  /* 0x0000000000ff7886 */ /* 0x000fe20000020100 */
[----:B------:R-:W-:Y:S01]  /*a550*/  PLOP3.LUT P0, PT, PT, PT, UP1, 0x80, 0x8 ;  /* 0x000000000008781c */ /* 0x000fe20003f0f018 */
[----:B------:R-:W-:Y:S06]  /*a560*/  UP2UR UR4, UPR, URZ, 0x2 ;  /* 0x00000002ff047883 */ /* 0x000fec0008000000 */
[----:B------:R-:W-:Y:S06]  /*a570*/  IMAD.U32 R76, RZ, RZ, UR4 ;  /* 0x00000004ff4c7e24 */ /* 0x000fec000f8e00ff */
[----:B------:R-:W-:Y:S02]  /*a580*/  @P0 MOV R3, R4 ;  /* 0x0000000400030202 */ /* 0x000fe40000000f00 */
[----:B------:R-:W-:Y:S02]  /*a590*/  @P0 LOP3.LUT R0, R5, 0xffff, RZ, 0xc0, !PT ;  /* 0x0000ffff05000812 */ /* 0x000fe400078ec0ff */
[----:B------:R-:W-:Y:S02]  /*a5a0*/  @P0 R2UR UR5, R3 ;  /* 0x00000000030502ca */ /* 0x000fe400000e0000 */
[----:B------:R-:W-:Y:S11]  /*a5b0*/  @P0 R2UR UR4, R0 ;  /* 0x00000000000402ca */ /* 0x000ff600000e0000 */
[----:B------:R-:W-:Y:S02]  /*a5c0*/  @UP1 UMOV UR37, UR5 ;  /* 0x0000000500251c82 */ /* 0x000fe40008000000 */
[----:B------:R-:W-:Y:S01]  /*a5d0*/  @UP1 UMOV UR36, UR4 ;  /* 0x0000000400241c82 */ /* 0x000fe20008000000 */
[----:B------:R-:W-:Y:S05]  /*a5e0*/  BRA.U !UP0, `(.L_x_99) ;  /* 0x0000000108cc7547 */ /* 0x000fea000b800000 */
[----:B------:R-:W1:Y:S01]  /*a5f0*/  LDCU UR9, c[0x0][0xb20] ;  /* 0x00016400ff0977ac */ /* 0x000e620008000800 */
[----:B------:R-:W-:Y:S02]  /*a600*/  UIMAD.WIDE.U32 UR4, UR62, UR59, URZ ;  /* 0x0000003b3e0472a5 */ /* 0x000fe4000f8e00ff */
[----:B------:R-:W-:Y:S02]  /*a610*/  UIMAD.WIDE.U32 UR6, UR63, UR56, URZ ;  /* 0x000000383f0672a5 */ /* 0x000fe4000f8e00ff */
[----:B------:R-:W-:Y:S02]  /*a620*/  UIMAD.WIDE.U32 UR10, UR36, UR59, URZ ;  /* 0x0000003b240a72a5 */ /* 0x000fe4000f8e00ff */
[----:B------:R-:W-:Y:S02]  /*a630*/  UISETP.NE.AND UP0, UPT, UR58, 0x1, UPT ;  /* 0x000000013a00788c */ /* 0x000fe4000bf05270 */
[----:B------:R-:W-:Y:S02]  /*a640*/  UISETP.NE.AND UP1, UPT, UR45, 0x1, UPT ;  /* 0x000000012d00788c */ /* 0x000fe4000bf25270 */
[----:B------:R-:W-:Y:S02]  /*a650*/  UISETP.NE.AND UP2, UPT, UR39, 0x1, UPT ;  /* 0x000000012700788c */ /* 0x000fe4000bf45270 */
[----:B------:R-:W-:Y:S01]  /*a660*/  UIMAD.WIDE.U32 UR12, UR37, UR56, URZ ;  /* 0x00000038250c72a5 */ /* 0x000fe2000f8e00ff */
[----:B------:R-:W-:Y:S01]  /*a670*/  UMOV UR4, UR5 ;  /* 0x0000000500047c82 */ /* 0x000fe20008000000 */
[----:B------:R-:W-:Y:S01]  /*a680*/  UMOV UR6, UR11 ;  /* 0x0000000b00067c82 */ /* 0x000fe20008000000 */
[----:B-1----:R-:W-:Y:S03]  /*a690*/  USHF.R.U32.HI UR8, URZ, UR9, UR4 ;  /* 0x00000009ff087299 */ /* 0x002fe60008011604 */
[----:B------:R-:W-:Y:S02]  /*a6a0*/  UMOV UR4, UR7 ;  /* 0x0000000700047c82 */ /* 0x000fe40008000000 */
[----:B------:R-:W-:Y:S02]  /*a6b0*/  USHF.R.U32.HI UR5, URZ, UR57, UR4 ;  /* 0x00000039ff057299 */ /* 0x000fe40008011604 */
[----:B------:R-:W-:Y:S02]  /*a6c0*/  USEL UR4, UR62, UR8, !UP0 ;  /* 0x000000083e047287 */ /* 0x000fe4000c000000 */
[----:B------:R-:W-:Y:S02]  /*a6d0*/  USHF.R.U32.HI UR8, URZ, UR9, UR6 ;  /* 0x00000009ff087299 */ /* 0x000fe40008011606 */
[----:B------:R-:W-:Y:S02]  /*a6e0*/  UIMAD.WIDE.U32 UR6, UR4, UR46, URZ ;  /* 0x0000002e040672a5 */ /* 0x000fe4000f8e00ff */
[----:B------:R-:W-:Y:S02]  /*a6f0*/  USEL UR9, UR63, UR5, !UP1 ;  /* 0x000000053f097287 */ /* 0x000fe4000c800000 */
[----:B------:R-:W-:Y:S02]  /*a700*/  USEL UR8, UR36, UR8, !UP0 ;  /* 0x0000000824087287 */ /* 0x000fe4000c000000 */
[----:B------:R-:W-:Y:S01]  /*a710*/  UIMAD.WIDE.U32 UR10, UR9, UR46, URZ ;  /* 0x0000002e090a72a5 */ /* 0x000fe2000f8e00ff */
[----:B------:R-:W-:Y:S01]  /*a720*/  UMOV UR6, UR7 ;  /* 0x0000000700067c82 */ /* 0x000fe20008000000 */
[----:B------:R-:W-:Y:S01]  /*a730*/  UMOV UR5, UR13 ;  /* 0x0000000d00057c82 */ /* 0x000fe20008000000 */
[----:B------:R-:W-:Y:S02]  /*a740*/  @UP2 USHF.R.U32.HI UR4, URZ, UR47, UR6 ;  /* 0x0000002fff042299 */ /* 0x000fe40008011606 */
[----:B------:R-:W-:Y:S02]  /*a750*/  USHF.R.U32.HI UR5, URZ, UR57, UR5 ;  /* 0x00000039ff057299 */ /* 0x000fe40008011605 */
[----:B------:R-:W-:Y:S02]  /*a760*/  UIMAD UR4, UR39, UR4, URZ ;  /* 0x00000004270472a4 */ /* 0x000fe4000f8e02ff */
[----:B------:R-:W-:Y:S02]  /*a770*/  USEL UR5, UR37, UR5, !UP1 ;  /* 0x0000000525057287 */ /* 0x000fe4000c800000 */
[----:B------:R-:W-:Y:S01]  /*a780*/  UISETP.GE.AND UP0, UPT, UR8, UR4, UPT ;  /* 0x000000040800728c */ /* 0x000fe2000bf06270 */
[----:B------:R-:W-:Y:S01]  /*a790*/  UMOV UR6, UR11 ;  /* 0x0000000b00067c82 */ /* 0x000fe20008000000 */
[----:B------:R-:W-:Y:S02]  /*a7a0*/  UIMAD.WIDE.U32 UR10, UR8, UR46, URZ ;  /* 0x0000002e080a72a5 */ /* 0x000fe4000f8e00ff */
[----:B------:R-:W-:Y:S04]  /*a7b0*/  @UP2 USHF.R.U32.HI UR9, URZ, UR47, UR6 ;  /* 0x0000002fff092299 */ /* 0x000fe80008011606 */
[----:B------:R-:W-:Y:S01]  /*a7c0*/  UIMAD UR6, UR39, UR9, URZ ;  /* 0x00000009270672a4 */ /* 0x000fe2000f8e02ff */
[----:B------:R-:W-:Y:S03]  /*a7d0*/  UMOV UR4, UR11 ;  /* 0x0000000b00047c82 */ /* 0x000fe60008000000 */
[----:B------:R-:W-:Y:S02]  /*a7e0*/  UISETP.GE.OR UP0, UPT, UR5, UR6, UP0 ;  /* 0x000000060500728c */ /* 0x000fe40008706670 */
[----:B------:R-:W-:Y:S02]  /*a7f0*/  USHF.R.U32.HI UR4, URZ, UR47, UR4 ;  /* 0x0000002fff047299 */ /* 0x000fe40008011604 */
[----:B------:R-:W-:Y:S02]  /*a800*/  UIMAD.WIDE.U32 UR6, UR5, UR46, URZ ;  /* 0x0000002e050672a5 */ /* 0x000fe4000f8e00ff */
[----:B------:R-:W-:Y:S02]  /*a810*/  USEL UR11, UR8, UR4, !UP2 ;  /* 0x00000004080b7287 */ /* 0x000fe4000d000000 */
[----:B------:R-:W-:Y:S02]  /*a820*/  UIADD3 UR6, UPT, UPT, -UR5, URZ, URZ ;  /* 0x000000ff05067290 */ /* 0x000fe4000fffe1ff */
[----:B------:R-:W-:Y:S02]  /*a830*/  UIADD3 UR10, UPT, UPT, -UR11, URZ, URZ ;  /* 0x000000ff0b0a7290 */ /* 0x000fe4000fffe1ff */
[----:B------:R-:W-:Y:S02]  /*a840*/  UIMAD UR6, UR45, UR6, UR37 ;  /* 0x000000062d0672a4 */ /* 0x000fe4000f8e0225 */
[----:B------:R-:W-:Y:S01]  /*a850*/  UIMAD UR10, UR39, UR10, UR8 ;  /* 0x0000000a270a72a4 */ /* 0x000fe2000f8e0208 */
[----:B------:R-:W-:Y:S01]  /*a860*/  @!UP0 UMOV UR4, UR7 ;  /* 0x0000000700048c82 */ /* 0x000fe20008000000 */
[----:B------:R-:W-:Y:S02]  /*a870*/  UIADD3 UR7, UPT, UPT, -UR8, URZ, URZ ;  /* 0x000000ff08077290 */ /* 0x000fe4000fffe1ff */
[----:B------:R-:W-:Y:S04]  /*a880*/  @!UP0 USHF.R.U32.HI UR4, URZ, UR47, UR4 ;  /* 0x0000002fff048299 */ /* 0x000fe80008011604 */
[----:B------:R-:W-:Y:S04]  /*a890*/  @!UP0 USEL UR4, UR5, UR4, !UP2 ;  /* 0x0000000405048287 */ /* 0x000fe8000d000000 */
[----:B------:R-:W-:Y:S02]  /*a8a0*/  @!UP0 UIMAD UR9, UR9, UR10, UR4 ;  /* 0x0000000a090982a4 */ /* 0x000fe4000f8e0204 */
[----:B------:R-:W-:Y:S02]  /*a8b0*/  @!UP0 UIADD3 UR10, UPT, UPT, UR11, -UR4, URZ ;  /* 0x800000040b0a8290 */ /* 0x000fe4000fffe0ff */
[----:B------:R-:W-:Y:S02]  /*a8c0*/  UIMAD UR4, UR58, UR7, UR36 ;  /* 0x000000073a0472a4 */ /* 0x000fe4000f8e0224 */
[----:B------:R-:W-:Y:S03]  /*a8d0*/  @!UP0 UIMAD UR8, UR10, UR39, UR5 ;  /* 0x000000270a0882a4 */ /* 0x000fe6000f8e0205 */
[----:B------:R-:W-:Y:S02]  /*a8e0*/  @!UP0 UMOV UR5, UR9 ;  /* 0x0000000900058c82 */ /* 0x000fe40008000000 */
[----:B------:R-:W-:Y:S02]  /*a8f0*/  UIMAD UR37, UR5, UR45, UR6 ;  /* 0x0000002d052572a4 */ /* 0x000fe4000f8e0206 */
[----:B------:R-:W-:Y:S11]  /*a900*/  UIMAD UR36, UR8, UR58, UR4 ;  /* 0x0000003a082472a4 */ /* 0x000ff6000f8e0204 */
[----:B------:R-:W-:Y:S01]  /*a910*/  @!UPT UIADD3 URZ, UPT, UPT, URZ, URZ, URZ ;  /* 0x000000fffffff290 */ /* 0x000fe2000fffe0ff */
.L_x_99:
[----:B------:R-:W-:Y:S01]  /*a920*/  UISETP.NE.AND UP0, UPT, UR38, 0x1, UPT ;  /* 0x000000012600788c */ /* 0x000fe2000bf05270 */
[----:B------:R-:W-:Y:S01]  /*a930*/  @P0 SHF.R.U32.HI R4, RZ, 0x10, R5 ;  /* 0x00000010ff040819 */ /* 0x000fe20000011605 */
[----:B------:R-:W-:Y:S01]  /*a940*/  USHF.L.U32 UR41, UR21, 0x7, URZ ;  /* 0x0000000715297899 */ /* 0x000fe200080006ff */
[----:B------:R-:W-:Y:S01]  /*a950*/  R2UR UR11, R71 ;  /* 0x00000000470b72ca */ /* 0x000fe200000e0000 */
[----:B------:R-:W-:Y:S01]  /*a960*/  BSSY.RECONVERGENT B6, `(.L_x_100) ;  /* 0x0000035000067945 */ /* 0x000fe20003800200 */
[----:B------:R-:W-:Y:S02]  /*a970*/  @P0 R2UR UR11, R4 ;  /* 0x00000000040b02ca */ /* 0x000fe400000e0000 */
[----:B------:R-:W-:Y:S04]  /*a980*/  LOP3.LUT P0, RZ, R54, 0x1b0, RZ, 0xc0, !PT ;  /* 0x000001b036ff7812 */ /* 0x000fe8000780c0ff */
[----:B------:R-:W1:Y:S07]  /*a990*/  @!UP0 LDCU.128 UR12, c[0x0][0xb10] ;  /* 0x00016200ff0c87ac */ /* 0x000e6e0008000c00 */
[----:B------:R-:W-:Y:S01]  /*a9a0*/  IMAD.U32 R71, RZ, RZ, UR11 ;  /* 0x0000000bff477e24 */ /* 0x000fe2000f8e00ff */
[----:B------:R-:W2:Y:S01]  /*a9b0*/  @!UP0 LDCU UR5, c[0x0][0xb0c] ;  /* 0x00016180ff0587ac */ /* 0x000ea20008000800 */
[----:B------:R-:W3:Y:S01]  /*a9c0*/  @!UP0 LDCU UR10, c[0x0][0xb20] ;  /* 0x00016400ff0a87ac */ /* 0x000ee20008000800 */
[----:B-1----:R-:W-:Y:S02]  /*a9d0*/  UIMAD.WIDE.U32 UR8, UR37, UR12, URZ ;  /* 0x0000000c250872a5 */ /* 0x002fe4000f8e00ff */
[----:B------:R-:W-:Y:S02]  /*a9e0*/  UIMAD.WIDE.U32 UR6, UR36, UR15, URZ ;  /* 0x0000000f240672a5 */ /* 0x000fe4000f8e00ff */
[----:B------:R-:W-:Y:S03]  /*a9f0*/  @!UP0 UISETP.NE.AND UP1, UPT, UR14, 0x1, UPT ;  /* 0x000000010e00888c */ /* 0x000fe6000bf25270 */
[----:B------:R-:W-:Y:S01]  /*aa00*/  @!UP0 UMOV UR4, UR9 ;  /* 0x0000000900048c82 */ /* 0x000fe20008000000 */
[----:B--2---:R-:W-:Y:S02]  /*aa10*/  @!UP0 UISETP.NE.AND UP2, UPT, UR5, 0x1, UPT ;  /* 0x000000010500888c */ /* 0x004fe4000bf45270 */
[----:B------:R-:W-:Y:S01]  /*aa20*/  @!UP0 USHF.R.U32.HI UR4, URZ, UR13, UR4 ;  /* 0x0000000dff048299 */ /* 0x000fe20008011604 */
[----:B------:R-:W-:Y:S02]  /*aa30*/  @!UP0 UMOV UR6, UR7 ;  /* 0x0000000700068c82 */ /* 0x000fe40008000000 */
[----:B---3--:R-:W-:Y:S02]  /*aa40*/  @!UP0 USHF.R.U32.HI UR6, URZ, UR10, UR6 ;  /* 0x0000000aff068299 */ /* 0x008fe40008011606 */
[----:B------:R-:W-:Y:S02]  /*aa50*/  @!UP0 USEL UR7, UR37, UR4, !UP2 ;  /* 0x0000000425078287 */ /* 0x000fe4000d000000 */
[----:B------:R-:W-:Y:S04]  /*aa60*/  @!UP0 USEL UR6, UR36, UR6, !UP1 ;  /* 0x0000000624068287 */ /* 0x000fe8000c800000 */
[----:B------:R-:W-:Y:S02]  /*aa70*/  @!UP0 UIADD3 UR4, UPT, UPT, -UR7, UR6, URZ ;  /* 0x0000000607048290 */ /* 0x000fe4000fffe1ff */
[----:B------:R-:W-:Y:S02]  /*aa80*/  @!UP0 UIADD3 UR6, UPT, UPT, UR7, -UR6, URZ ;  /* 0x8000000607068290 */ /* 0x000fe4000fffe0ff */
[----:B------:R-:W-:Y:S02]  /*aa90*/  @!UP0 UIMAD UR37, UR4, UR5, UR37 ;  /* 0x00000005042582a4 */ /* 0x000fe4000f8e0225 */
[----:B------:R-:W-:Y:S01]  /*aaa0*/  @!UP0 UIMAD UR36, UR6, UR14, UR36 ;  /* 0x0000000e062482a4 */ /* 0x000fe2000f8e0224 */
[----:B------:R-:W-:Y:S11]  /*aab0*/  @!P0 BRA `(.L_x_101) ;  /* 0x00000000007c8947 */ /* 0x000ff60003800000 */
[----:B------:R-:W1:Y:S01]  /*aac0*/  LDCU.64 UR8, c[0x4][0x80] ;  /* 0x01001000ff0877ac */ /* 0x000e620008000a00 */
[----:B------:R-:W-:Y:S01]  /*aad0*/  MOV R16, 0x0 ;  /* 0x0000000000107802 */ /* 0x000fe20000000f00 */
[----:B------:R-:W-:Y:S02]  /*aae0*/  HFMA2 R12, -RZ, RZ, 0, 5.9604644775390625e-08 ;  /* 0x00000001ff0c7431 */ /* 0x000fe400000001ff */
[----:B------:R-:W-:Y:S01]  /*aaf0*/  IMAD.MOV.U32 R8, RZ, RZ, 0x70 ;  /* 0x00000070ff087424 */ /* 0x000fe200078e00ff */
[----:B------:R2:W3:Y:S01]  /*ab00*/  LDC.64 R14, c[0x4][R16] ;  /* 0x01000000100e7b82 */ /* 0x0004e20000000a00 */
[----:B------:R-:W4:Y:S01]  /*ab10*/  LDCU.64 UR6, c[0x4][0x88] ;  /* 0x01001100ff0677ac */ /* 0x000f220008000a00 */
[----:B------:R-:W-:Y:S01]  /*ab20*/  IMAD.MOV.U32 R13, RZ, RZ, RZ ;  /* 0x000000ffff0d7224 */ /* 0x000fe200078e00ff */
[----:B------:R-:W2:Y:S01]  /*ab30*/  LDCU.64 UR4, c[0x4][0x8] ;  /* 0x01000100ff0477ac */ /* 0x000ea20008000a00 */
[----:B-1----:R-:W-:Y:S01]  /*ab40*/  MOV R5, UR9 ;  /* 0x0000000900057c02 */ /* 0x002fe20008000f00 */
[----:B------:R-:W-:Y:S01]  /*ab50*/  IMAD.U32 R4, RZ, RZ, UR8 ;  /* 0x00000008ff047e24 */ /* 0x000fe2000f8e00ff */
[----:B----4-:R-:W-:Y:S01]  /*ab60*/  MOV R7, UR7 ;  /* 0x0000000700077c02 */ /* 0x010fe20008000f00 */
[----:B------:R-:W-:Y:S01]  /*ab70*/  IMAD.U32 R6, RZ, RZ, UR6 ;  /* 0x00000006ff067e24 */ /* 0x000fe2000f8e00ff */
[----:B--2---:R-:W-:Y:S01]  /*ab80*/  MOV R11, UR5 ;  /* 0x00000005000b7c02 */ /* 0x004fe20008000f00 */
[----:B------:R-:W-:Y:S02]  /*ab90*/  IMAD.U32 R10, RZ, RZ, UR4 ;  /* 0x00000004ff0a7e24 */ /* 0x000fe4000f8e00ff */
[----:B------:R-:W-:Y:S07]  /*aba0*/  LEPC R20, `(.L_x_102) ;  /* 0x000000001014794e */ /* 0x000fee0000000000 */
[----:B---3-5:R-:W-:Y:S05]  /*abb0*/  CALL.ABS.NOINC R14 ;  /* 0x000000000e007343 */ /* 0x028fea0003c00000 */
.L_x_102:
[----:B------:R-:W1:Y:S01]  /*abc0*/  LDCU.64 UR8, c[0x4][0x80] ;  /* 0x01001000ff0877ac */ /* 0x000e620008000a00 */
[----:B------:R-:W2:Y:S01]  /*abd0*/  LDC.64 R16, c[0x4][R16] ;  /* 0x0100000010107b82 */ /* 0x000ea20000000a00 */
[----:B------:R-:W-:Y:S02]  /*abe0*/  HFMA2 R12, -RZ, RZ, 0, 5.9604644775390625e-08 ;  /* 0x00000001ff0c7431 */ /* 0x000fe400000001ff */
[----:B------:R-:W-:Y:S02]  /*abf0*/  IMAD.MOV.U32 R8, RZ, RZ, 0x70 ;  /* 0x00000070ff087424 */ /* 0x000fe400078e00ff */
[----:B------:R-:W-:Y:S01]  /*ac00*/  IMAD.MOV.U32 R13, RZ, RZ, RZ ;  /* 0x000000ffff0d7224 */ /* 0x000fe200078e00ff */
[----:B------:R-:W3:Y:S01]  /*ac10*/  LDCU.64 UR6, c[0x4][0x88] ;  /* 0x01001100ff0677ac */ /* 0x000ee20008000a00 */
[----:B------:R-:W4:Y:S01]  /*ac20*/  LDCU.64 UR4, c[0x4][0x8] ;  /* 0x01000100ff0477ac */ /* 0x000f220008000a00 */
[----:B-1----:R-:W-:Y:S02]  /*ac30*/  MOV R4, UR8 ;  /* 0x0000000800047c02 */ /* 0x002fe40008000f00 */
[----:B------:R-:W-:Y:S02]  /*ac40*/  MOV R5, UR9 ;  /* 0x0000000900057c02 */ /* 0x000fe40008000f00 */
[----:B---3--:R-:W-:Y:S01]  /*ac50*/  MOV R7, UR7 ;  /* 0x0000000700077c02 */ /* 0x008fe20008000f00 */
[----:B------:R-:W-:Y:S01]  /*ac60*/  IMAD.U32 R6, RZ, RZ, UR6 ;  /* 0x00000006ff067e24 */ /* 0x000fe2000f8e00ff */
[----:B----4-:R-:W-:Y:S01]  /*ac70*/  MOV R11, UR5 ;  /* 0x00000005000b7c02 */ /* 0x010fe20008000f00 */
[----:B------:R-:W-:Y:S02]  /*ac80*/  IMAD.U32 R10, RZ, RZ, UR4 ;  /* 0x00000004ff0a7e24 */ /* 0x000fe4000f8e00ff */
[----:B------:R-:W-:Y:S07]  /*ac90*/  LEPC R20, `(.L_x_101) ;  /* 0x000000001014794e */ /* 0x000fee0000000000 */
[----:B--2---:R-:W-:Y:S05]  /*aca0*/  CALL.ABS.NOINC R16 ;  /* 0x0000000010007343 */ /* 0x004fea0003c00000 */
.L_x_101:
[----:B------:R-:W-:Y:S05]  /*acb0*/  BSYNC.RECONVERGENT B6 ;  /* 0x0000000000067941 */ /* 0x000fea0003800200 */
.L_x_100:
[----:B------:R-:W-:Y:S02]  /*acc0*/  R2UR UR6, R68 ;  /* 0x00000000440672ca */ /* 0x000fe400000e0000 */
[----:B------:R-:W-:Y:S02]  /*acd0*/  R2UR UR5, R63 ;  /* 0x000000003f0572ca */ /* 0x000fe400000e0000 */
[----:B------:R-:W-:Y:S02]  /*ace0*/  R2UR UR4, R62 ;  /* 0x000000003e0472ca */ /* 0x000fe400000e0000 */
[----:B------:R-:W-:Y:S02]  /*acf0*/  ISETP.NE.U32.AND P4, PT, R50, RZ, PT ;  /* 0x000000ff3200720c */ /* 0x000fe40003f85070 */
[----:B------:R-:W-:Y:S02]  /*ad00*/  ISETP.NE.U32.AND P2, PT, RZ, UR60, PT ;  /* 0x0000003cff007c0c */ /* 0x000fe4000bf45070 */
[----:B------:R-:W-:Y:S02]  /*ad10*/  ISETP.NE.AND.EX P4, PT, R51, RZ, PT, P4 ;  /* 0x000000ff3300720c */ /* 0x000fe40003f85340 */
[----:B------:R-:W-:Y:S01]  /*ad20*/  ISETP.NE.AND.EX P2, PT, RZ, UR61, PT, P2 ;  /* 0x0000003dff007c0c */ /* 0x000fe2000bf45320 */
[----:B------:R-:W-:Y:S02]  /*ad30*/  UISETP.NE.AND UP2, UPT, UR6, URZ, UPT ;  /* 0x000000ff0600728c */ /* 0x000fe4000bf45270 */
[----:B------:R-:W-:Y:S04]  /*ad40*/  UISETP.NE.U32.AND UP0, UPT, UR5, URZ, UPT ;  /* 0x000000ff0500728c */ /* 0x000fe8000bf05070 */
[----:B------:R-:W-:Y:S01]  /*ad50*/  UISETP.NE.AND.EX UP1, UPT, UR4, URZ, UPT, UP0 ;  /* 0x000000ff0400728c */ /* 0x000fe2000bf25300 */
[----:B------:R-:W-:Y:S01]  /*ad60*/  PLOP3.LUT P1, PT, PT, PT, UP2, 0x80, 0x8 ;  /* 0x000000000008781c */ /* 0x000fe20003f2f028 */
[----:B------:R-:W-:Y:S03]  /*ad70*/  UPLOP3.LUT UP0, UPT, UPT, UPT, UPT, 0x40, 0x4 ;  /* 0x000000000004789c */ /* 0x000fe60003f0e870 */
[----:B------:R-:W-:Y:S06]  /*ad80*/  @UP2 UPLOP3.LUT UP0, UPT, UPT, UPT, UP1, 0x80, 0x8 ;  /* 0x000000000008289c */ /* 0x000fec0003f0f010 */
[----:B------:R-:W-:Y:S01]  /*ad90*/  PLOP3.LUT P0, PT, PT, PT, UP0, 0x80, 0x8 ;  /* 0x000000000008781c */ /* 0x000fe20003f0f008 */
[----:B------:R-:W-:Y:S01]  /*ada0*/  @!UPT UIADD3 URZ, UPT, UPT, URZ, URZ, URZ ;  /* 0x000000fffffff290 */ /* 0x000fe2000fffe0ff */
[----:B------:R-:W-:Y:S11]  /*adb0*/  BRA.U !UP1, `(.L_x_103) ;  /* 0x0000000109407547 */ /* 0x000ff6000b800000 */
[----:B------:R-:W-:Y:S01]  /*adc0*/  UISETP.NE.U32.AND UP0, UPT, UR60, URZ, UPT ;  /* 0x000000ff3c00728c */ /* 0x000fe2000bf05070 */
[----:B------:R-:W-:Y:S01]  /*add0*/  R2UR UR6, R63 ;  /* 0x000000003f0672ca */ /* 0x000fe200000e0000 */
[----:B------:R-:W1:Y:S01]  /*ade0*/  LDCU.64 UR8, c[0x0][0x358] ;  /* 0x00006b00ff0877ac */ /* 0x000e620008000a00 */
[----:B------:R-:W-:Y:S02]  /*adf0*/  HFMA2 R60, -RZ, RZ, 0, 5.9604644775390625e-08 ;  /* 0x00000001ff3c7431 */ /* 0x000fe400000001ff */
[----:B------:R-:W-:Y:S01]  /*ae00*/  IMAD.MOV.U32 R0, RZ, RZ, 0x1 ;  /* 0x00000001ff007424 */ /* 0x000fe200078e00ff */
[----:B------:R-:W-:Y:S06]  /*ae10*/  UISETP.NE.AND.EX UP0, UPT, UR61, URZ, UPT, UP0 ;  /* 0x000000ff3d00728c */ /* 0x000fec000bf05300 */
[----:B------:R-:W-:Y:S05]  /*ae20*/  PLOP3.LUT P3, PT, PT, PT, UP0, 0x80, 0x8 ;  /* 0x000000000008781c */ /* 0x000fea0003f6f008 */
[----:B------:R-:W2:Y:S01]  /*ae30*/  @UP0 LDCU.64 UR4, c[0x0][0x888] ;  /* 0x00011100ff0407ac */ /* 0x000ea20008000a00 */
[----:B------:R-:W-:Y:S07]  /*ae40*/  @UP0 UIMAD UR6, UR52, UR6, URZ ;  /* 0x00000006340602a4 */ /* 0x000fee000f8e02ff */
[----:B------:R-:W-:Y:S01]  /*ae50*/  @!P3 PRMT R60, R0, 0x7610, R60 ;  /* 0x00007610003cb816 */ /* 0x000fe2000000003c */
[----:B--2---:R-:W-:Y:S06]  /*ae60*/  @UP0 UIMAD.WIDE UR4, UR6, 0x4, UR4 ;  /* 0x00000004060408a5 */ /* 0x004fec000f8e0204 */
[----:B------:R-:W-:Y:S02]  /*ae70*/  IMAD.U32 R4, RZ, RZ, UR4 ;  /* 0x00000004ff047e24 */ /* 0x000fe4000f8e00ff */
[----:B------:R-:W-:Y:S03]  /*ae80*/  IMAD.U32 R5, RZ, RZ, UR5 ;  /* 0x00000005ff057e24 */ /* 0x000fe6000f8e00ff */
[----:B------:R-:W2:Y:S02]  /*ae90*/  @!UP0 LDCU UR4, c[0x0][0x880] ;  /* 0x00011000ff0487ac */ /* 0x000ea40008000800 */
[----:B-1---5:R1:W5:Y:S02]  /*aea0*/  @P3 LDG.E R27, desc[UR8][R4.64] ;  /* 0x00000008041b3981 */ /* 0x022364000c1e1900 */
[----:B-12---:R-:W-:Y:S02]  /*aeb0*/  @!P3 MOV R27, UR4 ;  /* 0x00000004001bbc02 */ /* 0x006fe40008000f00 */
.L_x_103:
[----:B------:R-:W-:Y:S05]  /*aec0*/  @!P4 BRA `(.L_x_104) ;  /* 0x000000000024c947 */ /* 0x000fea0003800000 */
[----:B------:R-:W-:Y:S01]  /*aed0*/  ISETP.NE.U32.AND P3, PT, R48, RZ, PT ;  /* 0x000000ff3000720c */ /* 0x000fe20003f65070 */
[----:B------:R-:W1:Y:S03]  /*aee0*/  LDCU.64 UR4, c[0x0][0x358] ;  /* 0x00006b00ff0477ac */ /* 0x000e660008000a00 */
[----:B------:R-:W-:Y:S11]  /*aef0*/  ISETP.NE.AND.EX P3, PT, R49, RZ, PT, P3 ;  /* 0x000000ff3100720c */ /* 0x000ff60003f65330 */
[----:B------:R-:W-:Y:S02]  /*af00*/  @!UPT UIADD3 URZ, UPT, UPT, URZ, URZ, URZ ;  /* 0x000000fffffff290 */ /* 0x000fe4000fffe0ff */
[----:B------:R-:W2:Y:S01]  /*af10*/  @P3 LDC.64 R4, c[0x0][0x8a8] ;  /* 0x00022a00ff043b82 */ /* 0x000ea20000000a00 */
[----:B------:R-:W-:Y:S04]  /*af20*/  @P3 IMAD R0, R50, UR52, RZ ;  /* 0x0000003432003c24 */ /* 0x000fe8000f8e02ff */
[----:B--2---:R-:W-:Y:S05]  /*af30*/  @P3 IMAD.WIDE R4, R0, 0x4, R4 ;  /* 0x0000000400043825 */ /* 0x004fea00078e0204 */
[----:B-1---5:R1:W5:Y:S02]  /*af40*/  @P3 LDG.E R24, desc[UR4][R4.64] ;  /* 0x0000000404183981 */ /* 0x022364000c1e1900 */
[----:B-1----:R-:W2:Y:S02]  /*af50*/  @!P3 LDC R24, c[0x0][0x8a0] ;  /* 0x00022800ff18bb82 */ /* 0x002ea40000000800 */
.L_x_104:
[----:B-----5:R-:W-:Y:S01]  /*af60*/  FSETP.NEU.AND P4, PT, R27, RZ, PT ;  /* 0x000000ff1b00720b */ /* 0x020fe20003f8d000 */
[----:B------:R-:W1:Y:S01]  /*af70*/  LDCU.64 UR10, c[0x0][0xa90] ;  /* 0x00015200ff0a77ac */ /* 0x000e620008000a00 */
[----:B------:R-:W-:Y:S01]  /*af80*/  SEL R4, RZ, 0xffffffff, P2 ;  /* 0xffffffffff047807 */ /* 0x000fe20001000000 */
[----:B------:R-:W-:Y:S01]  /*af90*/  BSSY B1, `(.L_x_105) ;  /* 0x000004e000017945 */ /* 0x000fe20003800000 */
[----:B------:R-:W-:Y:S01]  /*afa0*/  @P1 LOP3.LUT P2, RZ, R60, 0xff, RZ, 0xc0, !PT ;  /* 0x000000ff3cff1812 */ /* 0x000fe2000784c0ff */
[----:B------:R-:W-:Y:S01]  /*afb0*/  IMAD.MOV.U32 R81, RZ, RZ, 0x1 ;  /* 0x00000001ff517424 */ /* 0x000fe200078e00ff */
[----:B------:R-:W-:Y:S01]  /*afc0*/  @P1 SEL R0, RZ, 0xffffffff, P4 ;  /* 0xffffffffff001807 */ /* 0x000fe20002000000 */
[----:B------:R-:W-:Y:S01]  /*afd0*/  USHF.L.U32 UR8, UR51, 0x7, URZ ;  /* 0x0000000733087899 */ /* 0x000fe200080006ff */
[----:B------:R-:W-:Y:S01]  /*afe0*/  LEA R79, R22, UR49, 0x3 ;  /* 0x00000031164f7c11 */ /* 0x000fe2000f8e18ff */
[----:B------:R-:W-:Y:S01]  /*aff0*/  IMAD.IADD R25, R23, 0x1, R2 ;  /* 0x0000000117197824 */ /* 0x000fe200078e0202 */
[----:B------:R-:W-:Y:S01]  /*b000*/  @P0 SEL R0, R4, R0, !P2 ;  /* 0x0000000004000207 */ /* 0x000fe20005000000 */
[----:B------:R-:W-:Y:S01]  /*b010*/  IMAD R78, R58, -0x10, R70 ;  /* 0xfffffff03a4e7824 */ /* 0x000fe200078e0246 */
[----:B------:R-:W-:Y:S01]  /*b020*/  R2UR UR4, R66 ;  /* 0x00000000420472ca */ /* 0x000fe200000e0000 */
[----:B------:R-:W-:Y:S01]  /*b030*/  IMAD.U32 R74, RZ, RZ, UR8 ;  /* 0x00000008ff4a7e24 */ /* 0x000fe2000f8e00ff */
[----:B------:R-:W-:Y:S01]  /*b040*/  @P1 LOP3.LUT R0, R0, 0x1, RZ, 0xc0, !PT ;  /* 0x0000000100001812 */ /* 0x000fe200078ec0ff */
[----:B------:R-:W-:Y:S01]  /*b050*/  IMAD.MOV.U32 R80, RZ, RZ, RZ ;  /* 0x000000ffff507224 */ /* 0x000fe200078e00ff */
[----:B------:R-:W-:Y:S02]  /*b060*/  R2UR UR6, R65 ;  /* 0x00000000410672ca */ /* 0x000fe400000e0000 */
[----:B------:R-:W-:Y:S02]  /*b070*/  CS2R R38, SRZ ;  /* 0x0000000000267805 */ /* 0x000fe4000001ff00 */
[----:B------:R-:W-:Y:S02]  /*b080*/  ISETP.NE.U32.OR P6, PT, R0, 0x1, !P1 ;  /* 0x000000010000780c */ /* 0x000fe40004fc5470 */
[----:B------:R-:W-:Y:S02]  /*b090*/  CS2R R36, SRZ ;  /* 0x0000000000247805 */ /* 0x000fe4000001ff00 */
[----:B------:R-:W-:Y:S02]  /*b0a0*/  R2UR UR12, R67 ;  /* 0x00000000430c72ca */ /* 0x000fe400000e0000 */
[----:B------:R-:W-:Y:S02]  /*b0b0*/  CS2R R34, SRZ ;  /* 0x0000000000227805 */ /* 0x000fe4000001ff00 */
[----:B------:R-:W-:Y:S02]  /*b0c0*/  R2UR UR9, R64 ;  /* 0x00000000400972ca */ /* 0x000fe400000e0000 */
[----:B------:R-:W-:Y:S02]  /*b0d0*/  CS2R R32, SRZ ;  /* 0x0000000000207805 */ /* 0x000fe4000001ff00 */
[----:B------:R-:W-:Y:S01]  /*b0e0*/  PLOP3.LUT P3, PT, PT, PT, UP1, 0x80, 0x8 ;  /* 0x000000000008781c */ /* 0x000fe20003f6f018 */
[----:B------:R-:W-:Y:S01]  /*b0f0*/  UIMAD.WIDE.U32 UR4, UR8, UR4, URZ ;  /* 0x00000004080472a5 */ /* 0x000fe2000f8e00ff */
[----:B------:R-:W-:Y:S02]  /*b100*/  LOP3.LUT P5, R75, R60, 0xff, RZ, 0xc0, !PT ;  /* 0x000000ff3c4b7812 */ /* 0x000fe400078ac0ff */
[----:B------:R-:W-:Y:S02]  /*b110*/  CS2R R42, SRZ ;  /* 0x00000000002a7805 */ /* 0x000fe4000001ff00 */
[----:B------:R-:W-:Y:S02]  /*b120*/  SEL R3, RZ, 0xffffffff, P4 ;  /* 0xffffffffff037807 */ /* 0x000fe40002000000 */
[----:B------:R-:W-:Y:S02]  /*b130*/  CS2R R40, SRZ ;  /* 0x0000000000287805 */ /* 0x000fe4000001ff00 */
[----:B------:R-:W-:Y:S02]  /*b140*/  P2R R77, PR, RZ, 0x40 ;  /* 0x00000040ff4d7803 */ /* 0x000fe40000000000 */
[----:B------:R-:W-:Y:S02]  /*b150*/  CS2R R46, SRZ ;  /* 0x00000000002e7805 */ /* 0x000fe4000001ff00 */
[----:B------:R-:W-:Y:S01]  /*b160*/  @P6 SHF.L.U32 R0, RZ, 0x1f, RZ ;  /* 0x0000001fff006819 */ /* 0x000fe200000006ff */
[----:B------:R-:W-:Y:S01]  /*b170*/  UMOV UR4, UR5 ;  /* 0x0000000500047c82 */ /* 0x000fe20008000000 */
[----:B------:R-:W-:Y:S01]  /*b180*/  UISETP.NE.AND UP0, UPT, UR12, 0x1, UPT ;  /* 0x000000010c00788c */ /* 0x000fe2000bf05270 */
[----:B------:R-:W-:Y:S01]  /*b190*/  CS2R R44, SRZ ;  /* 0x00000000002c7805 */ /* 0x000fe2000001ff00 */
[----:B------:R3:W4:Y:S01]  /*b1a0*/  @P6 SYNCS.PHASECHK.TRANS64.TRYWAIT P1, [UR49+0x40], R0 ;  /* 0x00004000ff0065a7 */ /* 0x0007220008021131 */
[----:B------:R-:W-:Y:S01]  /*b1b0*/  USHF.R.U32.HI UR4, URZ, UR6, UR4 ;  /* 0x00000006ff047299 */ /* 0x000fe20008011604 */
[----:B------:R-:W-:Y:S03]  /*b1c0*/  @P3 SEL R3, R4, R3, !P5 ;  /* 0x0000000304033207 */ /* 0x000fe60006800000 */
[----:B------:R-:W-:Y:S01]  /*b1d0*/  USEL UR4, UR8, UR4, !UP0 ;  /* 0x0000000408047287 */ /* 0x000fe2000c000000 */
[----:B------:R-:W-:Y:S01]  /*b1e0*/  LOP3.LUT R3, R3, 0x1, RZ, 0xc0, !PT ;  /* 0x0000000103037812 */ /* 0x000fe200078ec0ff */
[----:B------:R-:W-:Y:S04]  /*b1f0*/  UISETP.NE.AND UP0, UPT, UR9, 0x1, UPT ;  /* 0x000000010900788c */ /* 0x000fe8000bf05270 */
[----:B------:R-:W-:Y:S02]  /*b200*/  IMAD.U32 R73, RZ, RZ, UR4 ;  /* 0x00000004ff497e24 */ /* 0x000fe4000f8e00ff */
[----:B------:R-:W-:Y:S01]  /*b210*/  PLOP3.LUT P2, PT, PT, PT, UP0, 0x80, 0x8 ;  /* 0x000000000008781c */ /* 0x000fe20003f4f008 */
[----:B------:R-:W-:Y:S02]  /*b220*/  IMAD R5, RZ, RZ, -UR4 ;  /* 0x80000004ff057e24 */ /* 0x000fe4000f8e02ff */
[----:B------:R-:W-:Y:S02]  /*b230*/  IMAD.U32 R72, RZ, RZ, UR4 ;  /* 0x00000004ff487e24 */ /* 0x000fe4000f8e00ff */
[----:B------:R-:W-:Y:S01]  /*b240*/  IMAD R74, R5, UR12, R74 ;  /* 0x0000000c054a7c24 */ /* 0x000fe2000f8e024a */
[----:B---3--:R-:W-:Y:S04]  /*b250*/  SHF.L.U32 R0, R56, 0x1f, RZ ;  /* 0x0000001f38007819 */ /* 0x008fe800000006ff */
[----:B------:R3:W2:Y:S01]  /*b260*/  SYNCS.PHASECHK.TRANS64.TRYWAIT P0, [R79+URZ+0xa0], R0 ;  /* 0x0000a0004f0075a7 */ /* 0x0006a200080011ff */
[----:B----4-:R-:W-:Y:S01]  /*b270*/  @P6 SEL R81, RZ, 0x1, !P1 ;  /* 0x00000001ff516807 */ /* 0x010fe20004800000 */
[----:B-1----:R-:W-:Y:S07]  /*b280*/  UIMAD.WIDE.U32 UR6, UR4, UR10, URZ ;  /* 0x0000000a040672a5 */ /* 0x002fee000f8e00ff */
[----:B------:R-:W-:Y:S02]  /*b290*/  UMOV UR5, UR7 ;  /* 0x0000000700057c82 */ /* 0x000fe40008000000 */
[----:B------:R-:W-:Y:S06]  /*b2a0*/  USHF.R.U32.HI UR5, URZ, UR11, UR5 ;  /* 0x0000000bff057299 */ /* 0x000fec0008011605 */
[----:B------:R-:W-:Y:S02]  /*b2b0*/  SEL R73, R73, UR5, !P2 ;  /* 0x0000000549497c07 */ /* 0x000fe4000d000000 */
[----:B------:R-:W-:Y:S03]  /*b2c0*/  ISETP.NE.U32.AND P2, PT, R3, 0x1, PT ;  /* 0x000000010300780c */ /* 0x000fe60003f45070 */
[----:B------:R-:W-:Y:S01]  /*b2d0*/  IMAD.MOV R4, RZ, RZ, -R73 ;  /* 0x000000ffff047224 */ /* 0x000fe200078e0a49 */
[----:B------:R-:W-:Y:S03]  /*b2e0*/  P2R R82, PR, RZ, 0x4 ;  /* 0x00000004ff527803 */ /* 0x000fe60000000000 */
[----:B------:R-:W-:Y:S01]  /*b2f0*/  IMAD R72, R4, UR9, R72 ;  /* 0x0000000904487c24 */ /* 0x000fe2000f8e0248 */
[----:B---3--:R-:W-:Y:S06]  /*b300*/  @!P6 BRA `(.L_x_106) ;  /* 0x000000000058e947 */ /* 0x008fec0003800000 */
[----:B------:R-:W-:Y:S01]  /*b310*/  IMAD.MOV.U32 R39, RZ, RZ, RZ ;  /* 0x000000ffff277224 */ /* 0x000fe200078e00ff */
[----:B------:R-:W-:Y:S01]  /*b320*/  ISETP.NE.AND P1, PT, R81, RZ, PT ;  /* 0x000000ff5100720c */ /* 0x000fe20003f25270 */
[----:B------:R-:W-:Y:S01]  /*b330*/  BSSY B0, `(.L_x_107) ;  /* 0x000000c000007945 */ /* 0x000fe20003800000 */
[----:B------:R-:W-:Y:S02]  /*b340*/  CS2R R46, SRZ ;  /* 0x00000000002e7805 */ /* 0x000fe4000001ff00 */
[----:B------:R-:W-:Y:S02]  /*b350*/  CS2R R44, SRZ ;  /* 0x00000000002c7805 */ /* 0x000fe4000001ff00 */
[----:B------:R-:W-:Y:S02]  /*b360*/  CS2R R42, SRZ ;  /* 0x00000000002a7805 */ /* 0x000fe4000001ff00 */
[----:B------:R-:W-:Y:S02]  /*b370*/  CS2R R40, SRZ ;  /* 0x0000000000287805 */ /* 0x000fe4000001ff00 */
[----:B------:R-:W-:Y:S02]  /*b380*/  CS2R R34, SRZ ;  /* 0x0000000000227805 */ /* 0x000fe4000001ff00 */
[----:B------:R-:W-:Y:S02]  /*b390*/  CS2R R32, SRZ ;  /* 0x0000000000207805 */ /* 0x000fe4000001ff00 */
[----:B------:R-:W-:Y:S01]  /*b3a0*/  CS2R R36, SRZ ;  /* 0x0000000000247805 */ /* 0x000fe2000001ff00 */
[----:B------:R-:W-:Y:S06]  /*b3b0*/  @P1 BRA `(.L_x_108) ;  /* 0x00000000000c1947 */ /* 0x000fec0003800000 */
[----:B------:R-:W-:Y:S04]  /*b3c0*/  SHF.L.U32 R3, RZ, 0x1f, RZ ;  /* 0x0000001fff037819 */ /* 0x000fe800000006ff */
[----:B------:R-:W1:Y:S02]  /*b3d0*/  SYNCS.PHASECHK.TRANS64.TRYWAIT P1, [UR49+0x40], R3 ;  /* 0x00004003ff0075a7 */ /* 0x000e640008021131 */
[----:B-1----:R-:W-:Y:S05]  /*b3e0*/  @!P1 BRA `(.L_x_109) ;  /* 0x00000058005c9947 */ /* 0x002fea0003800000 */
.L_x_108:
[----:B------:R-:W-:Y:S05]  /*b3f0*/  BSYNC B0 ;  /* 0x0000000000007941 */ /* 0x000fea0003800000 */
.L_x_107:
[----:B------:R-:W-:Y:S01]  /*b400*/  ISETP.NE.AND P1, PT, R82, RZ, PT ;  /* 0x000000ff5200720c */ /* 0x000fe20003f25270 */
[----:B------:R-:W-:Y:S11]  /*b410*/  HFMA2 R80, -RZ, RZ, 0, 5.9604644775390625e-08 ;  /* 0x00000001ff507431 */ /* 0x000ff600000001ff */
[----:B------:R-:W-:Y:S01]  /*b420*/  @!UPT UIADD3 URZ, UPT, UPT, URZ, URZ, URZ ;  /* 0x000000fffffff290 */ /* 0x000fe2000fffe0ff */
[----:B------:R3:W4:Y:S04]  /*b430*/  @P1 LDS.128 R44, [R57] ;  /* 0x00000000392c1984 */ /* 0x0007280000000c00 */
[----:B------:R3:W1:Y:S04]  /*b440*/  @P1 LDS.128 R40, [R70+0x10] ;  /* 0x0000100046281984 */ /* 0x0006680000000c00 */
[----:B------:R3:W1:Y:S04]  /*b450*/  @P1 LDS.128 R32, [R69+0x20] ;  /* 0x0000200045201984 */ /* 0x0006680000000c00 */
[----:B------:R3:W1:Y:S02]  /*b460*/  @P1 LDS.128 R36, [R78+0x30] ;  /* 0x000030004e241984 */ /* 0x0006640000000c00 */
.L_x_106:
[----:B------:R-:W-:Y:S05]  /*b470*/  BSYNC B1 ;  /* 0x0000000000017941 */ /* 0x000fea0003800000 */
.L_x_105:
[----:B-1----:R-:W-:Y:S04]  /*b480*/  SHF.R.U32.HI R2, RZ, 0x15, R25 ;  /* 0x00000015ff027819 */ /* 0x002fe80000011619 */
[----:B------:R-:W-:Y:S01]  /*b490*/  LOP3.LUT P1, RZ, R2, 0x3, R61, 0x48, !PT ;  /* 0x0000000302ff7812 */ /* 0x000fe2000782483d */
[----:B------:R-:W-:Y:S01]  /*b4a0*/  @!UPT UIADD3 URZ, UPT, UPT, URZ, URZ, URZ ;  /* 0x000000fffffff290 */ /* 0x000fe2000fffe0ff */
[----:B--2---:R-:W-:Y:S11]  /*b4b0*/  @P0 BRA `(.L_x_110) ;  /* 0x0000000000080947 */ /* 0x004ff60003800000 */
[----:B------:R-:W1:Y:S02]  /*b4c0*/  SYNCS.PHASECHK.TRANS64.TRYWAIT P0, [R79+URZ+0xa0], R0 ;  /* 0x0000a0004f0075a7 */ /* 0x000e6400080011ff */
[----:B-1----:R-:W-:Y:S05]  /*b4d0*/  @!P0 BRA `(.L_x_111) ;  /* 0x0000005800388947 */ /* 0x002fea0003800000 */
.L_x_110:
[----:B------:R-:W-:Y:S05]  /*b4e0*/  @!P1 BRA `(.L_x_112) ;  /* 0x0000000000409947 */ /* 0x000fea0003800000 */
[----:B------:R-:W2:Y:S01]  /*b4f0*/  LDCU.64 UR8, c[0x4][0x70] ;  /* 0x01000e00ff0877ac */ /* 0x000ea20008000a00 */
[----:B------:R-:W-:Y:S01]  /*b500*/  MOV R3, 0x0 ;  /* 0x0000000000037802 */ /* 0x000fe20000000f00 */
[----:B------:R-:W-:Y:S02]  /*b510*/  HFMA2 R12, -RZ, RZ, 0, 5.9604644775390625e-08 ;  /* 0x00000001ff0c7431 */ /* 0x000fe400000001ff */
[----:B------:R-:W-:Y:S02]  /*b520*/  IMAD.MOV.U32 R8, RZ, RZ, 0x192 ;  /* 0x00000192ff087424 */ /* 0x000fe400078e00ff */
[----:B------:R-:W-:Y:S01]  /*b530*/  IMAD.MOV.U32 R13, RZ, RZ, RZ ;  /* 0x000000ffff0d7224 */ /* 0x000fe200078e00ff */
[----:B------:R-:W5:Y:S01]  /*b540*/  LDCU.64 UR6, c[0x4][0x78] ;  /* 0x01000f00ff0677ac */ /* 0x000f620008000a00 */
[----:B------:R-:W1:Y:S01]  /*b550*/  LDC.64 R2, c[0x4][R3] ;  /* 0x0100000003027b82 */ /* 0x000e620000000a00 */
[----:B------:R-:W3:Y:S01]  /*b560*/  LDCU.64 UR4, c[0x4][0x10] ;  /* 0x01000200ff0477ac */ /* 0x000ee20008000a00 */
[----:B--2---:R-:W-:Y:S01]  /*b570*/  MOV R5, UR9 ;  /* 0x0000000900057c02 */ /* 0x004fe20008000f00 */
[----:B------:R-:W-:Y:S01]  /*b580*/  IMAD.U32 R4, RZ, RZ, UR8 ;  /* 0x00000008ff047e24 */ /* 0x000fe2000f8e00ff */
[----:B-----5:R-:W-:Y:S01]  /*b590*/  MOV R7, UR7 ;  /* 0x0000000700077c02 */ /* 0x020fe20008000f00 */
[----:B------:R-:W-:Y:S01]  /*b5a0*/  IMAD.U32 R6, RZ, RZ, UR6 ;  /* 0x00000006ff067e24 */ /* 0x000fe2000f8e00ff */
[----:B---3--:R-:W-:Y:S01]  /*b5b0*/  MOV R11, UR5 ;  /* 0x00000005000b7c02 */ /* 0x008fe20008000f00 */
[----:B------:R-:W-:Y:S02]  /*b5c0*/  IMAD.U32 R10, RZ, RZ, UR4 ;  /* 0x00000004ff0a7e24 */ /* 0x000fe4000f8e00ff */
[----:B------:R-:W-:Y:S07]  /*b5d0*/  LEPC R20, `(.L_x_112) ;  /* 0x000000001014794e */ /* 0x000fee0000000000 */
[----:B-1--4-:R-:W-:Y:S05]  /*b5e0*/  CALL.ABS.NOINC R2 ;  /* 0x0000000002007343 */ /* 0x012fea0003c00000 */
.L_x_112:
[----:B----4-:R-:W-:Y:S01]  /*b5f0*/  LOP3.LUT R20, R44, 0xffffe000, RZ, 0xc0, !PT ;  /* 0xffffe0002c147812 */ /* 0x010fe200078ec0ff */
[----:B------:R-:W-:Y:S05]  /*b600*/  WARPSYNC.ALL ;  /* 0x0000000000007948 */ /* 0x000fea0003800000 */
[----:B------:R-:W-:Y:S01]  /*b610*/  R2UR UR4, R25 ;  /* 0x00000000190472ca */ /* 0x000fe200000e0000 */
[----:B------:R-:W-:Y:S01]  /*b620*/  BSSY.RECONVERGENT B0, `(.L_x_113) ;  /* 0x000005a000007945 */ /* 0x000fe20003800200 */
[----:B------:R-:W-:Y:S11]  /*b630*/  ISETP.NE.AND P0, PT, R59, RZ, PT ;  /* 0x000000ff3b00720c */ /* 0x000ff60003f05270 */
[----:B------:R-:W1:Y:S02]  /*b640*/  LDTM.x16 R4, tmem[UR4] ;  /* 0x00000004000479ee */ /* 0x000e640008240000 */
[C---:B-1----:R-:W-:Y:S01]  /*b650*/  FMUL R0, R24.reuse, R4 ;  /* 0x0000000418007220 */ /* 0x042fe20000400000 */
[C---:B------:R-:W-:Y:S01]  /*b660*/  FMUL R2, R24.reuse, R5 ;  /* 0x0000000518027220 */ /* 0x040fe20000400000 */
[C---:B------:R-:W-:Y:S01]  /*b670*/  FMUL R4, R24.reuse, R8 ;  /* 0x0000000818047220 */ /* 0x040fe20000400000 */
[C---:B------:R-:W-:Y:S01]  /*b680*/  FMUL R5, R24.reuse, R9 ;  /* 0x0000000918057220 */ /* 0x040fe20000400000 */
[C---:B------:R-:W-:Y:S01]  /*b690*/  FMUL R8, R24.reuse, R12 ;  /* 0x0000000c18087220 */ /* 0x040fe20000400000 */
[C---:B------:R-:W-:Y:S01]  /*b6a0*/  FMUL R9, R24.reuse, R13 ;  /* 0x0000000d18097220 */ /* 0x040fe20000400000 */
[C---:B------:R-:W-:Y:S01]  /*b6b0*/  FMUL R12, R24.reuse, R16 ;  /* 0x00000010180c7220 */ /* 0x040fe20000400000 */
[----:B------:R-:W-:Y:S01]  /*b6c0*/  LOP3.LUT R16, R45, 0xffffe000, RZ, 0xc0, !PT ;  /* 0xffffe0002d107812 */ /* 0x000fe200078ec0ff */
[----:B------:R-:W-:Y:S01]  /*b6d0*/  FMUL R13, R24, R17 ;  /* 0x00000011180d7220 */ /* 0x000fe20000400000 */
[----:B------:R-:W-:Y:S01]  /*b6e0*/  LOP3.LUT R17, R46, 0xffffe000, RZ, 0xc0, !PT ;  /* 0xffffe0002e117812 */ /* 0x000fe200078ec0ff */
[----:B------:R-:W-:Y:S01]  /*b6f0*/  FFMA R28, R27, R20, R0 ;  /* 0x000000141b1c7223 */ /* 0x000fe20000000000 */
[----:B------:R-:W-:Y:S01]  /*b700*/  LOP3.LUT R0, R47, 0xffffe000, RZ, 0xc0, !PT ;  /* 0xffffe0002f007812 */ /* 0x000fe200078ec0ff */
[C---:B------:R-:W-:Y:S01]  /*b710*/  FMUL R3, R24.reuse, R6 ;  /* 0x0000000618037220 */ /* 0x040fe20000400000 */
[C---:B------:R-:W-:Y:S01]  /*b720*/  FMUL R6, R24.reuse, R10 ;  /* 0x0000000a18067220 */ /* 0x040fe20000400000 */
[C---:B------:R-:W-:Y:S01]  /*b730*/  FMUL R7, R24.reuse, R7 ;  /* 0x0000000718077220 */ /* 0x040fe20000400000 */
[----:B------:R-:W-:Y:S01]  /*b740*/  F2FP.TF32.F32.PACK_B R28, R28 ;  /* 0x0000001cff1c723e */ /* 0x000fe200024050ff */
[C---:B------:R-:W-:Y:S01]  /*b750*/  FMUL R10, R24.reuse, R14 ;  /* 0x0000000e180a7220 */ /* 0x040fe20000400000 */
[----:B------:R-:W-:Y:S01]  /*b760*/  FMUL R14, R24, R18 ;  /* 0x00000012180e7220 */ /* 0x000fe20000400000 */
[----:B------:R-:W-:Y:S01]  /*b770*/  LOP3.LUT R18, R40, 0xffffe000, RZ, 0xc0, !PT ;  /* 0xffffe00028127812 */ /* 0x000fe200078ec0ff */
[----:B------:R-:W-:Y:S01]  /*b780*/  FFMA R29, R27, R16, R2 ;  /* 0x000000101b1d7223 */ /* 0x000fe20000000002 */
[----:B------:R-:W-:Y:S01]  /*b790*/  LOP3.LUT R2, R41, 0xffffe000, RZ, 0xc0, !PT ;  /* 0xffffe00029027812 */ /* 0x000fe200078ec0ff */
[----:B------:R-:W-:Y:S01]  /*b7a0*/  FFMA R30, R27, R17, R3 ;  /* 0x000000111b1e7223 */ /* 0x000fe20000000003 */
[----:B------:R-:W-:Y:S01]  /*b7b0*/  LOP3.LUT R3, R43, 0xffffe000, RZ, 0xc0, !PT ;  /* 0xffffe0002b037812 */ /* 0x000fe200078ec0ff */
[C---:B------:R-:W-:Y:S01]  /*b7c0*/  FFMA R31, R27.reuse, R0, R7 ;  /* 0x000000001b1f7223 */ /* 0x040fe20000000007 */
[----:B------:R-:W-:Y:S01]  /*b7d0*/  LOP3.LUT R0, R42, 0xffffe000, RZ, 0xc0, !PT ;  /* 0xffffe0002a007812 */ /* 0x000fe200078ec0ff */
[C---:B------:R-:W-:Y:S01]  /*b7e0*/  FFMA R4, R27.reuse, R18, R4 ;  /* 0x000000121b047223 */ /* 0x040fe20000000004 */
[----:B------:R-:W-:Y:S01]  /*b7f0*/  F2FP.TF32.F32.PACK_B R29, R29 ;  /* 0x0000001dff1d723e */ /* 0x000fe200024050ff */
[C---:B------:R-:W-:Y:S01]  /*b800*/  FFMA R5, R27.reuse, R2, R5 ;  /* 0x000000021b057223 */ /* 0x040fe20000000005 */
[----:B------:R-:W-:Y:S01]  /*b810*/  FMUL R11, R24, R11 ;  /* 0x0000000b180b7220 */ /* 0x000fe20000400000 */
[----:B------:R-:W-:Y:S01]  /*b820*/  F2FP.TF32.F32.PACK_B R30, R30 ;  /* 0x0000001eff1e723e */ /* 0x000fe200024050ff */
[C---:B------:R-:W-:Y:S01]  /*b830*/  FFMA R6, R27.reuse, R0, R6 ;  /* 0x000000001b067223 */ /* 0x040fe20000000006 */
[----:B------:R-:W-:Y:S01]  /*b840*/  F2FP.TF32.F32.PACK_B R31, R31 ;  /* 0x0000001fff1f723e */ /* 0x000fe200024050ff */
[----:B------:R-:W-:Y:S01]  /*b850*/  FFMA R7, R27, R3, R11 ;  /* 0x000000031b077223 */ /* 0x000fe2000000000b */
[----:B------:R-:W-:Y:S01]  /*b860*/  LOP3.LUT R2, R32, 0xffffe000, RZ, 0xc0, !PT ;  /* 0xffffe00020027812 */ /* 0x000fe200078ec0ff */
[----:B------:R-:W-:Y:S01]  /*b870*/  FMUL R15, R24, R15 ;  /* 0x0000000f180f7220 */ /* 0x000fe20000400000 */
[----:B------:R-:W-:Y:S01]  /*b880*/  LOP3.LUT R16, R33, 0xffffe000, RZ, 0xc0, !PT ;  /* 0xffffe00021107812 */ /* 0x000fe200078ec0ff */
[----:B------:R1:W-:Y:S01]  /*b890*/  STS.128 [R57], R28 ;  /* 0x0000001c39007388 */ /* 0x0003e20000000c00 */
[----:B------:R-:W-:Y:S01]  /*b8a0*/  LOP3.LUT R0, R34, 0xffffe000, RZ, 0xc0, !PT ;  /* 0xffffe00022007812 */ /* 0x000fe200078ec0ff */
[----:B------:R-:W-:Y:S01]  /*b8b0*/  FFMA R8, R27, R2, R8 ;  /* 0x000000021b087223 */ /* 0x000fe20000000008 */
[----:B------:R-:W-:Y:S01]  /*b8c0*/  LOP3.LUT R2, R35, 0xffffe000, RZ, 0xc0, !PT ;  /* 0xffffe00023027812 */ /* 0x000fe200078ec0ff */
[C---:B------:R-:W-:Y:S01]  /*b8d0*/  FFMA R9, R27.reuse, R16, R9 ;  /* 0x000000101b097223 */ /* 0x040fe20000000009 */
[----:B------:R-:W-:Y:S01]  /*b8e0*/  F2FP.TF32.F32.PACK_B R4, R4 ;  /* 0x00000004ff04723e */ /* 0x000fe200024050ff */
[C---:B------:R-:W-:Y:S01]  /*b8f0*/  FFMA R10, R27.reuse, R0, R10 ;  /* 0x000000001b0a7223 */ /* 0x040fe2000000000a */
[----:B------:R-:W-:Y:S01]  /*b900*/  F2FP.TF32.F32.PACK_B R5, R5 ;  /* 0x00000005ff05723e */ /* 0x000fe200024050ff */
[----:B------:R-:W-:Y:S01]  /*b910*/  FFMA R11, R27, R2, R15 ;  /* 0x000000021b0b7223 */ /* 0x000fe2000000000f */
[----:B------:R-:W-:Y:S01]  /*b920*/  F2FP.TF32.F32.PACK_B R6, R6 ;  /* 0x00000006ff06723e */ /* 0x000fe200024050ff */
[----:B------:R-:W-:Y:S01]  /*b930*/  FMUL R19, R24, R19 ;  /* 0x0000001318137220 */ /* 0x000fe20000400000 */
[----:B------:R-:W-:Y:S02]  /*b940*/  F2FP.TF32.F32.PACK_B R7, R7 ;  /* 0x00000007ff07723e */ /* 0x000fe400024050ff */
[----:B------:R-:W-:Y:S02]  /*b950*/  LOP3.LUT R3, R36, 0xffffe000, RZ, 0xc0, !PT ;  /* 0xffffe00024037812 */ /* 0x000fe400078ec0ff */
[----:B------:R-:W-:Y:S01]  /*b960*/  LOP3.LUT R0, R37, 0xffffe000, RZ, 0xc0, !PT ;  /* 0xffffe00025007812 */ /* 0x000fe200078ec0ff */
[----:B------:R1:W-:Y:S01]  /*b970*/  STS.128 [R70+0x10], R4 ;  /* 0x0000100446007388 */ /* 0x0003e20000000c00 */
        /* <DEDUP_REMOVED lines=8> */
[----:B------:R-:W-:Y:S02]  /*ba00*/  F2FP.TF32.F32.PACK_B R10, R10 ;  /* 0x0000000aff0a723e */ /* 0x000fe400024050ff */
[----:B------:R-:W-:Y:S02]  /*ba10*/  F2FP.TF32.F32.PACK_B R11, R11 ;  /* 0x0000000bff0b723e */ /* 0x000fe400024050ff */
[----:B------:R-:W-:Y:S02]  /*ba20*/  F2FP.TF32.F32.PACK_B R12, R12 ;  /* 0x0000000cff0c723e */ /* 0x000fe400024050ff */
[----:B------:R-:W-:Y:S01]  /*ba30*/  F2FP.TF32.F32.PACK_B R13, R13 ;  /* 0x0000000dff0d723e */ /* 0x000fe200024050ff */
[----:B------:R1:W-:Y:S01]  /*ba40*/  STS.128 [R69+0x20], R8 ;  /* 0x0000200845007388 */ /* 0x0003e20000000c00 */
[----:B------:R-:W-:Y:S02]  /*ba50*/  F2FP.TF32.F32.PACK_B R14, R14 ;  /* 0x0000000eff0e723e */ /* 0x000fe400024050ff */
[----:B------:R-:W-:Y:S05]  /*ba60*/  F2FP.TF32.F32.PACK_B R15, R15 ;  /* 0x0000000fff0f723e */ /* 0x000fea00024050ff */
[----:B------:R1:W-:Y:S01]  /*ba70*/  STS.128 [R78+0x30], R12 ;  /* 0x0000300c4e007388 */ /* 0x0003e20000000c00 */
[----:B------:R-:W-:Y:S01]  /*ba80*/  @!PT LDS RZ, [RZ] ;  /* 0x00000000fffff984 */ /* 0x000fe20000000800 */
[----:B------:R-:W-:Y:S01]  /*ba90*/  @!PT LDS RZ, [RZ] ;  /* 0x00000000fffff984 */ /* 0x000fe20000000800 */
[----:B------:R-:W-:Y:S01]  /*baa0*/  @!PT LDS RZ, [RZ] ;  /* 0x00000000fffff984 */ /* 0x000fe20000000800 */
[----:B------:R-:W-:Y:S01]  /*bab0*/  @!PT LDS RZ, [RZ] ;  /* 0x00000000fffff984 */ /* 0x000fe20000000800 */
[----:B------:R2:W-:Y:S07]  /*bac0*/  MEMBAR.ALL.CTA ;  /* 0x0000000000007992 */ /* 0x0005ee0000008000 */
[----:B--2---:R-:W2:Y:S02]  /*bad0*/  FENCE.VIEW.ASYNC.S ;  /* 0x00000000000073c6 */ /* 0x004ea40000000000 */
[----:B--2---:R-:W-:Y:S06]  /*bae0*/  BAR.SYNC.DEFER_BLOCKING 0x1, 0x80 ;  /* 0x0042000000007b1d */ /* 0x004fec0000010000 */
[----:B------:R-:W-:Y:S05]  /*baf0*/  @P0 BRA `(.L_x_114) ;  /* 0x0000000000300947 */ /* 0x000fea0003800000 */
[----:B------:R-:W-:Y:S01]  /*bb00*/  UIADD3 UR4, UPT, UPT, UR49, 0x200, URZ ;  /* 0x0000020031047890 */ /* 0x000fe2000fffe0ff */
[----:B------:R-:W-:Y:S02]  /*bb10*/  R2UR UR42, R74 ;  /* 0x000000004a2a72ca */ /* 0x000fe400000e0000 */
[----:B------:R-:W-:Y:S02]  /*bb20*/  R2UR UR43, R72 ;  /* 0x00000000482b72ca */ /* 0x000fe400000e0000 */
[----:B------:R-:W-:Y:S01]  /*bb30*/  R2UR UR44, R73 ;  /* 0x00000000492c72ca */ /* 0x000fe200000e0000 */
[----:B------:R-:W-:Y:S01]  /*bb40*/  IMAD.U32 R54, RZ, RZ, UR4 ;  /* 0x00000004ff367e24 */ /* 0x000fe2000f8e00ff */
[----:B------:R-:W-:Y:S04]  /*bb50*/  UIADD3 UR4, UP0, UPT, UR54, 0x680, URZ ;  /* 0x0000068036047890 */ /* 0x000fe8000ff1e0ff */
[----:B------:R-:W-:Y:S01]  /*bb60*/  R2UR UR40, R54 ;  /* 0x00000000362872ca */ /* 0x000fe200000e0000 */
[----:B------:R-:W-:Y:S11]  /*bb70*/  UIADD3.X UR5, UPT, UPT, URZ, UR55, URZ, UP0, !UPT ;  /* 0x00000037ff057290 */ /* 0x000ff600087fe4ff */
[----:B------:R-:W-:Y:S01]  /*bb80*/  @!UPT UIADD3 URZ, UPT, UPT, URZ, URZ, URZ ;  /* 0x000000fffffff290 */ /* 0x000fe2000fffe0ff */
[----:B------:R2:W-:Y:S01]  /*bb90*/  UTMASTG.4D.IM2COL [UR40], [UR4] ;  /* 0x00000028040073b5 */ /* 0x0005e20008058000 */
[----:B------:R0:W-:Y:S01]  /*bba0*/  UTMACMDFLUSH ;  /* 0x00000000000079b7 */ /* 0x0001e20000000000 */
[----:B--2---:R-:W-:Y:S04]  /*bbb0*/  DEPBAR.LE SB0, 0x1 ;  /* 0x000080400000791a */ /* 0x004fe80000000000 */
.L_x_114:
[----:B------:R-:W-:Y:S05]  /*bbc0*/  BSYNC.RECONVERGENT B0 ;  /* 0x0000000000007941 */ /* 0x000fea0003800200 */
.L_x_113:
[----:B------:R-:W-:Y:S01]  /*bbd0*/  BAR.SYNC.DEFER_BLOCKING 0x1, 0x80 ;  /* 0x0042000000007b1d */ /* 0x000fe20000010000 */
[----:B------:R-:W-:Y:S01]  /*bbe0*/  ISETP.NE.AND P1, PT, R77, RZ, PT ;  /* 0x000000ff4d00720c */ /* 0x000fe20003f25270 */
[----:B------:R-:W-:Y:S01]  /*bbf0*/  UISETP.NE.AND UP0, UPT, UR53, URZ, UPT ;  /* 0x000000ff3500728c */ /* 0x000fe2000bf05270 */
[----:B------:R-:W-:Y:S11]  /*bc00*/  LEA R2, R80, UR49, 0x3 ;  /* 0x0000003150027c11 */ /* 0x000ff6000f8e18ff */
[----:B-1----:R-:W-:Y:S01]  /*bc10*/  @P1 SHF.L.U32 R4, RZ, 0x1f, RZ ;  /* 0x0000001fff041819 */ /* 0x002fe200000006ff */
[----:B------:R-:W-:Y:S06]  /*bc20*/  BRA.U !UP0, `(.L_x_115) ;  /* 0x0000000108247547 */ /* 0x000fec000b800000 */
[----:B------:R-:W1:Y:S01]  /*bc30*/  S2R R0, SR_CgaCtaId ;  /* 0x0000000000007919 */ /* 0x000e620000008800 */
[----:B------:R-:W-:Y:S01]  /*bc40*/  IMAD.U32 R3, RZ, RZ, UR50 ;  /* 0x00000032ff037e24 */ /* 0x000fe2000f8e00ff */
[----:B------:R-:W-:Y:S04]  /*bc50*/  UIADD3 UR4, UPT, UPT, UR50, 0x1, URZ ;  /* 0x0000000132047890 */ /* 0x000fe8000fffe0ff */
[----:B------:R-:W-:Y:S01]  /*bc60*/  @P1 LEA R3, R3, UR49, 0x3 ;  /* 0x0000003103031c11 */ /* 0x000fe2000f8e18ff */
[----:B------:R-:W-:Y:S04]  /*bc70*/  UISETP.NE.AND UP0, UPT, UR4, 0x4, UPT ;  /* 0x000000040400788c */ /* 0x000fe8000bf05270 */
[----:B------:R-:W-:Y:S01]  /*bc80*/  @P1 VIADD R3, R3, 0x60 ;  /* 0x0000006003031836 */ /* 0x000fe20000000000 */
[----:B------:R-:W-:Y:S04]  /*bc90*/  USEL UR50, UR4, URZ, UP0 ;  /* 0x000000ff04327287 */ /* 0x000fe80008000000 */
[----:B-1----:R-:W-:Y:S04]  /*bca0*/  @P1 PRMT R0, R0, 0x654, R3 ;  /* 0x0000065400001816 */ /* 0x002fe80000000003 */
[----:B------:R1:W-:Y:S04]  /*bcb0*/  @P1 SYNCS.ARRIVE.TRANS64.RED.A1T0 RZ, [R0+URZ], RZ ;  /* 0x000000ff00ff19a7 */ /* 0x0003e800081004ff */
.L_x_115:
[----:B------:R-:W2:Y:S01]  /*bcc0*/  @P1 SYNCS.PHASECHK.TRANS64.TRYWAIT P0, [R2+URZ+0x40], R4 ;  /* 0x00004004020015a7 */ /* 0x000ea200080011ff */
[----:B------:R-:W-:Y:S01]  /*bcd0*/  BSSY B1, `(.L_x_116) ;  /* 0x0000016000017945 */ /* 0x000fe20003800000 */
[----:B--2---:R-:W-:Y:S03]  /*bce0*/  @P1 SEL R81, RZ, 0x1, !P0 ;  /* 0x00000001ff511807 */ /* 0x004fe60004000000 */
[----:B------:R-:W-:Y:S05]  /*bcf0*/  @!P1 BRA `(.L_x_117) ;  /* 0x00000000004c9947 */ /* 0x000fea0003800000 */
[----:B------:R-:W-:Y:S01]  /*bd00*/  ISETP.NE.AND P0, PT, R81, RZ, PT ;  /* 0x000000ff5100720c */ /* 0x000fe20003f05270 */
[----:B------:R-:W-:Y:S01]  /*bd10*/  BSSY B0, `(.L_x_118) ;  /* 0x000000b000007945 */ /* 0x000fe20003800000 */
[----:B------:R-:W-:Y:S11]  /*bd20*/  ISETP.NE.AND P1, PT, R82, RZ, PT ;  /* 0x000000ff5200720c */ /* 0x000ff60003f25270 */
[----:B------:R-:W-:Y:S02]  /*bd30*/  @!UPT UIADD3 URZ, UPT, UPT, URZ, URZ, URZ ;  /* 0x000000fffffff290 */ /* 0x000fe4000fffe0ff */
[C---:B------:R-:W-:Y:S01]  /*bd40*/  @P1 IMAD R6, R80.reuse, 0x2000, R57 ;  /* 0x0000200050061824 */ /* 0x040fe200078e0239 */
[C---:B------:R-:W-:Y:S01]  /*bd50*/  @P1 LEA R4, R80.reuse, R69, 0xd ;  /* 0x0000004550041211 */ /* 0x040fe200078e68ff */
[C---:B------:R-:W-:Y:S02]  /*bd60*/  @P1 IMAD R5, R80.reuse, 0x2000, R70 ;  /* 0x0000200050051824 */ /* 0x040fe400078e0246 */
[----:B------:R-:W-:Y:S01]  /*bd70*/  @P1 IMAD R3, R80, 0x2000, R78 ;  /* 0x0000200050031824 */ /* 0x000fe200078e024e */
[----:B------:R-:W-:Y:S06]  /*bd80*/  @P0 BRA `(.L_x_119) ;  /* 0x00000000000c0947 */ /* 0x000fec0003800000 */
[----:B-1----:R-:W-:Y:S04]  /*bd90*/  SHF.L.U32 R0, RZ, 0x1f, RZ ;  /* 0x0000001fff007819 */ /* 0x002fe800000006ff */
[----:B------:R-:W1:Y:S02]  /*bda0*/  SYNCS.PHASECHK.TRANS64.TRYWAIT P0, [R2+URZ+0x40], R0 ;  /* 0x00004000020075a7 */ /* 0x000e6400080011ff */
[----:B-1----:R-:W-:Y:S05]  /*bdb0*/  @!P0 BRA `(.L_x_120) ;  /* 0x0000005000148947 */ /* 0x002fea0003800000 */
.L_x_119:
[----:B------:R-:W-:Y:S05]  /*bdc0*/  BSYNC B0 ;  /* 0x0000000000007941 */ /* 0x000fea0003800000 */
.L_x_118:
[----:B------:R-:W-:Y:S02]  /*bdd0*/  ISETP.NE.AND P0, PT, R82, RZ, PT ;  /* 0x000000ff5200720c */ /* 0x000fe40003f05270 */
[----:B------:R-:W-:Y:S11]  /*bde0*/  IADD3 R80, PT, PT, R80, 0x1, RZ ;  /* 0x0000000150507810 */ /* 0x000ff60007ffe0ff */
[----:B------:R2:W4:Y:S04]  /*bdf0*/  @P0 LDS.128 R44, [R6] ;  /* 0x00000000062c0984 */ /* 0x0005280000000c00 */
[----:B------:R2:W1:Y:S04]  /*be00*/  @P0 LDS.128 R40, [R5+0x10] ;  /* 0x0000100005280984 */ /* 0x0004680000000c00 */
[----:B------:R2:W1:Y:S04]  /*be10*/  @P0 LDS.128 R32, [R4+0x20] ;  /* 0x0000200004200984 */ /* 0x0004680000000c00 */
[----:B------:R2:W1:Y:S02]  /*be20*/  @P0 LDS.128 R36, [R3+0x30] ;  /* 0x0000300003240984 */ /* 0x0004640000000c00 */
.L_x_117:
[----:B------:R-:W-:Y:S05]  /*be30*/  BSYNC B1 ;  /* 0x0000000000017941 */ /* 0x000fea0003800000 */
.L_x_116:
[----:B-1----:R-:W-:Y:S05]  /*be40*/  VIADD R0, R25, 0x10 ;  /* 0x0000001019007836 */ /* 0x002fea0000000000 */
[----:B------:R-:W-:Y:S04]  /*be50*/  SHF.R.U32.HI R0, RZ, 0x15, R0 ;  /* 0x00000015ff007819 */ /* 0x000fe80000011600 */
[----:B------:R-:W-:Y:S11]  /*be60*/  LOP3.LUT P0, RZ, R0, 0x3, R61, 0x48, !PT ;  /* 0x0000000300ff7812 */ /* 0x000ff6000780483d */
[----:B------:R-:W-:Y:S02]  /*be70*/  @!UPT UIADD3 URZ, UPT, UPT, URZ, URZ, URZ ;  /* 0x000000fffffff290 */ /* 0x000fe4000fffe0ff */
[----:B------:R-:W-:Y:S05]  /*be80*/  @!P0 BRA `(.L_x_121) ;  /* 0x0000000000408947 */ /* 0x000fea0003800000 */
[----:B------:R-:W1:Y:S01]  /*be90*/  LDCU.64 UR8, c[0x4][0x70] ;  /* 0x01000e00ff0877ac */ /* 0x000e620008000a00 */
[----:B--2---:R-:W-:Y:S01]  /*bea0*/  MOV R3, 0x0 ;  /* 0x0000000000037802 */ /* 0x004fe20000000f00 */
[----:B------:R-:W-:Y:S02]  /*beb0*/  HFMA2 R12, -RZ, RZ, 0, 5.9604644775390625e-08 ;  /* 0x00000001ff0c7431 */ /* 0x000fe400000001ff */
[----:B------:R-:W-:Y:S02]  /*bec0*/  IMAD.MOV.U32 R8, RZ, RZ, 0x192 ;  /* 0x00000192ff087424 */ /* 0x000fe400078e00ff */
[----:B------:R-:W-:Y:S01]  /*bed0*/  IMAD.MOV.U32 R13, RZ, RZ, RZ ;  /* 0x000000ffff0d7224 */ /* 0x000fe200078e00ff */
[----:B------:R-:W2:Y:S01]  /*bee0*/  LDCU.64 UR6, c[0x4][0x78] ;  /* 0x01000f00ff0677ac */ /* 0x000ea20008000a00 */
[----:B------:R-:W3:Y:S01]  /*bef0*/  LDC.64 R2, c[0x4][R3] ;  /* 0x0100000003027b82 */ /* 0x000ee20000000a00 */
[----:B------:R-:W5:Y:S01]  /*bf00*/  LDCU.64 UR4, c[0x4][0x10] ;  /* 0x01000200ff0477ac */ /* 0x000f620008000a00 */
[----:B-1----:R-:W-:Y:S01]  /*bf10*/  MOV R5, UR9 ;  /* 0x0000000900057c02 */ /* 0x002fe20008000f00 */
[----:B------:R-:W-:Y:S01]  /*bf20*/  IMAD.U32 R4, RZ, RZ, UR8 ;  /* 0x00000008ff047e24 */ /* 0x000fe2000f8e00ff */
[----:B--2---:R-:W-:Y:S01]  /*bf30*/  MOV R7, UR7 ;  /* 0x0000000700077c02 */ /* 0x004fe20008000f00 */
[----:B------:R-:W-:Y:S01]  /*bf40*/  IMAD.U32 R6, RZ, RZ, UR6 ;  /* 0x00000006ff067e24 */ /* 0x000fe2000f8e00ff */
[----:B-----5:R-:W-:Y:S01]  /*bf50*/  MOV R11, UR5 ;  /* 0x00000005000b7c02 */ /* 0x020fe20008000f00 */
[----:B------:R-:W-:Y:S02]  /*bf60*/  IMAD.U32 R10, RZ, RZ, UR4 ;  /* 0x00000004ff0a7e24 */ /* 0x000fe4000f8e00ff */
[----:B------:R-:W-:Y:S07]  /*bf70*/  LEPC R20, `(.L_x_121) ;  /* 0x000000001014794e */ /* 0x000fee0000000000 */
[----:B---34-:R-:W-:Y:S05]  /*bf80*/  CALL.ABS.NOINC R2 ;  /* 0x0000000002007343 */ /* 0x018fea0003c00000 */
.L_x_121:
[----:B--2-4-:R-:W-:Y:S01]  /*bf90*/  LOP3.LUT R3, R44, 0xffffe000, RZ, 0xc0, !PT ;  /* 0xffffe0002c037812 */ /* 0x014fe200078ec0ff */
[----:B------:R-:W-:Y:S05]  /*bfa0*/  WARPSYNC.ALL ;  /* 0x0000000000007948 */ /* 0x000fea0003800000 */
[----:B------:R-:W-:Y:S01]  /*bfb0*/  R2UR UR4, R25 ;  /* 0x00000000190472ca */ /* 0x000fe200000e0000 */
[----:B------:R-:W1:Y:S01]  /*bfc0*/  S2R R83, SR_CgaCtaId ;  /* 0x0000000000537919 */ /* 0x000e620000008800 */
[----:B------:R-:W-:Y:S01]  /*bfd0*/  LOP3.LUT R20, R40, 0xffffe000, RZ, 0xc0, !PT ;  /* 0xffffe00028147812 */ /* 0x000fe200078ec0ff */
[----:B------:R-:W-:Y:S01]  /*bfe0*/  BSSY.RECONVERGENT B0, `(.L_x_122) ;  /* 0x000005e000007945 */ /* 0x000fe20003800200 */
[----:B------:R-:W-:Y:S02]  /*bff0*/  ISETP.NE.AND P6, PT, R77, RZ, PT ;  /* 0x000000ff4d00720c */ /* 0x000fe40003fc5270 */
[----:B------:R-:W-:Y:S07]  /*c000*/  ISETP.NE.AND P0, PT, R59, RZ, PT ;  /* 0x000000ff3b00720c */ /* 0x000fee0003f05270 */
[----:B------:R-:W2:Y:S02]  /*c010*/  LDTM.x16 R4, tmem[UR4+0x10] ;  /* 0x00001004000479ee */ /* 0x000ea40008240000 */
[C---:B--2---:R-:W-:Y:S01]  /*c020*/  FMUL R0, R24.reuse, R4 ;  /* 0x0000000418007220 */ /* 0x044fe20000400000 */
[----:B------:R-:W-:Y:S01]  /*c030*/  LOP3.LUT R4, R45, 0xffffe000, RZ, 0xc0, !PT ;  /* 0xffffe0002d047812 */ /* 0x000fe200078ec0ff */
[C---:B------:R-:W-:Y:S01]  /*c040*/  FMUL R2, R24.reuse, R5 ;  /* 0x0000000518027220 */ /* 0x040fe20000400000 */
[----:B------:R-:W-:Y:S01]  /*c050*/  FMUL R5, R24, R12 ;  /* 0x0000000c18057220 */ /* 0x000fe20000400000 */
[C---:B------:R-:W-:Y:S01]  /*c060*/  FFMA R28, R27.reuse, R3, R0 ;  /* 0x000000031b1c7223 */ /* 0x040fe20000000000 */
[----:B------:R-:W-:Y:S01]  /*c070*/  LOP3.LUT R3, R46, 0xffffe000, RZ, 0xc0, !PT ;  /* 0xffffe0002e037812 */ /* 0x000fe200078ec0ff */
[----:B------:R-:W-:Y:S01]  /*c080*/  FFMA R29, R27, R4, R2 ;  /* 0x000000041b1d7223 */ /* 0x000fe20000000002 */
[----:B------:R-:W-:Y:S01]  /*c090*/  LOP3.LUT R4, R47, 0xffffe000, RZ, 0xc0, !PT ;  /* 0xffffe0002f047812 */ /* 0x000fe200078ec0ff */
[C---:B------:R-:W-:Y:S01]  /*c0a0*/  FMUL R0, R24.reuse, R6 ;  /* 0x0000000618007220 */ /* 0x040fe20000400000 */
[----:B------:R-:W-:Y:S01]  /*c0b0*/  F2FP.TF32.F32.PACK_B R28, R28 ;  /* 0x0000001cff1c723e */ /* 0x000fe200024050ff */
[C---:B------:R-:W-:Y:S01]  /*c0c0*/  FMUL R2, R24.reuse, R7 ;  /* 0x0000000718027220 */ /* 0x040fe20000400000 */
[----:B------:R-:W-:Y:S01]  /*c0d0*/  F2FP.TF32.F32.PACK_B R29, R29 ;  /* 0x0000001dff1d723e */ /* 0x000fe200024050ff */
[C---:B------:R-:W-:Y:S01]  /*c0e0*/  FFMA R30, R27.reuse, R3, R0 ;  /* 0x000000031b1e7223 */ /* 0x040fe20000000000 */
[C---:B------:R-:W-:Y:S01]  /*c0f0*/  FMUL R0, R24.reuse, R8 ;  /* 0x0000000818007220 */ /* 0x040fe20000400000 */
[----:B------:R-:W-:Y:S01]  /*c100*/  FFMA R31, R27, R4, R2 ;  /* 0x000000041b1f7223 */ /* 0x000fe20000000002 */
[C---:B------:R-:W-:Y:S01]  /*c110*/  FMUL R6, R24.reuse, R13 ;  /* 0x0000000d18067220 */ /* 0x040fe20000400000 */
[----:B------:R-:W-:Y:S01]  /*c120*/  LOP3.LUT R13, R41, 0xffffe000, RZ, 0xc0, !PT ;  /* 0xffffe000290d7812 */ /* 0x000fe200078ec0ff */
[C---:B------:R-:W-:Y:S01]  /*c130*/  FMUL R2, R24.reuse, R9 ;  /* 0x0000000918027220 */ /* 0x040fe20000400000 */
[----:B------:R-:W-:Y:S01]  /*c140*/  F2FP.TF32.F32.PACK_B R30, R30 ;  /* 0x0000001eff1e723e */ /* 0x000fe200024050ff */
[----:B------:R-:W-:Y:S01]  /*c150*/  FMUL R9, R24, R16 ;  /* 0x0000001018097220 */ /* 0x000fe20000400000 */
[----:B------:R-:W-:Y:S01]  /*c160*/  F2FP.TF32.F32.PACK_B R31, R31 ;  /* 0x0000001fff1f723e */ /* 0x000fe200024050ff */
[----:B------:R-:W-:Y:S01]  /*c170*/  FFMA R16, R27, R20, R0 ;  /* 0x000000141b107223 */ /* 0x000fe20000000000 */
[----:B------:R-:W-:Y:S01]  /*c180*/  LOP3.LUT R0, R42, 0xffffe000, RZ, 0xc0, !PT ;  /* 0xffffe0002a007812 */ /* 0x000fe200078ec0ff */
[C---:B------:R-:W-:Y:S01]  /*c190*/  FMUL R3, R24.reuse, R10 ;  /* 0x0000000a18037220 */ /* 0x040fe20000400000 */
[C---:B------:R-:W-:Y:S01]  /*c1a0*/  FMUL R7, R24.reuse, R14 ;  /* 0x0000000e18077220 */ /* 0x040fe20000400000 */
[----:B------:R-:W-:Y:S01]  /*c1b0*/  LOP3.LUT R14, R43, 0xffffe000, RZ, 0xc0, !PT ;  /* 0xffffe0002b0e7812 */ /* 0x000fe200078ec0ff */
[----:B------:R-:W-:Y:S01]  /*c1c0*/  FMUL R10, R24, R17 ;  /* 0x00000011180a7220 */ /* 0x000fe20000400000 */
[----:B------:R-:W-:Y:S01]  /*c1d0*/  F2FP.TF32.F32.PACK_B R16, R16 ;  /* 0x00000010ff10723e */ /* 0x000fe200024050ff */
[----:B------:R-:W-:Y:S01]  /*c1e0*/  FFMA R17, R27, R13, R2 ;  /* 0x0000000d1b117223 */ /* 0x000fe20000000002 */
[----:B------:R-:W-:Y:S01]  /*c1f0*/  LOP3.LUT R2, R32, 0xffffe000, RZ, 0xc0, !PT ;  /* 0xffffe00020027812 */ /* 0x000fe200078ec0ff */
[----:B------:R-:W-:Y:S01]  /*c200*/  STS.128 [R57+0x2000], R28 ;  /* 0x0020001c39007388 */ /* 0x000fe20000000c00 */
[----:B------:R-:W-:Y:S01]  /*c210*/  LOP3.LUT R13, R39, 0xffffe000, RZ, 0xc0, !PT ;  /* 0xffffe000270d7812 */ /* 0x000fe200078ec0ff */
[C---:B------:R-:W-:Y:S01]  /*c220*/  FMUL R4, R24.reuse, R11 ;  /* 0x0000000b18047220 */ /* 0x040fe20000400000 */
[----:B------:R-:W-:Y:S01]  /*c230*/  F2FP.TF32.F32.PACK_B R17, R17 ;  /* 0x00000011ff11723e */ /* 0x000fe200024050ff */
[C---:B------:R-:W-:Y:S01]  /*c240*/  FMUL R11, R24.reuse, R18 ;  /* 0x00000012180b7220 */ /* 0x040fe20000400000 */
[----:B------:R-:W-:Y:S01]  /*c250*/  FFMA R18, R27, R0, R3 ;  /* 0x000000001b127223 */ /* 0x000fe20000000003 */
[----:B------:R-:W-:Y:S01]  /*c260*/  LOP3.LUT R0, R33, 0xffffe000, RZ, 0xc0, !PT ;  /* 0xffffe00021007812 */ /* 0x000fe200078ec0ff */
[----:B------:R-:W-:Y:S01]  /*c270*/  FMUL R12, R24, R19 ;  /* 0x00000013180c7220 */ /* 0x000fe20000400000 */
[----:B------:R-:W-:Y:S01]  /*c280*/  LOP3.LUT R3, R34, 0xffffe000, RZ, 0xc0, !PT ;  /* 0xffffe00022037812 */ /* 0x000fe200078ec0ff */
[C---:B------:R-:W-:Y:S01]  /*c290*/  FFMA R19, R27.reuse, R14, R4 ;  /* 0x0000000e1b137223 */ /* 0x040fe20000000004 */
[----:B------:R-:W-:Y:S01]  /*c2a0*/  FFMA R4, R27, R2, R5 ;  /* 0x000000021b047223 */ /* 0x000fe20000000005 */
[----:B------:R-:W-:Y:S01]  /*c2b0*/  LOP3.LUT R2, R35, 0xffffe000, RZ, 0xc0, !PT ;  /* 0xffffe00023027812 */ /* 0x000fe200078ec0ff */
[----:B------:R-:W-:Y:S01]  /*c2c0*/  FMUL R8, R24, R15 ;  /* 0x0000000f18087220 */ /* 0x000fe20000400000 */
[----:B------:R-:W-:Y:S01]  /*c2d0*/  F2FP.TF32.F32.PACK_B R18, R18 ;  /* 0x00000012ff12723e */ /* 0x000fe200024050ff */
[C---:B------:R-:W-:Y:S01]  /*c2e0*/  FFMA R5, R27.reuse, R0, R6 ;  /* 0x000000001b057223 */ /* 0x040fe20000000006 */
[----:B------:R-:W-:Y:S01]  /*c2f0*/  F2FP.TF32.F32.PACK_B R19, R19 ;  /* 0x00000013ff13723e */ /* 0x000fe200024050ff */
[C---:B------:R-:W-:Y:S01]  /*c300*/  FFMA R6, R27.reuse, R3, R7 ;  /* 0x000000031b067223 */ /* 0x040fe20000000007 */
[----:B------:R-:W-:Y:S01]  /*c310*/  FFMA R7, R27, R2, R8 ;  /* 0x000000021b077223 */ /* 0x000fe20000000008 */
[----:B------:R-:W-:Y:S02]  /*c320*/  LOP3.LUT R0, R36, 0xffffe000, RZ, 0xc0, !PT ;  /* 0xffffe00024007812 */ /* 0x000fe400078ec0ff */
[----:B------:R-:W-:Y:S01]  /*c330*/  STS.128 [R70+0x2010], R16 ;  /* 0x0020101046007388 */ /* 0x000fe20000000c00 */
[----:B------:R-:W-:Y:S02]  /*c340*/  LOP3.LUT R2, R37, 0xffffe000, RZ, 0xc0, !PT ;  /* 0xffffe00025027812 */ /* 0x000fe400078ec0ff */
[----:B------:R-:W-:Y:S01]  /*c350*/  LOP3.LUT R3, R38, 0xffffe000, RZ, 0xc0, !PT ;  /* 0xffffe00026037812 */ /* 0x000fe200078ec0ff */
[C---:B------:R-:W-:Y:S01]  /*c360*/  FFMA R8, R27.reuse, R0, R9 ;  /* 0x000000001b087223 */ /* 0x040fe20000000009 */
[----:B------:R-:W-:Y:S01]  /*c370*/  F2FP.TF32.F32.PACK_B R4, R4 ;  /* 0x00000004ff04723e */ /* 0x000fe200024050ff */
[C---:B------:R-:W-:Y:S01]  /*c380*/  FFMA R9, R27.reuse, R2, R10 ;  /* 0x000000021b097223 */ /* 0x040fe2000000000a */
[----:B------:R-:W-:Y:S01]  /*c390*/  F2FP.TF32.F32.PACK_B R5, R5 ;  /* 0x00000005ff05723e */ /* 0x000fe200024050ff */
[C---:B------:R-:W-:Y:S01]  /*c3a0*/  FFMA R10, R27.reuse, R3, R11 ;  /* 0x000000031b0a7223 */ /* 0x040fe2000000000b */
[----:B------:R-:W-:Y:S01]  /*c3b0*/  F2FP.TF32.F32.PACK_B R6, R6 ;  /* 0x00000006ff06723e */ /* 0x000fe200024050ff */
[----:B------:R-:W-:Y:S01]  /*c3c0*/  FFMA R11, R27, R13, R12 ;  /* 0x0000000d1b0b7223 */ /* 0x000fe2000000000c */
[----:B------:R-:W-:Y:S01]  /*c3d0*/  F2FP.TF32.F32.PACK_B R7, R7 ;  /* 0x00000007ff07723e */ /* 0x000fe200024050ff */
[----:B------:R-:W-:Y:S01]  /*c3e0*/  IMAD.U32 R0, RZ, RZ, UR50 ;  /* 0x00000032ff007e24 */ /* 0x000fe2000f8e00ff */
[----:B------:R-:W-:Y:S02]  /*c3f0*/  F2FP.TF32.F32.PACK_B R8, R8 ;  /* 0x00000008ff08723e */ /* 0x000fe400024050ff */
[----:B------:R-:W-:Y:S01]  /*c400*/  F2FP.TF32.F32.PACK_B R9, R9 ;  /* 0x00000009ff09723e */ /* 0x000fe200024050ff */
[----:B------:R2:W-:Y:S01]  /*c410*/  STS.128 [R69+0x2020], R4 ;  /* 0x0020200445007388 */ /* 0x0005e20000000c00 */
[----:B------:R-:W-:Y:S02]  /*c420*/  F2FP.TF32.F32.PACK_B R10, R10 ;  /* 0x0000000aff0a723e */ /* 0x000fe400024050ff */
[----:B------:R-:W-:Y:S02]  /*c430*/  F2FP.TF32.F32.PACK_B R11, R11 ;  /* 0x0000000bff0b723e */ /* 0x000fe400024050ff */
[----:B------:R-:W-:Y:S02]  /*c440*/  @P6 LEA R0, R0, UR49, 0x3 ;  /* 0x0000003100006c11 */ /* 0x000fe4000f8e18ff */
[----:B------:R-:W-:Y:S01]  /*c450*/  @P6 SHF.L.U32 R2, RZ, 0x1f, RZ ;  /* 0x0000001fff026819 */ /* 0x000fe200000006ff */
[----:B------:R4:W-:Y:S02]  /*c460*/  STS.128 [R78+0x2030], R8 ;  /* 0x002030084e007388 */ /* 0x0009e40000000c00 */
[----:B------:R-:W-:Y:S05]  /*c470*/  @P6 VIADD R0, R0, 0x60 ;  /* 0x0000006000006836 */ /* 0x000fea0000000000 */
[----:B-1----:R-:W-:Y:S01]  /*c480*/  @P6 PRMT R0, R83, 0x654, R0 ;  /* 0x0000065453006816 */ /* 0x002fe20000000000 */
[----:B------:R-:W-:Y:S01]  /*c490*/  @!PT LDS RZ, [RZ] ;  /* 0x00000000fffff984 */ /* 0x000fe20000000800 */
[----:B------:R-:W-:Y:S01]  /*c4a0*/  @!PT LDS RZ, [RZ] ;  /* 0x00000000fffff984 */ /* 0x000fe20000000800 */
[----:B------:R-:W-:Y:S01]  /*c4b0*/  @!PT LDS RZ, [RZ] ;  /* 0x00000000fffff984 */ /* 0x000fe20000000800 */
[----:B------:R-:W-:Y:S01]  /*c4c0*/  @!PT LDS RZ, [RZ] ;  /* 0x00000000fffff984 */ /* 0x000fe20000000800 */
[----:B------:R1:W-:Y:S06]  /*c4d0*/  MEMBAR.ALL.CTA ;  /* 0x0000000000007992 */ /* 0x0003ec0000008000 */
[----:B-1----:R-:W1:Y:S01]  /*c4e0*/  FENCE.VIEW.ASYNC.S ;  /* 0x00000000000073c6 */ /* 0x002e620000000000 */
[----:B--2---:R-:W-:Y:S01]  /*c4f0*/  LEA R6, R80, UR49, 0x3 ;  /* 0x0000003150067c11 */ /* 0x004fe2000f8e18ff */
[----:B-1----:R-:W-:Y:S06]  /*c500*/  BAR.SYNC.DEFER_BLOCKING 0x1, 0x80 ;  /* 0x0042000000007b1d */ /* 0x002fec0000010000 */
[----:B------:R-:W-:Y:S05]  /*c510*/  @P0 BRA `(.L_x_123) ;  /* 0x0000000000280947 */ /* 0x000fea0003800000 */
[----:B------:R-:W-:Y:S01]  /*c520*/  R2UR UR10, R74 ;  /* 0x000000004a0a72ca */ /* 0x000fe200000e0000 */
[----:B------:R-:W-:Y:S01]  /*c530*/  UIADD3 UR4, UP0, UPT, UR54, 0x680, URZ ;  /* 0x0000068036047890 */ /* 0x000fe2000ff1e0ff */
[----:B------:R-:W-:Y:S01]  /*c540*/  R2UR UR11, R72 ;  /* 0x00000000480b72ca */ /* 0x000fe200000e0000 */
[----:B------:R-:W-:Y:S01]  /*c550*/  UIADD3 UR9, UPT, UPT, UR41, 0x10, URZ ;  /* 0x0000001029097890 */ /* 0x000fe2000fffe0ff */
[----:B------:R-:W-:Y:S01]  /*c560*/  R2UR UR12, R73 ;  /* 0x00000000490c72ca */ /* 0x000fe200000e0000 */
[----:B------:R-:W-:Y:S02]  /*c570*/  UIADD3 UR8, UPT, UPT, UR49, 0x2200, URZ ;  /* 0x0000220031087890 */ /* 0x000fe4000fffe0ff */
[----:B------:R-:W-:Y:S10]  /*c580*/  UIADD3.X UR5, UPT, UPT, URZ, UR55, URZ, UP0, !UPT ;  /* 0x00000037ff057290 */ /* 0x000ff400087fe4ff */
[----:B------:R1:W-:Y:S01]  /*c590*/  UTMASTG.4D.IM2COL [UR8], [UR4] ;  /* 0x00000008040073b5 */ /* 0x0003e20008058000 */
[----:B------:R0:W-:Y:S01]  /*c5a0*/  UTMACMDFLUSH ;  /* 0x00000000000079b7 */ /* 0x0001e20000000000 */
[----:B-1----:R-:W-:Y:S04]  /*c5b0*/  DEPBAR.LE SB0, 0x1 ;  /* 0x000080400000791a */ /* 0x002fe80000000000 */
.L_x_123:
[----:B------:R-:W-:Y:S05]  /*c5c0*/  BSYNC.RECONVERGENT B0 ;  /* 0x0000000000007941 */ /* 0x000fea0003800200 */
.L_x_122:
[----:B------:R-:W-:Y:S01]  /*c5d0*/  BAR.SYNC.DEFER_BLOCKING 0x1, 0x80 ;  /* 0x0042000000007b1d */ /* 0x000fe20000010000 */
[----:B------:R-:W-:Y:S04]  /*c5e0*/  UIADD3 UR4, UPT, UPT, UR50, 0x1, URZ ;  /* 0x0000000132047890 */ /* 0x000fe8000fffe0ff */
[----:B------:R-:W-:Y:S04]  /*c5f0*/  UISETP.NE.AND UP0, UPT, UR4, 0x4, UPT ;  /* 0x000000040400788c */ /* 0x000fe8000bf05270 */
[----:B------:R-:W-:Y:S01]  /*c600*/  USEL UR42, UR4, URZ, UP0 ;  /* 0x000000ff042a7287 */ /* 0x000fe20008000000 */
[----:B------:R1:W-:Y:S01]  /*c610*/  @P6 SYNCS.ARRIVE.TRANS64.RED.A1T0 RZ, [R0+URZ], RZ ;  /* 0x000000ff00ff69a7 */ /* 0x0003e200081004ff */
[----:B------:R-:W-:Y:S01]  /*c620*/  BSSY B1, `(.L_x_124) ;  /* 0x0000017000017945 */ /* 0x000fe20003800000 */
[----:B------:R-:W2:Y:S02]  /*c630*/  @P6 SYNCS.PHASECHK.TRANS64.TRYWAIT P0, [R6+URZ+0x40], R2 ;  /* 0x00004002060065a7 */ /* 0x000ea400080011ff */
[----:B--2---:R-:W-:Y:S01]  /*c640*/  @P6 SEL R81, RZ, 0x1, !P0 ;  /* 0x00000001ff516807 */ /* 0x004fe20004000000 */
[----:B-1----:R-:W-:Y:S06]  /*c650*/  @!P6 BRA `(.L_x_125) ;  /* 0x00000000004ce947 */ /* 0x002fec0003800000 */
        /* <DEDUP_REMOVED lines=9> */
[----:B------:R-:W-:Y:S04]  /*c6f0*/  SHF.L.U32 R5, RZ, 0x1f, RZ ;  /* 0x0000001fff057819 */ /* 0x000fe800000006ff */
[----:B------:R-:W1:Y:S02]  /*c700*/  SYNCS.PHASECHK.TRANS64.TRYWAIT P0, [R6+URZ+0x40], R5 ;  /* 0x00004005060075a7 */ /* 0x000e6400080011ff */
[----:B-1----:R-:W-:Y:S05]  /*c710*/  @!P0 BRA `(.L_x_128) ;  /* 0x0000004400d08947 */ /* 0x002fea0003800000 */
.L_x_127:
[----:B------:R-:W-:Y:S05]  /*c720*/  BSYNC B0 ;  /* 0x0000000000007941 */ /* 0x000fea0003800000 */
.L_x_126:
[----:B------:R-:W-:Y:S02]  /*c730*/  ISETP.NE.AND P0, PT, R82, RZ, PT ;  /* 0x000000ff5200720c */ /* 0x000fe40003f05270 */
[----:B------:R-:W-:Y:S11]  /*c740*/  IADD3 R80, PT, PT, R80, 0x1, RZ ;  /* 0x0000000150507810 */ /* 0x000ff60007ffe0ff */
[----:B------:R2:W1:Y:S04]  /*c750*/  @P0 LDS.128 R44, [R4] ;  /* 0x00000000042c0984 */ /* 0x0004680000000c00 */
[----:B------:R2:W1:Y:S04]  /*c760*/  @P0 LDS.128 R40, [R3+0x10] ;  /* 0x0000100003280984 */ /* 0x0004680000000c00 */
[----:B------:R2:W1:Y:S04]  /*c770*/  @P0 LDS.128 R32, [R2+0x20] ;  /* 0x0000200002200984 */ /* 0x0004680000000c00 */
[----:B------:R2:W1:Y:S02]  /*c780*/  @P0 LDS.128 R36, [R0+0x30] ;  /* 0x0000300000240984 */ /* 0x0004640000000c00 */
.L_x_125:
[----:B------:R-:W-:Y:S05]  /*c790*/  BSYNC B1 ;  /* 0x0000000000017941 */ /* 0x000fea0003800000 */
.L_x_124:
[----:B--2---:R-:W-:Y:S05]  /*c7a0*/  VIADD R0, R25, 0x20 ;  /* 0x0000002019007836 */ /* 0x004fea0000000000 */
[----:B------:R-:W-:Y:S04]  /*c7b0*/  SHF.R.U32.HI R0, RZ, 0x15, R0 ;  /* 0x00000015ff007819 */ /* 0x000fe80000011600 */
[----:B------:R-:W-:Y:S11]  /*c7c0*/  LOP3.LUT P0, RZ, R0, 0x3, R61, 0x48, !PT ;  /* 0x0000000300ff7812 */ /* 0x000ff6000780483d */
[----:B------:R-:W-:Y:S02]  /*c7d0*/  @!UPT UIADD3 URZ, UPT, UPT, URZ, URZ, URZ ;  /* 0x000000fffffff290 */ /* 0x000fe4000fffe0ff */
[----:B------:R-:W-:Y:S05]  /*c7e0*/  @!P0 BRA `(.L_x_129) ;  /* 0x0000000000408947 */ /* 0x000fea0003800000 */
[----:B------:R-:W1:Y:S01]  /*c7f0*/  LDCU.64 UR8, c[0x4][0x70] ;  /* 0x01000e00ff0877ac */ /* 0x000e620008000a00 */
[----:B------:R-:W-:Y:S01]  /*c800*/  MOV R3, 0x0 ;  /* 0x0000000000037802 */ /* 0x000fe20000000f00 */
[----:B------:R-:W-:Y:S02]  /*c810*/  HFMA2 R12, -RZ, RZ, 0, 5.9604644775390625e-08 ;  /* 0x00000001ff0c7431 */ /* 0x000fe400000001ff */
[----:B----4-:R-:W-:Y:S02]  /*c820*/  IMAD.MOV.U32 R8, RZ, RZ, 0x192 ;  /* 0x00000192ff087424 */ /* 0x010fe400078e00ff */
[----:B------:R-:W-:Y:S01]  /*c830*/  IMAD.MOV.U32 R13, RZ, RZ, RZ ;  /* 0x000000ffff0d7224 */ /* 0x000fe200078e00ff */
[----:B------:R-:W2:Y:S01]  /*c840*/  LDCU.64 UR6, c[0x4][0x78] ;  /* 0x01000f00ff0677ac */ /* 0x000ea20008000a00 */
[----:B------:R-:W4:Y:S01]  /*c850*/  LDC.64 R2, c[0x4][R3] ;  /* 0x0100000003027b82 */ /* 0x000f220000000a00 */
        /* <DEDUP_REMOVED lines=9> */
.L_x_129:
[----:B-1----:R-:W-:Y:S01]  /*c8f0*/  LOP3.LUT R3, R44, 0xffffe000, RZ, 0xc0, !PT ;  /* 0xffffe0002c037812 */ /* 0x002fe200078ec0ff */
[----:B------:R-:W-:Y:S05]  /*c900*/  WARPSYNC.ALL ;  /* 0x0000000000007948 */ /* 0x000fea0003800000 */
[----:B------:R-:W-:Y:S01]  /*c910*/  R2UR UR4, R25 ;  /* 0x00000000190472ca */ /* 0x000fe200000e0000 */
[----:B------:R-:W-:Y:S01]  /*c920*/  BSSY.RECONVERGENT B0, `(.L_x_130) ;  /* 0x000005f000007945 */ /* 0x000fe20003800200 */
[----:B------:R-:W-:Y:S02]  /*c930*/  LOP3.LUT R20, R40, 0xffffe000, RZ, 0xc0, !PT ;  /* 0xffffe00028147812 */ /* 0x000fe400078ec0ff */
[----:B------:R-:W-:Y:S02]  /*c940*/  LOP3.LUT R21, R41, 0xffffe000, RZ, 0xc0, !PT ;  /* 0xffffe00029157812 */ /* 0x000fe400078ec0ff */
[----:B------:R-:W-:Y:S02]  /*c950*/  LOP3.LUT R26, R42, 0xffffe000, RZ, 0xc0, !PT ;  /* 0xffffe0002a1a7812 */ /* 0x000fe400078ec0ff */
[----:B------:R-:W-:Y:S02]  /*c960*/  ISETP.NE.AND P6, PT, R77, RZ, PT ;  /* 0x000000ff4d00720c */ /* 0x000fe40003fc5270 */
[----:B------:R-:W-:Y:S03]  /*c970*/  ISETP.NE.AND P0, PT, R59, RZ, PT ;  /* 0x000000ff3b00720c */ /* 0x000fe60003f05270 */
[----:B----4-:R-:W1:Y:S02]  /*c980*/  LDTM.x16 R4, tmem[UR4+0x20] ;  /* 0x00002004000479ee */ /* 0x010e640008240000 */
[C---:B-1----:R-:W-:Y:S01]  /*c990*/  FMUL R0, R24.reuse, R4 ;  /* 0x0000000418007220 */ /* 0x042fe20000400000 */
        /* <DEDUP_REMOVED lines=13> */
[C---:B------:R-:W-:Y:S01]  /*ca70*/  FFMA R31, R27.reuse, R4, R2 ;  /* 0x000000041b1f7223 */ /* 0x040fe20000000002 */
[C---:B------:R-:W-:Y:S01]  /*ca80*/  FMUL R2, R24.reuse, R9 ;  /* 0x0000000918027220 */ /* 0x040fe20000400000 */
[C---:B------:R-:W-:Y:S01]  /*ca90*/  FMUL R9, R24.reuse, R16 ;  /* 0x0000001018097220 */ /* 0x040fe20000400000 */
[----:B------:R-:W-:Y:S01]  /*caa0*/  F2FP.TF32.F32.PACK_B R30, R30 ;  /* 0x0000001eff1e723e */ /* 0x000fe200024050ff */
[----:B------:R-:W-:Y:S01]  /*cab0*/  FFMA R16, R27, R20, R0 ;  /* 0x000000141b107223 */ /* 0x000fe20000000000 */
[----:B------:R-:W-:Y:S01]  /*cac0*/  LOP3.LUT R0, R43, 0xffffe000, RZ, 0xc0, !PT ;  /* 0xffffe0002b007812 */ /* 0x000fe200078ec0ff */
[C---:B------:R-:W-:Y:S01]  /*cad0*/  FMUL R3, R24.reuse, R10 ;  /* 0x0000000a18037220 */ /* 0x040fe20000400000 */
[----:B------:R-:W-:Y:S01]  /*cae0*/  F2FP.TF32.F32.PACK_B R31, R31 ;  /* 0x0000001fff1f723e */ /* 0x000fe200024050ff */
[C---:B------:R-:W-:Y:S01]  /*caf0*/  FMUL R4, R24.reuse, R11 ;  /* 0x0000000b18047220 */ /* 0x040fe20000400000 */
[----:B------:R-:W-:Y:S01]  /*cb00*/  F2FP.TF32.F32.PACK_B R16, R16 ;  /* 0x00000010ff10723e */ /* 0x000fe200024050ff */
[----:B------:R-:W-:Y:S01]  /*cb10*/  FMUL R10, R24, R17 ;  /* 0x00000011180a7220 */ /* 0x000fe20000400000 */
[C---:B------:R-:W-:Y:S01]  /*cb20*/  FFMA R17, R27.reuse, R21, R2 ;  /* 0x000000151b117223 */ /* 0x040fe20000000002 */
[----:B------:R-:W-:Y:S01]  /*cb30*/  LOP3.LUT R2, R32, 0xffffe000, RZ, 0xc0, !PT ;  /* 0xffffe00020027812 */ /* 0x000fe200078ec0ff */
[----:B------:R1:W-:Y:S01]  /*cb40*/  STS.128 [R57+0x4000], R28 ;  /* 0x0040001c39007388 */ /* 0x0003e20000000c00 */
[C---:B------:R-:W-:Y:S01]  /*cb50*/  FMUL R11, R24.reuse, R18 ;  /* 0x00000012180b7220 */ /* 0x040fe20000400000 */
[----:B------:R-:W-:Y:S01]  /*cb60*/  FFMA R18, R27, R26, R3 ;  /* 0x0000001a1b127223 */ /* 0x000fe20000000003 */
[----:B------:R-:W-:Y:S01]  /*cb70*/  LOP3.LUT R3, R33, 0xffffe000, RZ, 0xc0, !PT ;  /* 0xffffe00021037812 */ /* 0x000fe200078ec0ff */
[C---:B------:R-:W-:Y:S01]  /*cb80*/  FMUL R12, R24.reuse, R19 ;  /* 0x00000013180c7220 */ /* 0x040fe20000400000 */
[----:B------:R-:W-:Y:S01]  /*cb90*/  F2FP.TF32.F32.PACK_B R17, R17 ;  /* 0x00000011ff11723e */ /* 0x000fe200024050ff */
[----:B------:R-:W-:Y:S01]  /*cba0*/  FFMA R19, R27, R0, R4 ;  /* 0x000000001b137223 */ /* 0x000fe20000000004 */
[----:B------:R-:W-:Y:S01]  /*cbb0*/  F2FP.TF32.F32.PACK_B R18, R18 ;  /* 0x00000012ff12723e */ /* 0x000fe200024050ff */
[----:B------:R-:W-:Y:S01]  /*cbc0*/  FMUL R6, R24, R13 ;  /* 0x0000000d18067220 */ /* 0x000fe20000400000 */
[----:B------:R-:W-:Y:S01]  /*cbd0*/  LOP3.LUT R13, R34, 0xffffe000, RZ, 0xc0, !PT ;  /* 0xffffe000220d7812 */ /* 0x000fe200078ec0ff */
[C---:B------:R-:W-:Y:S01]  /*cbe0*/  FMUL R7, R24.reuse, R14 ;  /* 0x0000000e18077220 */ /* 0x040fe20000400000 */
[----:B------:R-:W-:Y:S01]  /*cbf0*/  LOP3.LUT R14, R35, 0xffffe000, RZ, 0xc0, !PT ;  /* 0xffffe000230e7812 */ /* 0x000fe200078ec0ff */
[----:B------:R-:W-:Y:S01]  /*cc00*/  FMUL R8, R24, R15 ;  /* 0x0000000f18087220 */ /* 0x000fe20000400000 */
[----:B------:R-:W-:Y:S01]  /*cc10*/  F2FP.TF32.F32.PACK_B R19, R19 ;  /* 0x00000013ff13723e */ /* 0x000fe200024050ff */
[C---:B------:R-:W-:Y:S01]  /*cc20*/  FFMA R4, R27.reuse, R2, R5 ;  /* 0x000000021b047223 */ /* 0x040fe20000000005 */
[C---:B------:R-:W-:Y:S01]  /*cc30*/  FFMA R5, R27.reuse, R3, R6 ;  /* 0x000000031b057223 */ /* 0x040fe20000000006 */
[C---:B------:R-:W-:Y:S01]  /*cc40*/  FFMA R6, R27.reuse, R13, R7 ;  /* 0x0000000d1b067223 */ /* 0x040fe20000000007 */
[----:B------:R-:W-:Y:S01]  /*cc50*/  FFMA R7, R27, R14, R8 ;  /* 0x0000000e1b077223 */ /* 0x000fe20000000008 */
[----:B------:R1:W-:Y:S01]  /*cc60*/  STS.128 [R70+0x4010], R16 ;  /* 0x0040101046007388 */ /* 0x0003e20000000c00 */
[----:B------:R-:W-:Y:S01]  /*cc70*/  LOP3.LUT R0, R36, 0xffffe000, RZ, 0xc0, !PT ;  /* 0xffffe00024007812 */ /* 0x000fe200078ec0ff */
[----:B------:R-:W-:Y:S01]  /*cc80*/  IMAD.U32 R14, RZ, RZ, UR42 ;  /* 0x0000002aff0e7e24 */ /* 0x000fe2000f8e00ff */
[----:B------:R-:W-:Y:S02]  /*cc90*/  LOP3.LUT R2, R37, 0xffffe000, RZ, 0xc0, !PT ;  /* 0xffffe00025027812 */ /* 0x000fe400078ec0ff */
        /* <DEDUP_REMOVED lines=14> */
[----:B------:R-:W-:Y:S02]  /*cd80*/  F2FP.TF32.F32.PACK_B R11, R11 ;  /* 0x0000000bff0b723e */ /* 0x000fe400024050ff */
[----:B------:R-:W-:Y:S02]  /*cd90*/  @P6 LEA R14, R14, UR49, 0x3 ;  /* 0x000000310e0e6c11 */ /* 0x000fe4000f8e18ff */
[----:B------:R-:W-:Y:S01]  /*cda0*/  LEA R0, R80, UR49, 0x3 ;  /* 0x0000003150007c11 */ /* 0x000fe2000f8e18ff */
[----:B------:R1:W-:Y:S01]  /*cdb0*/  STS.128 [R78+0x4030], R8 ;  /* 0x004030084e007388 */ /* 0x0003e20000000c00 */
[----:B------:R-:W-:Y:S01]  /*cdc0*/  @P6 SHF.L.U32 R2, RZ, 0x1f, RZ ;  /* 0x0000001fff026819 */ /* 0x000fe200000006ff */
[----:B------:R-:W-:Y:S05]  /*cdd0*/  @P6 VIADD R14, R14, 0x60 ;  /* 0x000000600e0e6836 */ /* 0x000fea0000000000 */
[----:B------:R-:W-:Y:S01]  /*cde0*/  @P6 PRMT R14, R83, 0x654, R14 ;  /* 0x00000654530e6816 */ /* 0x000fe2000000000e */
[----:B------:R-:W-:Y:S01]  /*cdf0*/  @!PT LDS RZ, [RZ] ;  /* 0x00000000fffff984 */ /* 0x000fe20000000800 */
[----:B------:R-:W-:Y:S01]  /*ce00*/  @!PT LDS RZ, [RZ] ;  /* 0x00000000fffff984 */ /* 0x000fe20000000800 */
[----:B------:R-:W-:Y:S01]  /*ce10*/  @!PT LDS RZ, [RZ] ;  /* 0x00000000fffff984 */ /* 0x000fe20000000800 */
[----:B------:R-:W-:Y:S01]  /*ce20*/  @!PT LDS RZ, [RZ] ;  /* 0x00000000fffff984 */ /* 0x000fe20000000800 */
[----:B------:R2:W-:Y:S06]  /*ce30*/  MEMBAR.ALL.CTA ;  /* 0x0000000000007992 */ /* 0x0005ec0000008000 */
[----:B--2---:R-:W2:Y:S02]  /*ce40*/  FENCE.VIEW.ASYNC.S ;  /* 0x00000000000073c6 */ /* 0x004ea40000000000 */
[----:B--2---:R-:W-:Y:S06]  /*ce50*/  BAR.SYNC.DEFER_BLOCKING 0x1, 0x80 ;  /* 0x0042000000007b1d */ /* 0x004fec0000010000 */
        /* <DEDUP_REMOVED lines=10> */
[----:B--2---:R-:W-:Y:S04]  /*cf00*/  DEPBAR.LE SB0, 0x1 ;  /* 0x000080400000791a */ /* 0x004fe80000000000 */
.L_x_131:
[----:B------:R-:W-:Y:S05]  /*cf10*/  BSYNC.RECONVERGENT B0 ;  /* 0x0000000000007941 */ /* 0x000fea0003800200 */
.L_x_130:
[----:B------:R-:W-:Y:S01]  /*cf20*/  BAR.SYNC.DEFER_BLOCKING 0x1, 0x80 ;  /* 0x0042000000007b1d */ /* 0x000fe20000010000 */
[----:B------:R-:W-:Y:S01]  /*cf30*/  UIADD3 UR4, UPT, UPT, UR42, 0x1, URZ ;  /* 0x000000012a047890 */ /* 0x000fe2000fffe0ff */
[----:B------:R-:W-:Y:S03]  /*cf40*/  MOV R84, RZ ;  /* 0x000000ff00547202 */ /* 0x000fe60000000f00 */
[----:B------:R-:W-:Y:S04]  /*cf50*/  UISETP.NE.AND UP0, UPT, UR4, 0x4, UPT ;  /* 0x000000040400788c */ /* 0x000fe8000bf05270 */
[----:B------:R-:W-:Y:S01]  /*cf60*/  USEL UR40, UR4, URZ, UP0 ;  /* 0x000000ff04287287 */ /* 0x000fe20008000000 */
[----:B------:R2:W-:Y:S01]  /*cf70*/  @P6 SYNCS.ARRIVE.TRANS64.RED.A1T0 RZ, [R14+URZ], RZ ;  /* 0x000000ff0eff69a7 */ /* 0x0005e200081004ff */
[----:B------:R-:W-:Y:S01]  /*cf80*/  BSSY B1, `(.L_x_132) ;  /* 0x000001b000017945 */ /* 0x000fe20003800000 */
[----:B------:R-:W4:Y:S02]  /*cf90*/  @P6 SYNCS.PHASECHK.TRANS64.TRYWAIT P0, [R0+URZ+0x40], R2 ;  /* 0x00004002000065a7 */ /* 0x000f2400080011ff */
[----:B----4-:R-:W-:Y:S01]  /*cfa0*/  @P6 SEL R81, RZ, 0x1, !P0 ;  /* 0x00000001ff516807 */ /* 0x010fe20004000000 */
[----:B--2---:R-:W-:Y:S06]  /*cfb0*/  @!P6 BRA `(.L_x_133) ;  /* 0x00000000005ce947 */ /* 0x004fec0003800000 */
[----:B------:R-:W-:Y:S01]  /*cfc0*/  ISETP.NE.AND P0, PT, R81, RZ, PT ;  /* 0x000000ff5100720c */ /* 0x000fe20003f05270 */
[----:B------:R-:W-:Y:S01]  /*cfd0*/  BSSY B0, `(.L_x_134) ;  /* 0x000000b000007945 */ /* 0x000fe20003800000 */
[----:B------:R-:W-:Y:S11]  /*cfe0*/  ISETP.NE.AND P1, PT, R82, RZ, PT ;  /* 0x000000ff5200720c */ /* 0x000ff60003f25270 */
[----:B------:R-:W-:Y:S02]  /*cff0*/  @!UPT UIADD3 URZ, UPT, UPT, URZ, URZ, URZ ;  /* 0x000000fffffff290 */ /* 0x000fe4000fffe0ff */
[C---:B-1----:R-:W-:Y:S01]  /*d000*/  @P1 IMAD R5, R80.reuse, 0x2000, R57 ;  /* 0x0000200050051824 */ /* 0x042fe200078e0239 */
[C---:B------:R-:W-:Y:S01]  /*d010*/  @P1 LEA R3, R80.reuse, R69, 0xd ;  /* 0x0000004550031211 */ /* 0x040fe200078e68ff */
[C---:B------:R-:W-:Y:S02]  /*d020*/  @P1 IMAD R4, R80.reuse, 0x2000, R70 ;  /* 0x0000200050041824 */ /* 0x040fe400078e0246 */
[----:B------:R-:W-:Y:S01]  /*d030*/  @P1 IMAD R2, R80, 0x2000, R78 ;  /* 0x0000200050021824 */ /* 0x000fe200078e024e */
[----:B------:R-:W-:Y:S06]  /*d040*/  @P0 BRA `(.L_x_135) ;  /* 0x00000000000c0947 */ /* 0x000fec0003800000 */
[----:B------:R-:W-:Y:S04]  /*d050*/  SHF.L.U32 R6, RZ, 0x1f, RZ ;  /* 0x0000001fff067819 */ /* 0x000fe800000006ff */
[----:B------:R-:W1:Y:S02]  /*d060*/  SYNCS.PHASECHK.TRANS64.TRYWAIT P0, [R0+URZ+0x40], R6 ;  /* 0x00004006000075a7 */ /* 0x000e6400080011ff */
[----:B-1----:R-:W-:Y:S05]  /*d070*/  @!P0 BRA `(.L_x_136) ;  /* 0x0000003c008c8947 */ /* 0x002fea0003800000 */
.L_x_135:
[----:B------:R-:W-:Y:S05]  /*d080*/  BSYNC B0 ;  /* 0x0000000000007941 */ /* 0x000fea0003800000 */
.L_x_134:
[----:B------:R-:W-:Y:S01]  /*d090*/  ISETP.NE.AND P0, PT, R82, RZ, PT ;  /* 0x000000ff5200720c */ /* 0x000fe20003f05270 */
[----:B------:R-:W-:Y:S11]  /*d0a0*/  VIADD R80, R80, 0x1 ;  /* 0x0000000150507836 */ /* 0x000ff60000000000 */
[----:B------:R-:W-:Y:S01]  /*d0b0*/  @!UPT UIADD3 URZ, UPT, UPT, URZ, URZ, URZ ;  /* 0x000000fffffff290 */ /* 0x000fe2000fffe0ff */
[----:B------:R2:W4:Y:S04]  /*d0c0*/  @P0 LDS.128 R44, [R5] ;  /* 0x00000000052c0984 */ /* 0x0005280000000c00 */
[----:B------:R2:W1:Y:S04]  /*d0d0*/  @P0 LDS.128 R40, [R4+0x10] ;  /* 0x0000100004280984 */ /* 0x0004680000000c00 */
[----:B------:R2:W1:Y:S04]  /*d0e0*/  @P0 LDS.128 R32, [R3+0x20] ;  /* 0x0000200003200984 */ /* 0x0004680000000c00 */
[----:B------:R2:W1:Y:S01]  /*d0f0*/  @P0 LDS.128 R36, [R2+0x30] ;  /* 0x0000300002240984 */ /* 0x0004620000000c00 */
[C---:B------:R-:W-:Y:S04]  /*d100*/  ISETP.NE.AND P0, PT, R80.reuse, 0x4, PT ;  /* 0x000000045000780c */ /* 0x040fe80003f05270 */
[----:B------:R-:W-:Y:S02]  /*d110*/  SEL R80, R80, RZ, P0 ;  /* 0x000000ff50507207 */ /* 0x000fe40000000000 */
[----:B------:R-:W-:Y:S02]  /*d120*/  SEL R84, RZ, 0x1, P0 ;  /* 0x00000001ff547807 */ /* 0x000fe40000000000 */
.L_x_133:
[----:B------:R-:W-:Y:S05]  /*d130*/  BSYNC B1 ;  /* 0x0000000000017941 */ /* 0x000fea0003800000 */
.L_x_132:
        /* <DEDUP_REMOVED lines=21> */
.L_x_137:
[----:B--2-4-:R-:W-:Y:S01]  /*d290*/  LOP3.LUT R3, R44, 0xffffe000, RZ, 0xc0, !PT ;  /* 0xffffe0002c037812 */ /* 0x014fe200078ec0ff */
        /* <DEDUP_REMOVED lines=8> */
[----:B------:R-:W1:Y:S02]  /*d320*/  LDTM.x16 R4, tmem[UR4+0x30] ;  /* 0x00003004000479ee */ /* 0x000e640008240000 */
        /* <DEDUP_REMOVED lines=27> */
[----:B------:R-:W-:Y:S01]  /*d4e0*/  STS.128 [R57+0x6000], R28 ;  /* 0x0060001c39007388 */ /* 0x000fe20000000c00 */
        /* <DEDUP_REMOVED lines=17> */
[----:B------:R-:W-:Y:S01]  /*d600*/  STS.128 [R70+0x6010], R16 ;  /* 0x0060101046007388 */ /* 0x000fe20000000c00 */
        /* <DEDUP_REMOVED lines=19> */
[----:B------:R-:W-:Y:S01]  /*d740*/  @P6 SHF.L.U32 R0, R84, 0x1f, RZ ;  /* 0x0000001f54006819 */ /* 0x000fe200000006ff */
[----:B------:R2:W-:Y:S02]  /*d750*/  STS.128 [R78+0x6030], R8 ;  /* 0x006030084e007388 */ /* 0x0005e40000000c00 */
[----:B------:R-:W-:Y:S05]  /*d760*/  @P6 VIADD R14, R14, 0x60 ;  /* 0x000000600e0e6836 */ /* 0x000fea0000000000 */
[----:B------:R-:W-:Y:S01]  /*d770*/  @P6 PRMT R14, R83, 0x654, R14 ;  /* 0x00000654530e6816 */ /* 0x000fe2000000000e */
[----:B------:R-:W-:Y:S01]  /*d780*/  @!PT LDS RZ, [RZ] ;  /* 0x00000000fffff984 */ /* 0x000fe20000000800 */
[----:B------:R-:W-:Y:S01]  /*d790*/  @!PT LDS RZ, [RZ] ;  /* 0x00000000fffff984 */ /* 0x000fe20000000800 */
[----:B------:R-:W-:Y:S01]  /*d7a0*/  @!PT LDS RZ, [RZ] ;  /* 0x00000000fffff984 */ /* 0x000fe20000000800 */
[----:B------:R-:W-:Y:S01]  /*d7b0*/  @!PT LDS RZ, [RZ] ;  /* 0x00000000fffff984 */ /* 0x000fe20000000800 */
[----:B------:R4:W-:Y:S06]  /*d7c0*/  MEMBAR.ALL.CTA ;  /* 0x0000000000007992 */ /* 0x0009ec0000008000 */
[----:B----4-:R-:W4:Y:S01]  /*d7d0*/  FENCE.VIEW.ASYNC.S ;  /* 0x00000000000073c6 */ /* 0x010f220000000000 */
[----:B-1----:R-:W-:Y:S01]  /*d7e0*/  LEA R6, R80, UR49, 0x3 ;  /* 0x0000003150067c11 */ /* 0x002fe2000f8e18ff */
[----:B----4-:R-:W-:Y:S06]  /*d7f0*/  BAR.SYNC.DEFER_BLOCKING 0x1, 0x80 ;  /* 0x0042000000007b1d */ /* 0x010fec0000010000 */
        /* <DEDUP_REMOVED lines=11> */
.L_x_139:
[----:B------:R-:W-:Y:S05]  /*d8b0*/  BSYNC.RECONVERGENT B0 ;  /* 0x0000000000007941 */ /* 0x000fea0003800200 */
.L_x_138:
[----:B------:R-:W-:Y:S01]  /*d8c0*/  BAR.SYNC.DEFER_BLOCKING 0x1, 0x80 ;  /* 0x0042000000007b1d */ /* 0x000fe20000010000 */
[----:B------:R-:W-:Y:S04]  /*d8d0*/  UIADD3 UR4, UPT, UPT, UR40, 0x1, URZ ;  /* 0x0000000128047890 */ /* 0x000fe8000fffe0ff */
[----:B------:R-:W-:Y:S04]  /*d8e0*/  UISETP.NE.AND UP0, UPT, UR4, 0x4, UPT ;  /* 0x000000040400788c */ /* 0x000fe8000bf05270 */
[----:B------:R-:W-:Y:S01]  /*d8f0*/  USEL UR43, UR4, URZ, UP0 ;  /* 0x000000ff042b7287 */ /* 0x000fe20008000000 */
[----:B------:R1:W-:Y:S01]  /*d900*/  @P6 SYNCS.ARRIVE.TRANS64.RED.A1T0 RZ, [R14+URZ], RZ ;  /* 0x000000ff0eff69a7 */ /* 0x0003e200081004ff */
[----:B------:R-:W-:Y:S01]  /*d910*/  BSSY B1, `(.L_x_140) ;  /* 0x000001c000017945 */ /* 0x000fe20003800000 */
[----:B------:R-:W4:Y:S02]  /*d920*/  @P6 SYNCS.PHASECHK.TRANS64.TRYWAIT P0, [R6+URZ+0x40], R0 ;  /* 0x00004000060065a7 */ /* 0x000f2400080011ff */
[----:B----4-:R-:W-:Y:S01]  /*d930*/  @P6 SEL R81, RZ, 0x1, !P0 ;  /* 0x00000001ff516807 */ /* 0x010fe20004000000 */
        /* <DEDUP_REMOVED lines=10> */
[----:B------:R-:W-:Y:S04]  /*d9e0*/  SHF.L.U32 R5, R84, 0x1f, RZ ;  /* 0x0000001f54057819 */ /* 0x000fe800000006ff */
[----:B------:R-:W1:Y:S02]  /*d9f0*/  SYNCS.PHASECHK.TRANS64.TRYWAIT P0, [R6+URZ+0x40], R5 ;  /* 0x00004005060075a7 */ /* 0x000e6400080011ff */
[----:B-1----:R-:W-:Y:S05]  /*da00*/  @!P0 BRA `(.L_x_144) ;  /* 0x00000034003c8947 */ /* 0x002fea0003800000 */
.L_x_143:
[----:B------:R-:W-:Y:S05]  /*da10*/  BSYNC B0 ;  /* 0x0000000000007941 */ /* 0x000fea0003800000 */
.L_x_142:
[----:B------:R-:W-:Y:S01]  /*da20*/  ISETP.NE.AND P0, PT, R82, RZ, PT ;  /* 0x000000ff5200720c */ /* 0x000fe20003f05270 */
[----:B------:R-:W-:Y:S11]  /*da30*/  VIADD R80, R80, 0x1 ;  /* 0x0000000150507836 */ /* 0x000ff60000000000 */
[----:B------:R-:W-:Y:S01]  /*da40*/  @!UPT UIADD3 URZ, UPT, UPT, URZ, URZ, URZ ;  /* 0x000000fffffff290 */ /* 0x000fe2000fffe0ff */
[----:B------:R-:W4:Y:S04]  /*da50*/  @P0 LDS.128 R44, [R4] ;  /* 0x00000000042c0984 */ /* 0x000f280000000c00 */
[----:B------:R-:W1:Y:S04]  /*da60*/  @P0 LDS.128 R40, [R3+0x10] ;  /* 0x0000100003280984 */ /* 0x000e680000000c00 */
[----:B------:R-:W1:Y:S04]  /*da70*/  @P0 LDS.128 R32, [R2+0x20] ;  /* 0x0000200002200984 */ /* 0x000e680000000c00 */
[----:B------:R5:W1:Y:S01]  /*da80*/  @P0 LDS.128 R36, [R0+0x30] ;  /* 0x0000300000240984 */ /* 0x000a620000000c00 */
[C---:B------:R-:W-:Y:S04]  /*da90*/  ISETP.NE.AND P0, PT, R80.reuse, 0x4, PT ;  /* 0x000000045000780c */ /* 0x040fe80003f05270 */
[----:B------:R-:W-:Y:S02]  /*daa0*/  SEL R80, R80, RZ, P0 ;  /* 0x000000ff50507207 */ /* 0x000fe40000000000 */
[----:B-----5:R-:W-:Y:S04]  /*dab0*/  SEL R0, RZ, 0x1, P0 ;  /* 0x00000001ff007807 */ /* 0x020fe80000000000 */
[----:B------:R-:W-:Y:S02]  /*dac0*/  LOP3.LUT R84, R84, R0, RZ, 0x3c, !PT ;  /* 0x0000000054547212 */ /* 0x000fe400078e3cff */
.L_x_141:
[----:B------:R-:W-:Y:S05]  /*dad0*/  BSYNC B1 ;  /* 0x0000000000017941 */ /* 0x000fea0003800000 */
.L_x_140:
[----:B------:R-:W-:Y:S05]  /*dae0*/  VIADD R0, R25, 0x40 ;  /* 0x0000004019007836 */ /* 0x000fea0000000000 */
[----:B------:R-:W-:Y:S04]  /*daf0*/  SHF.R.U32.HI R0, RZ, 0x15, R0 ;  /* 0x00000015ff007819 */ /* 0x000fe80000011600 */
[----:B------:R-:W-:Y:S11]  /*db00*/  LOP3.LUT P0, RZ, R0, 0x3, R61, 0x48, !PT ;  /* 0x0000000300ff7812 */ /* 0x000ff6000780483d */
[----:B------:R-:W-:Y:S02]  /*db10*/  @!UPT UIADD3 URZ, UPT, UPT, URZ, URZ, URZ ;  /* 0x000000fffffff290 */ /* 0x000fe4000fffe0ff */
[----:B------:R-:W-:Y:S05]  /*db20*/  @!P0 BRA `(.L_x_145) ;  /* 0x0000000000408947 */ /* 0x000fea0003800000 */
[----:B------:R-:W1:Y:S01]  /*db30*/  LDCU.64 UR8, c[0x4][0x70] ;  /* 0x01000e00ff0877ac */ /* 0x000e620008000a00 */
[----:B------:R-:W-:Y:S01]  /*db40*/  MOV R3, 0x0 ;  /* 0x0000000000037802 */ /* 0x000fe20000000f00 */
[----:B------:R-:W-:Y:S02]  /*db50*/  HFMA2 R12, -RZ, RZ, 0, 5.9604644775390625e-08 ;  /* 0x00000001ff0c7431 */ /* 0x000fe400000001ff */
[----:B--2---:R-:W-:Y:S02]  /*db60*/  IMAD.MOV.U32 R8, RZ, RZ, 0x192 ;  /* 0x00000192ff087424 */ /* 0x004fe400078e00ff */
        /* <DEDUP_REMOVED lines=12> */
.L_x_145:
[----:B----4-:R-:W-:Y:S01]  /*dc30*/  LOP3.LUT R3, R44, 0xffffe000, RZ, 0xc0, !PT ;  /* 0xffffe0002c037812 */ /* 0x010fe200078ec0ff */
[----:B------:R-:W-:Y:S05]  /*dc40*/  WARPSYNC.ALL ;  /* 0x0000000000007948 */ /* 0x000fea0003800000 */
[----:B------:R-:W-:Y:S01]  /*dc50*/  R2UR UR4, R25 ;  /* 0x00000000190472ca */ /* 0x000fe200000e0000 */
[----:B------:R-:W-:Y:S01]  /*dc60*/  BSSY.RECONVERGENT B0, `(.L_x_146) ;  /* 0x0000062000007945 */ /* 0x000fe20003800200 */
[----:B-1----:R-:W-:Y:S02]  /*dc70*/  LOP3.LUT R20, R40, 0xffffe000, RZ, 0xc0, !PT ;  /* 0xffffe00028147812 */ /* 0x002fe400078ec0ff */
[----:B------:R-:W-:Y:S02]  /*dc80*/  LOP3.LUT R21, R41, 0xffffe000, RZ, 0xc0, !PT ;  /* 0xffffe00029157812 */ /* 0x000fe400078ec0ff */
[----:B------:R-:W-:Y:S02]  /*dc90*/  LOP3.LUT R26, R42, 0xffffe000, RZ, 0xc0, !PT ;  /* 0xffffe0002a1a7812 */ /* 0x000fe400078ec0ff */
[----:B------:R-:W-:Y:S02]  /*dca0*/  ISETP.NE.AND P6, PT, R77, RZ, PT ;  /* 0x000000ff4d00720c */ /* 0x000fe40003fc5270 */
[----:B------:R-:W-:Y:S03]  /*dcb0*/  ISETP.NE.AND P0, PT, R59, RZ, PT ;  /* 0x000000ff3b00720c */ /* 0x000fe60003f05270 */
[----:B--2---:R-:W1:Y:S02]  /*dcc0*/  LDTM.x16 R4, tmem[UR4+0x40] ;  /* 0x00004004000479ee */ /* 0x004e640008240000 */
        /* <DEDUP_REMOVED lines=27> */
[----:B------:R-:W-:Y:S01]  /*de80*/  STS.128 [R57], R28 ;  /* 0x0000001c39007388 */ /* 0x000fe20000000c00 */
        /* <DEDUP_REMOVED lines=50> */
[----:B------:R-:W-:Y:S01]  /*e1b0*/  UIADD3 UR4, UPT, UPT, UR49, 0x200, URZ ;  /* 0x0000020031047890 */ /* 0x000fe2000fffe0ff */
[----:B------:R-:W-:Y:S01]  /*e1c0*/  R2UR UR10, R74 ;  /* 0x000000004a0a72ca */ /* 0x000fe200000e0000 */
[----:B------:R-:W-:Y:S01]  /*e1d0*/  UIADD3 UR9, UPT, UPT, UR41, 0x40, URZ ;  /* 0x0000004029097890 */ /* 0x000fe2000fffe0ff */
        /* <DEDUP_REMOVED lines=9> */
[----:B-1----:R-:W-:Y:S04]  /*e270*/  DEPBAR.LE SB0, 0x1 ;  /* 0x000080400000791a */ /* 0x002fe80000000000 */
.L_x_147:
[----:B------:R-:W-:Y:S05]  /*e280*/  BSYNC.RECONVERGENT B0 ;  /* 0x0000000000007941 */ /* 0x000fea0003800200 */
.L_x_146:
        /* <DEDUP_REMOVED lines=21> */
.L_x_151:
[----:B------:R-:W-:Y:S05]  /*e3e0*/  BSYNC B0 ;  /* 0x0000000000007941 */ /* 0x000fea0003800000 */
.L_x_150:
        /* <DEDUP_REMOVED lines=11> */
.L_x_149:
[----:B------:R-:W-:Y:S05]  /*e4a0*/  BSYNC B1 ;  /* 0x0000000000017941 */ /* 0x000fea0003800000 */
.L_x_148:
        /* <DEDUP_REMOVED lines=21> */
.L_x_153:
        /* <DEDUP_REMOVED lines=98> */
.L_x_155:
[----:B------:R-:W-:Y:S05]  /*ec20*/  BSYNC.RECONVERGENT B0 ;  /* 0x0000000000007941 */ /* 0x000fea0003800200 */
.L_x_154:
        /* <DEDUP_REMOVED lines=21> */
.L_x_159:
[----:B------:R-:W-:Y:S05]  /*ed80*/  BSYNC B0 ;  /* 0x0000000000007941 */ /* 0x000fea0003800000 */
.L_x_158:
        /* <DEDUP_REMOVED lines=11> */
.L_x_157:
[----:B------:R-:W-:Y:S05]  /*ee40*/  BSYNC B1 ;  /* 0x0000000000017941 */ /* 0x000fea0003800000 */
.L_x_156:
        /* <DEDUP_REMOVED lines=21> */
.L_x_161:
        /* <DEDUP_REMOVED lines=77> */
[----:B------:R-:W-:Y:S01]  /*f470*/  @P6 SHF.L.U32 R2, R84, 0x1f, RZ ;  /* 0x0000001f54026819 */ /* 0x000fe200000006ff */
        /* <DEDUP_REMOVED lines=20> */
.L_x_163:
[----:B------:R-:W-:Y:S05]  /*f5c0*/  BSYNC.RECONVERGENT B0 ;  /* 0x0000000000007941 */ /* 0x000fea0003800200 */
.L_x_162:
        /* <DEDUP_REMOVED lines=18> */
[----:B------:R-:W-:Y:S04]  /*f6f0*/  SHF.L.U32 R84, R84, 0x1f, RZ ;  /* 0x0000001f54547819 */ /* 0x000fe800000006ff */
[----:B------:R-:W1:Y:S02]  /*f700*/  SYNCS.PHASECHK.TRANS64.TRYWAIT P0, [R0+URZ+0x40], R84 ;  /* 0x00004054000075a7 */ /* 0x000e6400080011ff */
[----:B-1----:R-:W-:Y:S05]  /*f710*/  @!P0 BRA `(.L_x_168) ;  /* 0x0000001800348947 */ /* 0x002fea0003800000 */
.L_x_167:
[----:B------:R-:W-:Y:S05]  /*f720*/  BSYNC B0 ;  /* 0x0000000000007941 */ /* 0x000fea0003800000 */
.L_x_166:
[----:B------:R-:W-:Y:S11]  /*f730*/  ISETP.NE.AND P0, PT, R82, RZ, PT ;  /* 0x000000ff5200720c */ /* 0x000ff60003f05270 */
[----:B------:R-:W-:Y:S02]  /*f740*/  @!UPT UIADD3 URZ, UPT, UPT, URZ, URZ, URZ ;  /* 0x000000fffffff290 */ /* 0x000fe4000fffe0ff */
[----:B------:R2:W4:Y:S04]  /*f750*/  @P0 LDS.128 R44, [R4] ;  /* 0x00000000042c0984 */ /* 0x0005280000000c00 */
[----:B------:R2:W1:Y:S04]  /*f760*/  @P0 LDS.128 R40, [R3+0x10] ;  /* 0x0000100003280984 */ /* 0x0004680000000c00 */
[----:B------:R2:W1:Y:S04]  /*f770*/  @P0 LDS.128 R32, [R2+0x20] ;  /* 0x0000200002200984 */ /* 0x0004680000000c00 */
[----:B------:R2:W1:Y:S02]  /*f780*/  @P0 LDS.128 R36, [R80+0x30] ;  /* 0x0000300050240984 */ /* 0x0004640000000c00 */
.L_x_165:
[----:B------:R-:W-:Y:S05]  /*f790*/  BSYNC B1 ;  /* 0x0000000000017941 */ /* 0x000fea0003800000 */
.L_x_164:
        /* <DEDUP_REMOVED lines=21> */
.L_x_169:
[----:B------:R-:W-:Y:S01]  /*f8f0*/  ISETP.NE.AND P0, PT, R59, RZ, PT ;  /* 0x000000ff3b00720c */ /* 0x000fe20003f05270 */
[----:B------:R-:W-:Y:S05]  /*f900*/  WARPSYNC.ALL ;  /* 0x0000000000007948 */ /* 0x000fea0003800000 */
[----:B------:R-:W-:Y:S01]  /*f910*/  R2UR UR4, R25 ;  /* 0x00000000190472ca */ /* 0x000fe200000e0000 */
[----:B------:R-:W-:Y:S01]  /*f920*/  VIADD R79, R79, 0xb0 ;  /* 0x000000b04f4f7836 */ /* 0x000fe20000000000 */
[----:B----4-:R-:W-:Y:S01]  /*f930*/  LOP3.LUT R0, R44, 0xffffe000, RZ, 0xc0, !PT ;  /* 0xffffe0002c007812 */ /* 0x010fe200078ec0ff */
[----:B------:R-:W-:Y:S01]  /*f940*/  BSSY.RECONVERGENT B0, `(.L_x_170) ;  /* 0x000005a000007945 */ /* 0x000fe20003800200 */
[----:B--2---:R-:W-:Y:S02]  /*f950*/  LOP3.LUT R2, R45, 0xffffe000, RZ, 0xc0, !PT ;  /* 0xffffe0002d027812 */ /* 0x004fe400078ec0ff */
[----:B------:R-:W-:Y:S02]  /*f960*/  LOP3.LUT R3, R46, 0xffffe000, RZ, 0xc0, !PT ;  /* 0xffffe0002e037812 */ /* 0x000fe400078ec0ff */
[----:B------:R-:W-:Y:S02]  /*f970*/  LOP3.LUT R20, R47, 0xffffe000, RZ, 0xc0, !PT ;  /* 0xffffe0002f147812 */ /* 0x000fe400078ec0ff */
[----:B------:R-:W-:Y:S02]  /*f980*/  LOP3.LUT R21, R40, 0xffffe000, RZ, 0xc0, !PT ;  /* 0xffffe00028157812 */ /* 0x000fe400078ec0ff */
[----:B------:R-:W-:Y:S01]  /*f990*/  LOP3.LUT R25, R41, 0xffffe000, RZ, 0xc0, !PT ;  /* 0xffffe00029197812 */ /* 0x000fe200078ec0ff */
[----:B------:R-:W1:Y:S01]  /*f9a0*/  LDTM.x16 R4, tmem[UR4+0x70] ;  /* 0x00007004000479ee */ /* 0x000e620008240000 */
[----:B------:R-:W-:Y:S01]  /*f9b0*/  LOP3.LUT R26, R42, 0xffffe000, RZ, 0xc0, !PT ;  /* 0xffffe0002a1a7812 */ /* 0x000fe200078ec0ff */
[----:B------:R-:W-:Y:S01]  /*f9c0*/  NOP ;  /* 0x0000000000007918 */ /* 0x000fe20000000000 */
[----:B------:R-:W-:Y:S02]  /*f9d0*/  LOP3.LUT R28, R43, 0xffffe000, RZ, 0xc0, !PT ;  /* 0xffffe0002b1c7812 */ /* 0x000fe400078ec0ff */
[----:B------:R-:W-:Y:S02]  /*f9e0*/  LOP3.LUT R79, R79, 0xfefffff8, RZ, 0xc0, !PT ;  /* 0xfefffff84f4f7812 */ /* 0x000fe400078ec0ff */
[----:B------:R-:W-:Y:S02]  /*f9f0*/  LOP3.LUT R29, R32, 0xffffe000, RZ, 0xc0, !PT ;  /* 0xffffe000201d7812 */ /* 0x000fe400078ec0ff */
[----:B------:R-:W-:Y:S01]  /*fa00*/  LOP3.LUT R30, R33, 0xffffe000, RZ, 0xc0, !PT ;  /* 0xffffe000211e7812 */ /* 0x000fe200078ec0ff */
[----:B-1----:R1:W-:Y:S01]  /*fa10*/  SYNCS.ARRIVE.TRANS64.RED.A1T0 RZ, [R79+URZ], RZ ;  /* 0x000000ff4fff79a7 */ /* 0x0023e200081004ff */
[----:B------:R-:W-:Y:S02]  /*fa20*/  LOP3.LUT R31, R34, 0xffffe000, RZ, 0xc0, !PT ;  /* 0xffffe000221f7812 */ /* 0x000fe400078ec0ff */
[----:B------:R-:W-:Y:S02]  /*fa30*/  LOP3.LUT R32, R35, 0xffffe000, RZ, 0xc0, !PT ;  /* 0xffffe00023207812 */ /* 0x000fe400078ec0ff */
[----:B------:R-:W-:Y:S02]  /*fa40*/  LOP3.LUT R33, R36, 0xffffe000, RZ, 0xc0, !PT ;  /* 0xffffe00024217812 */ /* 0x000fe400078ec0ff */
[----:B------:R-:W-:Y:S02]  /*fa50*/  LOP3.LUT R34, R37, 0xffffe000, RZ, 0xc0, !PT ;  /* 0xffffe00025227812 */ /* 0x000fe400078ec0ff */
[----:B------:R-:W-:Y:S02]  /*fa60*/  LOP3.LUT R35, R38, 0xffffe000, RZ, 0xc0, !PT ;  /* 0xffffe00026237812 */ /* 0x000fe400078ec0ff */
[----:B------:R-:W-:Y:S01]  /*fa70*/  LOP3.LUT R36, R39, 0xffffe000, RZ, 0xc0, !PT ;  /* 0xffffe00027247812 */ /* 0x000fe200078ec0ff */
[C---:B------:R-:W-:Y:S01]  /*fa80*/  FMUL R4, R24.reuse, R4 ;  /* 0x0000000418047220 */ /* 0x040fe20000400000 */
[C---:B------:R-:W-:Y:S01]  /*fa90*/  FMUL R5, R24.reuse, R5 ;  /* 0x0000000518057220 */ /* 0x040fe20000400000 */
[C---:B------:R-:W-:Y:S01]  /*faa0*/  FMUL R6, R24.reuse, R6 ;  /* 0x0000000618067220 */ /* 0x040fe20000400000 */
[C---:B------:R-:W-:Y:S01]  /*fab0*/  FMUL R7, R24.reuse, R7 ;  /* 0x0000000718077220 */ /* 0x040fe20000400000 */
[C---:B------:R-:W-:Y:S01]  /*fac0*/  FFMA R4, R27.reuse, R0, R4 ;  /* 0x000000001b047223 */ /* 0x040fe20000000004 */
[C---:B------:R-:W-:Y:S01]  /*fad0*/  FFMA R5, R27.reuse, R2, R5 ;  /* 0x000000021b057223 */ /* 0x040fe20000000005 */
[C---:B------:R-:W-:Y:S01]  /*fae0*/  FFMA R6, R27.reuse, R3, R6 ;  /* 0x000000031b067223 */ /* 0x040fe20000000006 */
[C---:B------:R-:W-:Y:S01]  /*faf0*/  FFMA R7, R27.reuse, R20, R7 ;  /* 0x000000141b077223 */ /* 0x040fe20000000007 */
[C---:B------:R-:W-:Y:S01]  /*fb00*/  FMUL R8, R24.reuse, R8 ;  /* 0x0000000818087220 */ /* 0x040fe20000400000 */
[C---:B------:R-:W-:Y:S01]  /*fb10*/  FMUL R9, R24.reuse, R9 ;  /* 0x0000000918097220 */ /* 0x040fe20000400000 */
[C---:B------:R-:W-:Y:S01]  /*fb20*/  FMUL R10, R24.reuse, R10 ;  /* 0x0000000a180a7220 */ /* 0x040fe20000400000 */
[C---:B------:R-:W-:Y:S01]  /*fb30*/  FMUL R11, R24.reuse, R11 ;  /* 0x0000000b180b7220 */ /* 0x040fe20000400000 */
[----:B------:R-:W-:Y:S01]  /*fb40*/  F2FP.TF32.F32.PACK_B R4, R4 ;  /* 0x00000004ff04723e */ /* 0x000fe200024050ff */
[C---:B------:R-:W-:Y:S01]  /*fb50*/  FFMA R8, R27.reuse, R21, R8 ;  /* 0x000000151b087223 */ /* 0x040fe20000000008 */
[----:B------:R-:W-:Y:S01]  /*fb60*/  F2FP.TF32.F32.PACK_B R5, R5 ;  /* 0x00000005ff05723e */ /* 0x000fe200024050ff */
[C---:B------:R-:W-:Y:S01]  /*fb70*/  FFMA R9, R27.reuse, R25, R9 ;  /* 0x000000191b097223 */ /* 0x040fe20000000009 */
[----:B------:R-:W-:Y:S01]  /*fb80*/  F2FP.TF32.F32.PACK_B R6, R6 ;  /* 0x00000006ff06723e */ /* 0x000fe200024050ff */
[C---:B------:R-:W-:Y:S01]  /*fb90*/  FFMA R10, R27.reuse, R26, R10 ;  /* 0x0000001a1b0a7223 */ /* 0x040fe2000000000a */
[----:B------:R-:W-:Y:S01]  /*fba0*/  F2FP.TF32.F32.PACK_B R7, R7 ;  /* 0x00000007ff07723e */ /* 0x000fe200024050ff */
[C---:B------:R-:W-:Y:S01]  /*fbb0*/  FFMA R11, R27.reuse, R28, R11 ;  /* 0x0000001c1b0b7223 */ /* 0x040fe2000000000b */
[C---:B------:R-:W-:Y:S01]  /*fbc0*/  FMUL R12, R24.reuse, R12 ;  /* 0x0000000c180c7220 */ /* 0x040fe20000400000 */
[----:B------:R-:W-:Y:S01]  /*fbd0*/  F2FP.TF32.F32.PACK_B R8, R8 ;  /* 0x00000008ff08723e */ /* 0x000fe200024050ff */
[C---:B------:R-:W-:Y:S01]  /*fbe0*/  FMUL R13, R24.reuse, R13 ;  /* 0x0000000d180d7220 */ /* 0x040fe20000400000 */
[----:B------:R1:W-:Y:S01]  /*fbf0*/  STS.128 [R57+0x6000], R4 ;  /* 0x0060000439007388 */ /* 0x0003e20000000c00 */
        /* <DEDUP_REMOVED lines=8> */
[C---:B------:R-:W-:Y:S01]  /*fc80*/  FFMA R15, R27.reuse, R32, R15 ;  /* 0x000000201b0f7223 */ /* 0x040fe2000000000f */
[C---:B------:R-:W-:Y:S01]  /*fc90*/  FMUL R16, R24.reuse, R16 ;  /* 0x0000001018107220 */ /* 0x040fe20000400000 */
[----:B------:R-:W-:Y:S01]  /*fca0*/  F2FP.TF32.F32.PACK_B R12, R12 ;  /* 0x0000000cff0c723e */ /* 0x000fe200024050ff */
[----:B------:R1:W-:Y:S01]  /*fcb0*/  STS.128 [R70+0x6010], R8 ;  /* 0x0060100846007388 */ /* 0x0003e20000000c00 */
[C---:B------:R-:W-:Y:S01]  /*fcc0*/  FMUL R17, R24.reuse, R17 ;  /* 0x0000001118117220 */ /* 0x040fe20000400000 */
[C---:B------:R-:W-:Y:S01]  /*fcd0*/  FMUL R18, R24.reuse, R18 ;  /* 0x0000001218127220 */ /* 0x040fe20000400000 */
[----:B------:R-:W-:Y:S01]  /*fce0*/  FMUL R19, R24, R19 ;  /* 0x0000001318137220 */ /* 0x000fe20000400000 */
[----:B------:R-:W-:Y:S01]  /*fcf0*/  F2FP.TF32.F32.PACK_B R13, R13 ;  /* 0x0000000dff0d723e */ /* 0x000fe200024050ff */
[C---:B------:R-:W-:Y:S01]  /*fd00*/  FFMA R16, R27.reuse, R33, R16 ;  /* 0x000000211b107223 */ /* 0x040fe20000000010 */
[----:B------:R-:W-:Y:S01]  /*fd10*/  F2FP.TF32.F32.PACK_B R14, R14 ;  /* 0x0000000eff0e723e */ /* 0x000fe200024050ff */
[C---:B------:R-:W-:Y:S01]  /*fd20*/  FFMA R17, R27.reuse, R34, R17 ;  /* 0x000000221b117223 */ /* 0x040fe20000000011 */
[----:B------:R-:W-:Y:S01]  /*fd30*/  F2FP.TF32.F32.PACK_B R15, R15 ;  /* 0x0000000fff0f723e */ /* 0x000fe200024050ff */
[C---:B------:R-:W-:Y:S01]  /*fd40*/  FFMA R18, R27.reuse, R35, R18 ;  /* 0x000000231b127223 */ /* 0x040fe20000000012 */
[----:B------:R-:W-:Y:S01]  /*fd50*/  FFMA R19, R27, R36, R19 ;  /* 0x000000241b137223 */ /* 0x000fe20000000013 */
[----:B------:R-:W-:Y:S02]  /*fd60*/  F2FP.TF32.F32.PACK_B R16, R16 ;  /* 0x00000010ff10723e */ /* 0x000fe400024050ff */
[----:B------:R1:W-:Y:S01]  /*fd70*/  STS.128 [R69+0x6020], R12 ;  /* 0x0060200c45007388 */ /* 0x0003e20000000c00 */
[----:B------:R-:W-:Y:S02]  /*fd80*/  F2FP.TF32.F32.PACK_B R17, R17 ;  /* 0x00000011ff11723e */ /* 0x000fe400024050ff */
        /* <DEDUP_REMOVED lines=21> */
.L_x_171:
[----:B------:R-:W-:Y:S05]  /*fee0*/  BSYNC.RECONVERGENT B0 ;  /* 0x0000000000007941 */ /* 0x000fea0003800200 */
.L_x_170:
[----:B------:R-:W-:Y:S01]  /*fef0*/  BAR.SYNC.DEFER_BLOCKING 0x1, 0x80 ;  /* 0x0042000000007b1d */ /* 0x000fe20000010000 */
[----:B------:R-:W-:Y:S01]  /*ff00*/  UISETP.NE.AND UP0, UPT, UR53, -0x8, UPT ;  /* 0xfffffff83500788c */ /* 0x000fe2000bf05270 */
[----:B------:R-:W-:Y:S08]  /*ff10*/  IADD3 R22, PT, PT, R22, 0x1, RZ ;  /* 0x0000000116167810 */ /* 0x000ff00007ffe0ff */
[----:B------:R-:W-:Y:S05]  /*ff20*/  BRA.U !UP0, `(.L_x_172) ;  /* 0x0000000108247547 */ /* 0x000fea000b800000 */
[----:B------:R-:W-:Y:S01]  /*ff30*/  ISETP.NE.AND P0, PT, R77, RZ, PT ;  /* 0x000000ff4d00720c */ /* 0x000fe20003f05270 */
[----:B------:R-:W-:Y:S01]  /*ff40*/  IMAD.U32 R0, RZ, RZ, UR50 ;  /* 0x00000032ff007e24 */ /* 0x000fe2000f8e00ff */
[----:B------:R-:W-:Y:S04]  /*ff50*/  UIADD3 UR4, UPT, UPT, UR50, 0x1, URZ ;  /* 0x0000000132047890 */ /* 0x000fe8000fffe0ff */
[----:B------:R-:W-:Y:S04]  /*ff60*/  UISETP.NE.AND UP0, UPT, UR4, 0x4, UPT ;  /* 0x000000040400788c */ /* 0x000fe8000bf05270 */
[----:B------:R-:W-:Y:S03]  /*ff70*/  USEL UR50, UR4, URZ, UP0 ;  /* 0x000000ff04327287 */ /* 0x000fe60008000000 */
[----:B------:R-:W-:Y:S05]  /*ff80*/  @P0 LEA R0, R0, UR49, 0x3 ;  /* 0x0000003100000c11 */ /* 0x000fea000f8e18ff */
[----:B------:R-:W-:Y:S05]  /*ff90*/  @P0 VIADD R0, R0, 0x60 ;  /* 0x0000006000000836 */ /* 0x000fea0000000000 */
[----:B------:R-:W-:Y:S04]  /*ffa0*/  @P0 PRMT R0, R83, 0x654, R0 ;  /* 0x0000065453000816 */ /* 0x000fe80000000000 */
[----:B------:R2:W-:Y:S03]  /*ffb0*/  @P0 SYNCS.ARRIVE.TRANS64.RED.A1T0 RZ, [R0+URZ], RZ ;  /* 0x000000ff00ff09a7 */ /* 0x0005e600081004ff */
.L_x_172:
[----:B------:R-:W-:Y:S01]  /*ffc0*/  R2UR UR6, R76 ;  /* 0x000000004c0672ca */ /* 0x000fe200000e0000 */
[----:B------:R-:W-:Y:S01]  /*ffd0*/  UIADD3 UR53, UPT, UPT, UR53, 0x8, URZ ;  /* 0x0000000835357890 */ /* 0x000fe2000fffe0ff */
[----:B------:R-:W-:Y:S02]  /*ffe0*/  R2UR UR5, R52 ;  /* 0x00000000340572ca */ /* 0x000fe400000e0000 */
[----:B------:R-:W-:Y:S02]  /*fff0*/  R2UR UR4, R53 ;  /* 0x00000000350472ca */ /* 0x000fe400000e0000 */
[----:B------:R-:W-:Y:S02]  /*10000*/  R2UR UR52, R71 ;  /* 0x00000000473472ca */ /* 0x000fe400000e0000 */
[C---:B------:R-:W-:Y:S02]  /*10010*/  ISETP.NE.AND P0, PT, R22.reuse, 0x2, PT ;  /* 0x000000021600780c */ /* 0x040fe40003f05270 */
[----:B------:R-:W-:Y:S02]  /*10020*/  LOP3.LUT R55, R55, 0x1, RZ, 0x3c, !PT ;  /* 0x0000000137377812 */ /* 0x000fe400078e3cff */
[----:B--2---:R-:W-:Y:S01]  /*10030*/  SEL R0, RZ, 0x1, P0 ;  /* 0x00000001ff007807 */ /* 0x004fe20000000000 */
[----:B------:R-:W-:Y:S01]  /*10040*/  UISETP.NE.AND UP0, UPT, UR6, URZ, UPT ;  /* 0x000000ff0600728c */ /* 0x000fe2000bf05270 */
[----:B------:R-:W-:Y:S01]  /*10050*/  SEL R22, R22, RZ, P0 ;  /* 0x000000ff16167207 */ /* 0x000fe20000000000 */
[----:B------:R-:W-:Y:S01]  /*10060*/  UIADD3 UR21, UPT, UPT, UR36, UR5, URZ ;  /* 0x0000000524157290 */ /* 0x000fe2000fffe0ff */
[----:B------:R-:W-:Y:S01]  /*10070*/  LOP3.LUT R56, R56, R0, RZ, 0x3c, !PT ;  /* 0x0000000038387212 */ /* 0x000fe200078e3cff */
[----:B------:R-:W-:Y:S05]  /*10080*/  UIADD3 UR51, UPT, UPT, UR37, UR4, URZ ;  /* 0x0000000425337290 */ /* 0x000fea000fffe0ff */
[----:B------:R-:W-:Y:S07]  /*10090*/  BRA.U UP0, `(.L_x_173) ;  /* 0xffffffa100e07547 */ /* 0x000fee000b83ffff */
[----:B------:R-:W-:-:S13]  /*100a0*/  R2UR UR4, R68 ;  /* 0x00000000440472ca */ /* 0x000fda00000e0000 */
[----:B------:R-:W-:-:S09]  /*100b0*/  UISETP.NE.AND UP0, UPT, UR4, URZ, UPT ;  /* 0x000000ff0400728c */ /* 0x000fd2000bf05270 */
[----:B------:R-:W-:Y:S05]  /*100c0*/  BRA.U !UP0, `(.L_x_174) ;  /* 0x0000000108487547 */ /* 0x000fea000b800000 */
[----:B------:R-:W2:Y:S02]  /*100d0*/  LDCU.64 UR4, c[0x0][0x890] ;  /* 0x00011200ff0477ac */ /* 0x000ea40008000a00 */
[----:B--2---:R-:W-:-:S04]  /*100e0*/  UISETP.NE.U32.AND UP0, UPT, UR4, URZ, UPT ;  /* 0x000000ff0400728c */ /* 0x004fc8000bf05070 */
[----:B------:R-:W-:-:S09]  /*100f0*/  UISETP.NE.AND.EX UP0, UPT, UR5, URZ, UPT, UP0 ;  /* 0x000000ff0500728c */ /* 0x000fd2000bf05300 */
[----:B------:R-:W-:Y:S05]  /*10100*/  BRA.U UP0, `(.L_x_175) ;  /* 0x00000001000c7547 */ /* 0x000fea000b800000 */
[----:B------:R-:W-:-:S13]  /*10110*/  FSETP.NEU.AND P0, PT, R27, RZ, PT ;  /* 0x000000ff1b00720b */ /* 0x000fda0003f0d000 */
[----:B------:R-:W-:Y:S05]  /*10120*/  @!P0 EXIT ;  /* 0x000000000000894d */ /* 0x000fea0003800000 */
[----:B------:R-:W-:Y:S05]  /*10130*/  BRA `(.L_x_174) ;  /* 0x00000000002c7947 */ /* 0x000fea0003800000 */
.L_x_175:
[----:B------:R-:W-:Y:S01]  /*10140*/  ISETP.NE.AND P0, PT, R75, RZ, PT ;  /* 0x000000ff4b00720c */ /* 0x000fe20003f05270 */
[----:B------:R-:W-:-:S12]  /*10150*/  BSSY.RECONVERGENT B0, `(.L_x_174) ;  /* 0x0000009000007945 */ /* 0x000fd80003800200 */
[----:B------:R-:W-:Y:S05]  /*10160*/  @P0 BRA `(.L_x_176) ;  /* 0x0000000000140947 */ /* 0x000fea0003800000 */
[----:B------:R-:W2:Y:S02]  /*10170*/  LDCU.64 UR4, c[0x0][0x888] ;  /* 0x00011100ff0477ac */ /* 0x000ea40008000a00 */
[----:B--2---:R-:W-:-:S04]  /*10180*/  ISETP.NE.U32.AND P0, PT, RZ, UR4, PT ;  /* 0x00000004ff007c0c */ /* 0x004fc8000bf05070 */
[----:B------:R-:W-:-:S13]  /*10190*/  ISETP.NE.AND.EX P0, PT, RZ, UR5, PT, P0 ;  /* 0x00000005ff007c0c */ /* 0x000fda000bf05300 */
[----:B------:R-:W-:Y:S05]  /*101a0*/  @!P0 EXIT ;  /* 0x000000000000894d */ /* 0x000fea0003800000 */
[----:B------:R-:W-:Y:S05]  /*101b0*/  BRA `(.L_x_177) ;  /* 0x0000000000087947 */ /* 0x000fea0003800000 */
.L_x_176:
[----:B------:R-:W-:-:S13]  /*101c0*/  FSETP.NEU.AND P0, PT, R27, RZ, PT ;  /* 0x000000ff1b00720b */ /* 0x000fda0003f0d000 */
[----:B------:R-:W-:Y:S05]  /*101d0*/  @!P0 EXIT ;  /* 0x000000000000894d */ /* 0x000fea0003800000 */
.L_x_177:
[----:B------:R-:W-:Y:S05]  /*101e0*/  BSYNC.RECONVERGENT B0 ;  /* 0x0000000000007941 */ /* 0x000fea0003800200 */
.L_x_174:
[----:B------:R-:W2:Y:S01]  /*101f0*/  S2UR UR5, SR_CgaCtaId ;  /* 0x00000000000579c3 */ /* 0x000ea20000008800 */
[----:B------:R-:W-:Y:S01]  /*10200*/  ULEA UR4, UR50, UR49, 0x3 ;  /* 0x0000003132047291 */ /* 0x000fe2000f8e18ff */
[----:B------:R-:W-:-:S04]  /*10210*/  DEPBAR.LE SB0, 0x0 ;  /* 0x000080000000791a */ /* 0x000fc80000000000 */
[----:B------:R-:W-:-:S04]  /*10220*/  UIADD3 UR4, UPT, UPT, UR4, 0x60, URZ ;  /* 0x0000006004047890 */ /* 0x000fc8000fffe0ff */
[----:B--2---:R-:W-:-:S09]  /*10230*/  UPRMT UR4, UR5, 0x654, UR4 ;  /* 0x0000065405047896 */ /* 0x004fd20008000004 */
[----:B------:R-:W-:Y:S01]  /*10240*/  SYNCS.ARRIVE.TRANS64.RED.A1T0 RZ, [UR4], RZ ;  /* 0x000000ffffff79a7 */ /* 0x000fe20008100404 */
[----:B------:R-:W-:Y:S05]  /*10250*/  EXIT ;  /* 0x000000000000794d */ /* 0x000fea0003800000 */
.L_x_24:
[----:B--2---:R2:W4:Y:S02]  /*10260*/  SYNCS.PHASECHK.TRANS64.TRYWAIT P0, [R3+URZ+0x20], R6 ;  /* 0x00002006030075a7 */ /* 0x00452400080011ff */
[----:B----4-:R-:W-:Y:S05]  /*10270*/  @!P0 NANOSLEEP.SYNCS 0x989680 ;  /* 0x009896800000895d */ /* 0x010fea0003900000 */
[----:B------:R-:W4:Y:S02]  /*10280*/  @!P0 SYNCS.PHASECHK.TRANS64 P0, [R3+URZ+0x20], R6 ;  /* 0x00002006030085a7 */ /* 0x000f2400080010ff */
[----:B----4-:R-:W-:Y:S05]  /*10290*/  @!P0 BRA `(.L_x_24) ;  /* 0xfffffffc00f08947 */ /* 0x010fea000383ffff */
[----:B------:R-:W-:Y:S05]  /*102a0*/  BRA `(.L_x_23) ;  /* 0xffffff2800307947 */ /* 0x000fea000383ffff */
.L_x_31:
[----:B-1----:R1:W2:Y:S02]  /*102b0*/  SYNCS.PHASECHK.TRANS64.TRYWAIT P0, [R3+URZ+0x20], R40 ;  /* 0x00002028030075a7 */ /* 0x0022a400080011ff */
[----:B--2---:R-:W-:Y:S05]  /*102c0*/  @!P0 NANOSLEEP.SYNCS 0x989680 ;  /* 0x009896800000895d */ /* 0x004fea0003900000 */
[----:B------:R-:W2:Y:S02]  /*102d0*/  @!P0 SYNCS.PHASECHK.TRANS64 P0, [R3+URZ+0x20], R40 ;  /* 0x00002028030085a7 */ /* 0x000ea400080010ff */
[----:B--2---:R-:W-:Y:S05]  /*102e0*/  @!P0 BRA `(.L_x_31) ;  /* 0xfffffffc00f08947 */ /* 0x004fea000383ffff */
[----:B------:R-:W-:Y:S05]  /*102f0*/  BRA `(.L_x_30) ;  /* 0xffffff4c00c87947 */ /* 0x000fea000383ffff */
.L_x_36:
[----:B---3--:R3:W4:Y:S02]  /*10300*/  SYNCS.PHASECHK.TRANS64.TRYWAIT P0, [R4+URZ+0x90], R0 ;  /* 0x00009000040075a7 */ /* 0x00872400080011ff */
[----:B----4-:R-:W-:Y:S05]  /*10310*/  @!P0 NANOSLEEP.SYNCS 0x989680 ;  /* 0x009896800000895d */ /* 0x010fea0003900000 */
[----:B------:R-:W4:Y:S02]  /*10320*/  @!P0 SYNCS.PHASECHK.TRANS64 P0, [R4+URZ+0x90], R0 ;  /* 0x00009000040085a7 */ /* 0x000f2400080010ff */
[----:B----4-:R-:W-:Y:S05]  /*10330*/  @!P0 BRA `(.L_x_36) ;  /* 0xfffffffc00f08947 */ /* 0x010fea000383ffff */
[----:B------:R-:W-:Y:S05]  /*10340*/  BRA `(.L_x_178) ;  /* 0xffffff6000dc7947 */ /* 0x000fea000383ffff */
.L_x_40:
[----:B-1----:R1:W3:Y:S02]  /*10350*/  SYNCS.PHASECHK.TRANS64.TRYWAIT P0, [R2+URZ], R0 ;  /* 0x00000000020075a7 */ /* 0x0022e400080011ff */
[----:B---3--:R-:W-:Y:S05]  /*10360*/  @!P0 NANOSLEEP.SYNCS 0x989680 ;  /* 0x009896800000895d */ /* 0x008fea0003900000 */
[----:B------:R-:W3:Y:S02]  /*10370*/  @!P0 SYNCS.PHASECHK.TRANS64 P0, [R2+URZ], R0 ;  /* 0x00000000020085a7 */ /* 0x000ee400080010ff */
[----:B---3--:R-:W-:Y:S05]  /*10380*/  @!P0 BRA `(.L_x_40) ;  /* 0xfffffffc00f08947 */ /* 0x008fea000383ffff */
[----:B------:R-:W-:Y:S05]  /*10390*/  BRA `(.L_x_179) ;  /* 0xffffff6800d07947 */ /* 0x000fea000383ffff */
.L_x_41:
[----:B-1----:R1:W3:Y:S02]  /*103a0*/  SYNCS.PHASECHK.TRANS64.TRYWAIT P0, [R5+URZ], R6 ;  /* 0x00000006050075a7 */ /* 0x0022e400080011ff */
[----:B---3--:R-:W-:Y:S05]  /*103b0*/  @!P0 NANOSLEEP.SYNCS 0x989680 ;  /* 0x009896800000895d */ /* 0x008fea0003900000 */
[----:B------:R-:W3:Y:S02]  /*103c0*/  @!P0 SYNCS.PHASECHK.TRANS64 P0, [R5+URZ], R6 ;  /* 0x00000006050085a7 */ /* 0x000ee400080010ff */
[----:B---3--:R-:W-:Y:S05]  /*103d0*/  @!P0 BRA `(.L_x_41) ;  /* 0xfffffffc00f08947 */ /* 0x008fea000383ffff */
[----:B------:R-:W-:Y:S05]  /*103e0*/  BRA `(.L_x_180) ;  /* 0xffffff6800e07947 */ /* 0x000fea000383ffff */
.L_x_42:
[----:B-1----:R1:W3:Y:S02]  /*103f0*/  SYNCS.PHASECHK.TRANS64.TRYWAIT P0, [R2+URZ], R3 ;  /* 0x00000003020075a7 */ /* 0x0022e400080011ff */
[----:B---3--:R-:W-:Y:S05]  /*10400*/  @!P0 NANOSLEEP.SYNCS 0x989680 ;  /* 0x009896800000895d */ /* 0x008fea0003900000 */
[----:B------:R-:W3:Y:S02]  /*10410*/  @!P0 SYNCS.PHASECHK.TRANS64 P0, [R2+URZ], R3 ;  /* 0x00000003020085a7 */ /* 0x000ee400080010ff */
[----:B---3--:R-:W-:Y:S05]  /*10420*/  @!P0 BRA `(.L_x_42) ;  /* 0xfffffffc00f08947 */ /* 0x008fea000383ffff */
[----:B------:R-:W-:Y:S05]  /*10430*/  BRA `(.L_x_181) ;  /* 0xffffff6800e87947 */ /* 0x000fea000383ffff */
.L_x_45:
[----:B------:R-:W-:-:S07]  /*10440*/  MOV R4, UR4 ;  /* 0x0000000400047c02 */ /* 0x000fce0008000f00 */
.L_x_182:
[----:B--2---:R2:W3:Y:S02]  /*10450*/  SYNCS.PHASECHK.TRANS64.TRYWAIT P1, [R4+URZ+0x98], R6 ;  /* 0x00009806040075a7 */ /* 0x0044e400080211ff */
[----:B---3--:R-:W-:Y:S05]  /*10460*/  @!P1 NANOSLEEP.SYNCS 0x989680 ;  /* 0x009896800000995d */ /* 0x008fea0003900000 */
[----:B------:R-:W3:Y:S02]  /*10470*/  @!P1 SYNCS.PHASECHK.TRANS64 P1, [R4+URZ+0x98], R6 ;  /* 0x00009806040095a7 */ /* 0x000ee400080210ff */
[----:B---3--:R-:W-:Y:S05]  /*10480*/  @!P1 BRA `(.L_x_182) ;  /* 0xfffffffc00f09947 */ /* 0x008fea000383ffff */
[----:B------:R-:W-:Y:S05]  /*10490*/  BRA `(.L_x_183) ;  /* 0xffffff6c003c7947 */ /* 0x000fea000383ffff */
.L_x_46:
[----:B--2---:R-:W-:-:S07]  /*104a0*/  MOV R4, UR4 ;  /* 0x0000000400047c02 */ /* 0x004fce0008000f00 */
.L_x_184:
[----:B--2---:R2:W3:Y:S02]  /*104b0*/  SYNCS.PHASECHK.TRANS64.TRYWAIT P1, [R4+URZ+0x90], R5 ;  /* 0x00009005040075a7 */ /* 0x0044e400080211ff */
[----:B---3--:R-:W-:Y:S05]  /*104c0*/  @!P1 NANOSLEEP.SYNCS 0x989680 ;  /* 0x009896800000995d */ /* 0x008fea0003900000 */
[----:B------:R-:W3:Y:S02]  /*104d0*/  @!P1 SYNCS.PHASECHK.TRANS64 P1, [R4+URZ+0x90], R5 ;  /* 0x00009005040095a7 */ /* 0x000ee400080210ff */
[----:B---3--:R-:W-:Y:S05]  /*104e0*/  @!P1 BRA `(.L_x_184) ;  /* 0xfffffffc00f09947 */ /* 0x008fea000383ffff */
[----:B------:R-:W-:Y:S05]  /*104f0*/  BRA `(.L_x_185) ;  /* 0xffffff6c00447947 */ /* 0x000fea000383ffff */
.L_x_56:
[----:B--2---:R-:W-:-:S04]  /*10500*/  MOV R5, UR5 ;  /* 0x0000000500057c02 */ /* 0x004fc80008000f00 */
[----:B------:R2:W3:Y:S03]  /*10510*/  SYNCS.PHASECHK.TRANS64.TRYWAIT P0, [R5+URZ+0x8], R6 ;  /* 0x00000806050075a7 */ /* 0x0004e600080011ff */
[----:B---3--:R-:W-:Y:S05]  /*10520*/  @!P0 NANOSLEEP.SYNCS 0x989680 ;  /* 0x009896800000895d */ /* 0x008fea0003900000 */
[----:B------:R-:W3:Y:S02]  /*10530*/  @!P0 SYNCS.PHASECHK.TRANS64 P0, [R5+URZ+0x8], R6 ;  /* 0x00000806050085a7 */ /* 0x000ee400080010ff */
[----:B---3--:R-:W-:Y:S05]  /*10540*/  @!P0 BRA `(.L_x_56) ;  /* 0xfffffffc00ec8947 */ /* 0x008fea000383ffff */
[----:B------:R-:W-:Y:S05]  /*10550*/  BRA `(.L_x_55) ;  /* 0xffffff7000107947 */ /* 0x000fea000383ffff */
.L_x_58:
[----:B------:R-:W-:Y:S01]  /*10560*/  BSSY B0, `(.L_x_186) ;  /* 0x0000006000007945 */ /* 0x000fe20003800000 */
[----:B------:R-:W-:-:S07]  /*10570*/  MOV R15, 0xffffffff ;  /* 0xffffffff000f7802 */ /* 0x000fce0000000f00 */
[----:B-12--5:R-:W-:Y:S05]  /*10580*/  WARPSYNC.COLLECTIVE R15, `(.L_x_187) ;  /* 0x000000000f0c7348 */ /* 0x026fea0003c00000 */
[----:B------:R-:W-:Y:S02]  /*10590*/  ELECT P6, UR79, PT ;  /* 0x00000000004f782f */ /* 0x000fe400038c0000 */
[----:B------:R-:W-:Y:S01]  /*105a0*/  MOV R14, UR79 ;  /* 0x0000004f000e7c02 */ /* 0x000fe20008000f00 */
[----:B-12--5:R-:W-:Y:S10]  /*105b0*/  ENDCOLLECTIVE ;  /* 0x000000000000791b */ /* 0x026ff40003800000 */
.L_x_187:
[----:B------:R-:W-:Y:S05]  /*105c0*/  BSYNC B0 ;  /* 0x0000000000007941 */ /* 0x000fea0003800000 */
.L_x_186:
[----:B------:R-:W-:Y:S05]  /*105d0*/  BRA `(.L_x_188) ;  /* 0xffffff7000407947 */ /* 0x000fea000383ffff */
.L_x_60:
[----:B--2---:R-:W-:-:S04]  /*105e0*/  MOV R0, UR5 ;  /* 0x0000000500007c02 */ /* 0x004fc80008000f00 */
[----:B------:R2:W3:Y:S03]  /*105f0*/  SYNCS.PHASECHK.TRANS64.TRYWAIT P0, [R0+URZ+0x8], R4 ;  /* 0x00000804000075a7 */ /* 0x0004e600080011ff */
[----:B---3--:R-:W-:Y:S05]  /*10600*/  @!P0 NANOSLEEP.SYNCS 0x989680 ;  /* 0x009896800000895d */ /* 0x008fea0003900000 */
[----:B------:R-:W3:Y:S02]  /*10610*/  @!P0 SYNCS.PHASECHK.TRANS64 P0, [R0+URZ+0x8], R4 ;  /* 0x00000804000085a7 */ /* 0x000ee400080010ff */
[----:B---3--:R-:W-:Y:S05]  /*10620*/  @!P0 BRA `(.L_x_60) ;  /* 0xfffffffc00ec8947 */ /* 0x008fea000383ffff */
[----:B------:R-:W-:Y:S05]  /*10630*/  BRA `(.L_x_59) ;  /* 0xffffff7000447947 */ /* 0x000fea000383ffff */
.L_x_61:
[----:B------:R-:W-:-:S07]  /*10640*/  MOV R4, UR22 ;  /* 0x0000001600047c02 */ /* 0x000fce0008000f00 */
.L_x_189:
[----:B-1----:R1:W2:Y:S02]  /*10650*/  SYNCS.PHASECHK.TRANS64.TRYWAIT P0, [R4+URZ+0x90], R5 ;  /* 0x00009005040075a7 */ /* 0x0022a400080011ff */
[----:B--2---:R-:W-:Y:S05]  /*10660*/  @!P0 NANOSLEEP.SYNCS 0x989680 ;  /* 0x009896800000895d */ /* 0x004fea0003900000 */
[----:B------:R-:W2:Y:S02]  /*10670*/  @!P0 SYNCS.PHASECHK.TRANS64 P0, [R4+URZ+0x90], R5 ;  /* 0x00009005040085a7 */ /* 0x000ea400080010ff */
[----:B--2---:R-:W-:Y:S05]  /*10680*/  @!P0 BRA `(.L_x_189) ;  /* 0xfffffffc00f08947 */ /* 0x004fea000383ffff */
[----:B------:R-:W-:Y:S05]  /*10690*/  BRA `(.L_x_190) ;  /* 0xffffff74005c7947 */ /* 0x000fea000383ffff */
.L_x_63:
[----:B------:R-:W-:-:S07]  /*106a0*/  MOV R4, UR27 ;  /* 0x0000001b00047c02 */ /* 0x000fce0008000f00 */
.L_x_191:
[----:B-1----:R1:W2:Y:S02]  /*106b0*/  SYNCS.PHASECHK.TRANS64.TRYWAIT P0, [R4+URZ+0xb0], R5 ;  /* 0x0000b005040075a7 */ /* 0x0022a400080011ff */
[----:B--2---:R-:W-:Y:S05]  /*106c0*/  @!P0 NANOSLEEP.SYNCS 0x989680 ;  /* 0x009896800000895d */ /* 0x004fea0003900000 */
[----:B------:R-:W2:Y:S02]  /*106d0*/  @!P0 SYNCS.PHASECHK.TRANS64 P0, [R4+URZ+0xb0], R5 ;  /* 0x0000b005040085a7 */ /* 0x000ea400080010ff */
[----:B--2---:R-:W-:Y:S05]  /*106e0*/  @!P0 BRA `(.L_x_191) ;  /* 0xfffffffc00f08947 */ /* 0x004fea000383ffff */
[----:B------:R-:W-:Y:S05]  /*106f0*/  BRA `(.L_x_62) ;  /* 0xffffff74007c7947 */ /* 0x000fea000383ffff */
.L_x_67:
[----:B-1----:R-:W-:Y:S07]  /*10700*/  MOV R4, UR20 ;  /* 0x0000001400047c02 */ /* 0x002fee0008000f00 */
.L_x_192:
[----:B-1----:R1:W2:Y:S02]  /*10710*/  SYNCS.PHASECHK.TRANS64.TRYWAIT P0, [R4+URZ], R6 ;  /* 0x00000006040075a7 */ /* 0x0022a400080011ff */
[----:B--2---:R-:W-:Y:S05]  /*10720*/  @!P0 NANOSLEEP.SYNCS 0x989680 ;  /* 0x009896800000895d */ /* 0x004fea0003900000 */
[----:B------:R-:W2:Y:S02]  /*10730*/  @!P0 SYNCS.PHASECHK.TRANS64 P0, [R4+URZ], R6 ;  /* 0x00000006040085a7 */ /* 0x000ea400080010ff */
[----:B--2---:R-:W-:Y:S05]  /*10740*/  @!P0 BRA `(.L_x_192) ;  /* 0xfffffffc00f08947 */ /* 0x004fea000383ffff */
[----:B------:R-:W-:Y:S05]  /*10750*/  BRA `(.L_x_66) ;  /* 0xffffff7400a07947 */ /* 0x000fea000383ffff */
.L_x_71:
[----:B--2---:R-:W-:-:S07]  /*10760*/  MOV R2, UR4 ;  /* 0x0000000400027c02 */ /* 0x004fce0008000f00 */
.L_x_193:
[----:B--2---:R2:W3:Y:S02]  /*10770*/  SYNCS.PHASECHK.TRANS64.TRYWAIT P0, [R2+URZ], R3 ;  /* 0x00000003020075a7 */ /* 0x0044e400080011ff */
[----:B---3--:R-:W-:Y:S05]  /*10780*/  @!P0 NANOSLEEP.SYNCS 0x989680 ;  /* 0x009896800000895d */ /* 0x008fea0003900000 */
[----:B------:R-:W3:Y:S02]  /*10790*/  @!P0 SYNCS.PHASECHK.TRANS64 P0, [R2+URZ], R3 ;  /* 0x00000003020085a7 */ /* 0x000ee400080010ff */
[----:B---3--:R-:W-:Y:S05]  /*107a0*/  @!P0 BRA `(.L_x_193) ;  /* 0xfffffffc00f08947 */ /* 0x008fea000383ffff */
[----:B------:R-:W-:Y:S05]  /*107b0*/  BRA `(.L_x_194) ;  /* 0xffffff7c00087947 */ /* 0x000fea000383ffff */
.L_x_74:
[----:B------:R-:W-:-:S07]  /*107c0*/  MOV R2, UR22 ;  /* 0x0000001600027c02 */ /* 0x000fce0008000f00 */
.L_x_195:
[----:B--2---:R2:W3:Y:S02]  /*107d0*/  SYNCS.PHASECHK.TRANS64.TRYWAIT P1, [R2+URZ+0xc0], R3 ;  /* 0x0000c003020075a7 */ /* 0x0044e400080211ff */
[----:B---3--:R-:W-:Y:S05]  /*107e0*/  @!P1 NANOSLEEP.SYNCS 0x989680 ;  /* 0x009896800000995d */ /* 0x008fea0003900000 */
[----:B------:R-:W3:Y:S02]  /*107f0*/  @!P1 SYNCS.PHASECHK.TRANS64 P1, [R2+URZ+0xc0], R3 ;  /* 0x0000c003020095a7 */ /* 0x000ee400080210ff */
[----:B---3--:R-:W-:Y:S05]  /*10800*/  @!P1 BRA `(.L_x_195) ;  /* 0xfffffffc00f09947 */ /* 0x008fea000383ffff */
[----:B------:R-:W-:Y:S05]  /*10810*/  BRA `(.L_x_196) ;  /* 0xffffff7c00547947 */ /* 0x000fea000383ffff */
.L_x_79:
[----:B------:R-:W-:Y:S07]  /*10820*/  MOV R2, UR31 ;  /* 0x0000001f00027c02 */ /* 0x000fee0008000f00 */
.L_x_197:
[----:B-1----:R1:W2:Y:S02]  /*10830*/  SYNCS.PHASECHK.TRANS64.TRYWAIT P0, [R2+URZ+0x90], R3 ;  /* 0x00009003020075a7 */ /* 0x0022a400080011ff */
[----:B--2---:R-:W-:Y:S05]  /*10840*/  @!P0 NANOSLEEP.SYNCS 0x989680 ;  /* 0x009896800000895d */ /* 0x004fea0003900000 */
[----:B------:R-:W2:Y:S02]  /*10850*/  @!P0 SYNCS.PHASECHK.TRANS64 P0, [R2+URZ+0x90], R3 ;  /* 0x00009003020085a7 */ /* 0x000ea400080010ff */
[----:B--2---:R-:W-:Y:S05]  /*10860*/  @!P0 BRA `(.L_x_197) ;  /* 0xfffffffc00f08947 */ /* 0x004fea000383ffff */
[----:B------:R-:W-:Y:S05]  /*10870*/  BRA `(.L_x_198) ;  /* 0xffffff8000a47947 */ /* 0x000fea000383ffff */
.L_x_82:
[----:B------:R-:W-:Y:S07]  /*10880*/  MOV R2, UR31 ;  /* 0x0000001f00027c02 */ /* 0x000fee0008000f00 */
.L_x_199:
[----:B-1----:R1:W2:Y:S02]  /*10890*/  SYNCS.PHASECHK.TRANS64.TRYWAIT P2, [R2+URZ+0x88], R3 ;  /* 0x00008803020075a7 */ /* 0x0022a400080411ff */
[----:B--2---:R-:W-:Y:S05]  /*108a0*/  @!P2 NANOSLEEP.SYNCS 0x989680 ;  /* 0x009896800000a95d */ /* 0x004fea0003900000 */
[----:B------:R-:W2:Y:S02]  /*108b0*/  @!P2 SYNCS.PHASECHK.TRANS64 P2, [R2+URZ+0x88], R3 ;  /* 0x000088030200a5a7 */ /* 0x000ea400080410ff */
[----:B--2---:R-:W-:Y:S05]  /*108c0*/  @!P2 BRA `(.L_x_199) ;  /* 0xfffffffc00f0a947 */ /* 0x004fea000383ffff */
[----:B------:R-:W-:Y:S05]  /*108d0*/  BRA `(.L_x_81) ;  /* 0xffffff88000c7947 */ /* 0x000fea000383ffff */
.L_x_85:
[----:B-1----:R-:W-:Y:S07]  /*108e0*/  MOV R2, UR31 ;  /* 0x0000001f00027c02 */ /* 0x002fee0008000f00 */
.L_x_200:
[----:B-1----:R1:W2:Y:S02]  /*108f0*/  SYNCS.PHASECHK.TRANS64.TRYWAIT P1, [R2+URZ+0x60], R9 ;  /* 0x00006009020075a7 */ /* 0x0022a400080211ff */
[----:B--2---:R-:W-:Y:S05]  /*10900*/  @!P1 NANOSLEEP.SYNCS 0x989680 ;  /* 0x009896800000995d */ /* 0x004fea0003900000 */
[----:B------:R-:W2:Y:S02]  /*10910*/  @!P1 SYNCS.PHASECHK.TRANS64 P1, [R2+URZ+0x60], R9 ;  /* 0x00006009020095a7 */ /* 0x000ea400080210ff */
[----:B--2---:R-:W-:Y:S05]  /*10920*/  @!P1 BRA `(.L_x_200) ;  /* 0xfffffffc00f09947 */ /* 0x004fea000383ffff */
[----:B------:R-:W-:Y:S05]  /*10930*/  BRA `(.L_x_201) ;  /* 0xffffff88009c7947 */ /* 0x000fea000383ffff */
.L_x_86:
[----:B------:R-:W-:Y:S07]  /*10940*/  MOV R2, UR31 ;  /* 0x0000001f00027c02 */ /* 0x000fee0008000f00 */
.L_x_202:
[----:B-1----:R1:W2:Y:S02]  /*10950*/  SYNCS.PHASECHK.TRANS64.TRYWAIT P1, [R2+URZ+0x68], R9 ;  /* 0x00006809020075a7 */ /* 0x0022a400080211ff */
[----:B--2---:R-:W-:Y:S05]  /*10960*/  @!P1 NANOSLEEP.SYNCS 0x989680 ;  /* 0x009896800000995d */ /* 0x004fea0003900000 */
[----:B------:R-:W2:Y:S02]  /*10970*/  @!P1 SYNCS.PHASECHK.TRANS64 P1, [R2+URZ+0x68], R9 ;  /* 0x00006809020095a7 */ /* 0x000ea400080210ff */
[----:B--2---:R-:W-:Y:S05]  /*10980*/  @!P1 BRA `(.L_x_202) ;  /* 0xfffffffc00f09947 */ /* 0x004fea000383ffff */
[----:B------:R-:W-:Y:S05]  /*10990*/  BRA `(.L_x_203) ;  /* 0xffffff8800d47947 */ /* 0x000fea000383ffff */
.L_x_87:
[----:B------:R-:W-:Y:S07]  /*109a0*/  MOV R2, UR31 ;  /* 0x0000001f00027c02 */ /* 0x000fee0008000f00 */
.L_x_204:
[----:B-1----:R1:W2:Y:S02]  /*109b0*/  SYNCS.PHASECHK.TRANS64.TRYWAIT P1, [R2+URZ+0x70], R9 ;  /* 0x00007009020075a7 */ /* 0x0022a400080211ff */
[----:B--2---:R-:W-:Y:S05]  /*109c0*/  @!P1 NANOSLEEP.SYNCS 0x989680 ;  /* 0x009896800000995d */ /* 0x004fea0003900000 */
[----:B------:R-:W2:Y:S02]  /*109d0*/  @!P1 SYNCS.PHASECHK.TRANS64 P1, [R2+URZ+0x70], R9 ;  /* 0x00007009020095a7 */ /* 0x000ea400080210ff */
[----:B--2---:R-:W-:Y:S05]  /*109e0*/  @!P1 BRA `(.L_x_204) ;  /* 0xfffffffc00f09947 */ /* 0x004fea000383ffff */
[----:B------:R-:W-:Y:S05]  /*109f0*/  BRA `(.L_x_205) ;  /* 0xffffff8c001c7947 */ /* 0x000fea000383ffff */
.L_x_88:
[----:B------:R-:W-:Y:S07]  /*10a00*/  MOV R2, UR31 ;  /* 0x0000001f00027c02 */ /* 0x000fee0008000f00 */
.L_x_206:
[----:B-1----:R1:W2:Y:S02]  /*10a10*/  SYNCS.PHASECHK.TRANS64.TRYWAIT P1, [R2+URZ+0x78], R9 ;  /* 0x00007809020075a7 */ /* 0x0022a400080211ff */
[----:B--2---:R-:W-:Y:S05]  /*10a20*/  @!P1 NANOSLEEP.SYNCS 0x989680 ;  /* 0x009896800000995d */ /* 0x004fea0003900000 */
[----:B------:R-:W2:Y:S02]  /*10a30*/  @!P1 SYNCS.PHASECHK.TRANS64 P1, [R2+URZ+0x78], R9 ;  /* 0x00007809020095a7 */ /* 0x000ea400080210ff */
[----:B--2---:R-:W-:Y:S05]  /*10a40*/  @!P1 BRA `(.L_x_206) ;  /* 0xfffffffc00f09947 */ /* 0x004fea000383ffff */
[----:B------:R-:W-:Y:S05]  /*10a50*/  BRA `(.L_x_207) ;  /* 0xffffff8c00647947 */ /* 0x000fea000383ffff */
.L_x_89:
[----:B------:R-:W-:Y:S07]  /*10a60*/  MOV R2, UR31 ;  /* 0x0000001f00027c02 */ /* 0x000fee0008000f00 */
.L_x_208:
[----:B-1----:R1:W2:Y:S02]  /*10a70*/  SYNCS.PHASECHK.TRANS64.TRYWAIT P1, [R2+URZ+0x60], R8 ;  /* 0x00006008020075a7 */ /* 0x0022a400080211ff */
[----:B--2---:R-:W-:Y:S05]  /*10a80*/  @!P1 NANOSLEEP.SYNCS 0x989680 ;  /* 0x009896800000995d */ /* 0x004fea0003900000 */
[----:B------:R-:W2:Y:S02]  /*10a90*/  @!P1 SYNCS.PHASECHK.TRANS64 P1, [R2+URZ+0x60], R8 ;  /* 0x00006008020095a7 */ /* 0x000ea400080210ff */
[----:B--2---:R-:W-:Y:S05]  /*10aa0*/  @!P1 BRA `(.L_x_208) ;  /* 0xfffffffc00f09947 */ /* 0x004fea000383ffff */
[----:B------:R-:W-:Y:S05]  /*10ab0*/  BRA `(.L_x_209) ;  /* 0xffffff8c00b07947 */ /* 0x000fea000383ffff */
.L_x_90:
[----:B------:R-:W-:Y:S07]  /*10ac0*/  MOV R2, UR31 ;  /* 0x0000001f00027c02 */ /* 0x000fee0008000f00 */
.L_x_210:
[----:B-1----:R1:W2:Y:S02]  /*10ad0*/  SYNCS.PHASECHK.TRANS64.TRYWAIT P1, [R2+URZ+0x68], R8 ;  /* 0x00006808020075a7 */ /* 0x0022a400080211ff */
[----:B--2---:R-:W-:Y:S05]  /*10ae0*/  @!P1 NANOSLEEP.SYNCS 0x989680 ;  /* 0x009896800000995d */ /* 0x004fea0003900000 */
[----:B------:R-:W2:Y:S02]  /*10af0*/  @!P1 SYNCS.PHASECHK.TRANS64 P1, [R2+URZ+0x68], R8 ;  /* 0x00006808020095a7 */ /* 0x000ea400080210ff */
[----:B--2---:R-:W-:Y:S05]  /*10b00*/  @!P1 BRA `(.L_x_210) ;  /* 0xfffffffc00f09947 */ /* 0x004fea000383ffff */
[----:B------:R-:W-:Y:S05]  /*10b10*/  BRA `(.L_x_211) ;  /* 0xffffff8c00fc7947 */ /* 0x000fea000383ffff */
.L_x_91:
[----:B------:R-:W-:Y:S07]  /*10b20*/  MOV R2, UR31 ;  /* 0x0000001f00027c02 */ /* 0x000fee0008000f00 */
.L_x_212:
[----:B-1----:R1:W2:Y:S02]  /*10b30*/  SYNCS.PHASECHK.TRANS64.TRYWAIT P1, [R2+URZ+0x70], R8 ;  /* 0x00007008020075a7 */ /* 0x0022a400080211ff */
[----:B--2---:R-:W-:Y:S05]  /*10b40*/  @!P1 NANOSLEEP.SYNCS 0x989680 ;  /* 0x009896800000995d */ /* 0x004fea0003900000 */
[----:B------:R-:W2:Y:S02]  /*10b50*/  @!P1 SYNCS.PHASECHK.TRANS64 P1, [R2+URZ+0x70], R8 ;  /* 0x00007008020095a7 */ /* 0x000ea400080210ff */
[----:B--2---:R-:W-:Y:S05]  /*10b60*/  @!P1 BRA `(.L_x_212) ;  /* 0xfffffffc00f09947 */ /* 0x004fea000383ffff */
[----:B------:R-:W-:Y:S05]  /*10b70*/  BRA `(.L_x_213) ;  /* 0xffffff9000487947 */ /* 0x000fea000383ffff */
.L_x_92:
[----:B------:R-:W-:Y:S07]  /*10b80*/  MOV R2, UR31 ;  /* 0x0000001f00027c02 */ /* 0x000fee0008000f00 */
.L_x_214:
[----:B-1----:R1:W2:Y:S02]  /*10b90*/  SYNCS.PHASECHK.TRANS64.TRYWAIT P0, [R2+URZ+0x78], R8 ;  /* 0x00007808020075a7 */ /* 0x0022a400080011ff */
[----:B--2---:R-:W-:Y:S05]  /*10ba0*/  @!P0 NANOSLEEP.SYNCS 0x989680 ;  /* 0x009896800000895d */ /* 0x004fea0003900000 */
[----:B------:R-:W2:Y:S02]  /*10bb0*/  @!P0 SYNCS.PHASECHK.TRANS64 P0, [R2+URZ+0x78], R8 ;  /* 0x00007808020085a7 */ /* 0x000ea400080010ff */
[----:B--2---:R-:W-:Y:S05]  /*10bc0*/  @!P0 BRA `(.L_x_214) ;  /* 0xfffffffc00f08947 */ /* 0x004fea000383ffff */
[----:B------:R-:W-:Y:S05]  /*10bd0*/  BRA `(.L_x_215) ;  /* 0xffffff90009c7947 */ /* 0x000fea000383ffff */
.L_x_94:
[----:B-1----:R-:W-:-:S07]  /*10be0*/  MOV R0, UR31 ;  /* 0x0000001f00007c02 */ /* 0x002fce0008000f00 */
.L_x_216:
[----:B-1----:R1:W2:Y:S02]  /*10bf0*/  SYNCS.PHASECHK.TRANS64.TRYWAIT P0, [R0+URZ+0x60], R9 ;  /* 0x00006009000075a7 */ /* 0x0022a400080011ff */
[----:B--2---:R-:W-:Y:S05]  /*10c00*/  @!P0 NANOSLEEP.SYNCS 0x989680 ;  /* 0x009896800000895d */ /* 0x004fea0003900000 */
[----:B------:R-:W2:Y:S02]  /*10c10*/  @!P0 SYNCS.PHASECHK.TRANS64 P0, [R0+URZ+0x60], R9 ;  /* 0x00006009000085a7 */ /* 0x000ea400080010ff */
[----:B--2---:R-:W-:Y:S05]  /*10c20*/  @!P0 BRA `(.L_x_216) ;  /* 0xfffffffc00f08947 */ /* 0x004fea000383ffff */
[----:B------:R-:W-:Y:S05]  /*10c30*/  BRA `(.L_x_217) ;  /* 0xffffff9400007947 */ /* 0x000fea000383ffff */
.L_x_95:
[----:B-1----:R-:W-:-:S07]  /*10c40*/  MOV R0, UR31 ;  /* 0x0000001f00007c02 */ /* 0x002fce0008000f00 */
.L_x_218:
[----:B-1----:R1:W2:Y:S02]  /*10c50*/  SYNCS.PHASECHK.TRANS64.TRYWAIT P0, [R0+URZ+0x68], R9 ;  /* 0x00006809000075a7 */ /* 0x0022a400080011ff */
[----:B--2---:R-:W-:Y:S05]  /*10c60*/  @!P0 NANOSLEEP.SYNCS 0x989680 ;  /* 0x009896800000895d */ /* 0x004fea0003900000 */
[----:B------:R-:W2:Y:S02]  /*10c70*/  @!P0 SYNCS.PHASECHK.TRANS64 P0, [R0+URZ+0x68], R9 ;  /* 0x00006809000085a7 */ /* 0x000ea400080010ff */
[----:B--2---:R-:W-:Y:S05]  /*10c80*/  @!P0 BRA `(.L_x_218) ;  /* 0xfffffffc00f08947 */ /* 0x004fea000383ffff */
[----:B------:R-:W-:Y:S05]  /*10c90*/  BRA `(.L_x_219) ;  /* 0xffffff9000f07947 */ /* 0x000fea000383ffff */
.L_x_96:
[----:B------:R-:W-:-:S07]  /*10ca0*/  MOV R2, UR31 ;  /* 0x0000001f00027c02 */ /* 0x000fce0008000f00 */
.L_x_220:
[----:B-1----:R1:W2:Y:S02]  /*10cb0*/  SYNCS.PHASECHK.TRANS64.TRYWAIT P0, [R2+URZ+0x70], R9 ;  /* 0x00007009020075a7 */ /* 0x0022a400080011ff */
[----:B--2---:R-:W-:Y:S05]  /*10cc0*/  @!P0 NANOSLEEP.SYNCS 0x989680 ;  /* 0x009896800000895d */ /* 0x004fea0003900000 */
[----:B------:R-:W2:Y:S02]  /*10cd0*/  @!P0 SYNCS.PHASECHK.TRANS64 P0, [R2+URZ+0x70], R9 ;  /* 0x00007009020085a7 */ /* 0x000ea400080010ff */
[----:B--2---:R-:W-:Y:S05]  /*10ce0*/  @!P0 BRA `(.L_x_220) ;  /* 0xfffffffc00f08947 */ /* 0x004fea000383ffff */
[----:B------:R-:W-:Y:S05]  /*10cf0*/  BRA `(.L_x_221) ;  /* 0xffffff9000e47947 */ /* 0x000fea000383ffff */
.L_x_98:
[----:B------:R-:W-:Y:S07]  /*10d00*/  MOV R0, UR49 ;  /* 0x0000003100007c02 */ /* 0x000fee0008000f00 */
.L_x_222:
[----:B-1----:R1:W2:Y:S02]  /*10d10*/  SYNCS.PHASECHK.TRANS64.TRYWAIT P0, [R0+URZ+0x90], R2 ;  /* 0x00009002000075a7 */ /* 0x0022a400080011ff */
[----:B--2---:R-:W-:Y:S05]  /*10d20*/  @!P0 NANOSLEEP.SYNCS 0x989680 ;  /* 0x009896800000895d */ /* 0x004fea0003900000 */
[----:B------:R-:W2:Y:S02]  /*10d30*/  @!P0 SYNCS.PHASECHK.TRANS64 P0, [R0+URZ+0x90], R2 ;  /* 0x00009002000085a7 */ /* 0x000ea400080010ff */
[----:B--2---:R-:W-:Y:S05]  /*10d40*/  @!P0 BRA `(.L_x_222) ;  /* 0xfffffffc00f08947 */ /* 0x004fea000383ffff */
[----:B------:R-:W-:Y:S05]  /*10d50*/  BRA `(.L_x_223) ;  /* 0xffffff9400bc7947 */ /* 0x000fea000383ffff */
.L_x_109:
[----:B-1----:R-:W-:Y:S04]  /*10d60*/  MOV R2, UR49 ;  /* 0x0000003100027c02 */ /* 0x002fe80008000f00 */
[----:B------:R1:W3:Y:S03]  /*10d70*/  SYNCS.PHASECHK.TRANS64.TRYWAIT P1, [R2+URZ+0x40], R3 ;  /* 0x00004003020075a7 */ /* 0x0002e600080211ff */
[----:B---3--:R-:W-:Y:S05]  /*10d80*/  @!P1 NANOSLEEP.SYNCS 0x989680 ;  /* 0x009896800000995d */ /* 0x008fea0003900000 */
[----:B------:R-:W3:Y:S02]  /*10d90*/  @!P1 SYNCS.PHASECHK.TRANS64 P1, [R2+URZ+0x40], R3 ;  /* 0x00004003020095a7 */ /* 0x000ee400080210ff */
[----:B---3--:R-:W-:Y:S05]  /*10da0*/  @!P1 BRA `(.L_x_109) ;  /* 0xfffffffc00ec9947 */ /* 0x008fea000383ffff */
[----:B------:R-:W-:Y:S05]  /*10db0*/  BRA `(.L_x_108) ;  /* 0xffffffa4008c7947 */ /* 0x000fea000383ffff */
.L_x_111:
[----:B-1----:R1:W2:Y:S02]  /*10dc0*/  SYNCS.PHASECHK.TRANS64.TRYWAIT P0, [R79+URZ+0xa0], R0 ;  /* 0x0000a0004f0075a7 */ /* 0x0022a400080011ff */
[----:B--2---:R-:W-:Y:S05]  /*10dd0*/  @!P0 NANOSLEEP.SYNCS 0x989680 ;  /* 0x009896800000895d */ /* 0x004fea0003900000 */
[----:B------:R-:W2:Y:S02]  /*10de0*/  @!P0 SYNCS.PHASECHK.TRANS64 P0, [R79+URZ+0xa0], R0 ;  /* 0x0000a0004f0085a7 */ /* 0x000ea400080010ff */
[----:B--2---:R-:W-:Y:S05]  /*10df0*/  @!P0 BRA `(.L_x_111) ;  /* 0xfffffffc00f08947 */ /* 0x004fea000383ffff */
[----:B------:R-:W-:Y:S05]  /*10e00*/  BRA `(.L_x_110) ;  /* 0xffffffa400b47947 */ /* 0x000fea000383ffff */
.L_x_120:
[----:B-1----:R1:W2:Y:S02]  /*10e10*/  SYNCS.PHASECHK.TRANS64.TRYWAIT P0, [R2+URZ+0x40], R0 ;  /* 0x00004000020075a7 */ /* 0x0022a400080011ff */
[----:B--2---:R-:W-:Y:S05]  /*10e20*/  @!P0 NANOSLEEP.SYNCS 0x989680 ;  /* 0x009896800000895d */ /* 0x004fea0003900000 */
[----:B------:R-:W2:Y:S02]  /*10e30*/  @!P0 SYNCS.PHASECHK.TRANS64 P0, [R2+URZ+0x40], R0 ;  /* 0x00004000020085a7 */ /* 0x000ea400080010ff */
[----:B--2---:R-:W-:Y:S05]  /*10e40*/  @!P0 BRA `(.L_x_120) ;  /* 0xfffffffc00f08947 */ /* 0x004fea000383ffff */
[----:B------:R-:W-:Y:S05]  /*10e50*/  BRA `(.L_x_119) ;  /* 0xffffffac00d87947 */ /* 0x000fea000383ffff */
.L_x_128:
[----:B-1----:R1:W2:Y:S02]  /*10e60*/  SYNCS.PHASECHK.TRANS64.TRYWAIT P0, [R6+URZ+0x40], R5 ;  /* 0x00004005060075a7 */ /* 0x0022a400080011ff */
[----:B--2---:R-:W-:Y:S05]  /*10e70*/  @!P0 NANOSLEEP.SYNCS 0x989680 ;  /* 0x009896800000895d */ /* 0x004fea0003900000 */
[----:B------:R-:W2:Y:S02]  /*10e80*/  @!P0 SYNCS.PHASECHK.TRANS64 P0, [R6+URZ+0x40], R5 ;  /* 0x00004005060085a7 */ /* 0x000ea400080010ff */
[----:B--2---:R-:W-:Y:S05]  /*10e90*/  @!P0 BRA `(.L_x_128) ;  /* 0xfffffffc00f08947 */ /* 0x004fea000383ffff */
[----:B------:R-:W-:Y:S05]  /*10ea0*/  BRA `(.L_x_127) ;  /* 0xffffffb8001c7947 */ /* 0x000fea000383ffff */
.L_x_136:
[----:B-1----:R1:W2:Y:S02]  /*10eb0*/  SYNCS.PHASECHK.TRANS64.TRYWAIT P0, [R0+URZ+0x40], R6 ;  /* 0x00004006000075a7 */ /* 0x0022a400080011ff */
[----:B--2---:R-:W-:Y:S05]  /*10ec0*/  @!P0 NANOSLEEP.SYNCS 0x989680 ;  /* 0x009896800000895d */ /* 0x004fea0003900000 */
[----:B------:R-:W2:Y:S02]  /*10ed0*/  @!P0 SYNCS.PHASECHK.TRANS64 P0, [R0+URZ+0x40], R6 ;  /* 0x00004006000085a7 */ /* 0x000ea400080010ff */
[----:B--2---:R-:W-:Y:S05]  /*10ee0*/  @!P0 BRA `(.L_x_136) ;  /* 0xfffffffc00f08947 */ /* 0x004fea000383ffff */
[----:B------:R-:W-:Y:S05]  /*10ef0*/  BRA `(.L_x_135) ;  /* 0xffffffc000607947 */ /* 0x000fea000383ffff */
.L_x_144:
[----:B-1----:R1:W4:Y:S02]  /*10f00*/  SYNCS.PHASECHK.TRANS64.TRYWAIT P0, [R6+URZ+0x40], R5 ;  /* 0x00004005060075a7 */ /* 0x00232400080011ff */
[----:B----4-:R-:W-:Y:S05]  /*10f10*/  @!P0 NANOSLEEP.SYNCS 0x989680 ;  /* 0x009896800000895d */ /* 0x010fea0003900000 */
[----:B------:R-:W4:Y:S02]  /*10f20*/  @!P0 SYNCS.PHASECHK.TRANS64 P0, [R6+URZ+0x40], R5 ;  /* 0x00004005060085a7 */ /* 0x000f2400080010ff */
[----:B----4-:R-:W-:Y:S05]  /*10f30*/  @!P0 BRA `(.L_x_144) ;  /* 0xfffffffc00f08947 */ /* 0x010fea000383ffff */
[----:B------:R-:W-:Y:S05]  /*10f40*/  BRA `(.L_x_143) ;  /* 0xffffffc800b07947 */ /* 0x000fea000383ffff */
.L_x_152:
[----:B-1----:R1:W4:Y:S02]  /*10f50*/  SYNCS.PHASECHK.TRANS64.TRYWAIT P0, [R6+URZ+0x40], R5 ;  /* 0x00004005060075a7 */ /* 0x00232400080011ff */
[----:B----4-:R-:W-:Y:S05]  /*10f60*/  @!P0 NANOSLEEP.SYNCS 0x989680 ;  /* 0x009896800000895d */ /* 0x010fea0003900000 */
[----:B------:R-:W4:Y:S02]  /*10f70*/  @!P0 SYNCS.PHASECHK.TRANS64 P0, [R6+URZ+0x40], R5 ;  /* 0x00004005060085a7 */ /* 0x000f2400080010ff */
[----:B----4-:R-:W-:Y:S05]  /*10f80*/  @!P0 BRA `(.L_x_152) ;  /* 0xfffffffc00f08947 */ /* 0x010fea000383ffff */
[----:B------:R-:W-:Y:S05]  /*10f90*/  BRA `(.L_x_151) ;  /* 0xffffffd400107947 */ /* 0x000fea000383ffff */
.L_x_160:
[----:B-1----:R1:W4:Y:S02]  /*10fa0*/  SYNCS.PHASECHK.TRANS64.TRYWAIT P0, [R6+URZ+0x40], R5 ;  /* 0x00004005060075a7 */ /* 0x00232400080011ff */
[----:B----4-:R-:W-:Y:S05]  /*10fb0*/  @!P0 NANOSLEEP.SYNCS 0x989680 ;  /* 0x009896800000895d */ /* 0x010fea0003900000 */
[----:B------:R-:W4:Y:S02]  /*10fc0*/  @!P0 SYNCS.PHASECHK.TRANS64 P0, [R6+URZ+0x40], R5 ;  /* 0x00004005060085a7 */ /* 0x000f2400080010ff */
[----:B----4-:R-:W-:Y:S05]  /*10fd0*/  @!P0 BRA `(.L_x_160) ;  /* 0xfffffffc00f08947 */ /* 0x010fea000383ffff */
[----:B------:R-:W-:Y:S05]  /*10fe0*/  BRA `(.L_x_159) ;  /* 0xffffffdc00647947 */ /* 0x000fea000383ffff */
.L_x_168:
[----:B-1----:R1:W2:Y:S02]  /*10ff0*/  SYNCS.PHASECHK.TRANS64.TRYWAIT P0, [R0+URZ+0x40], R84 ;  /* 0x00004054000075a7 */ /* 0x0022a400080011ff */
[----:B--2---:R-:W-:Y:S05]  /*11000*/  @!P0 NANOSLEEP.SYNCS 0x989680 ;  /* 0x009896800000895d */ /* 0x004fea0003900000 */
[----:B------:R-:W2:Y:S02]  /*11010*/  @!P0 SYNCS.PHASECHK.TRANS64 P0, [R0+URZ+0x40], R84 ;  /* 0x00004054000085a7 */ /* 0x000ea400080010ff */
[----:B--2---:R-:W-:Y:S05]  /*11020*/  @!P0 BRA `(.L_x_168) ;  /* 0xfffffffc00f08947 */ /* 0x004fea000383ffff */
[----:B------:R-:W-:Y:S05]  /*11030*/  BRA `(.L_x_167) ;  /* 0xffffffe400b87947 */ /* 0x000fea000383ffff */
        .weak           $__internal_0_$__cuda_sm10x_tcgen05_guardrail_trap_col_being_dealloced_not_returned_by_alloc
        .type           $__internal_0_$__cuda_sm10x_tcgen05_guardrail_trap_col_being_dealloced_not_returned_by_alloc,@function
        .size           $__internal_0_$__cuda_sm10x_tcgen05_guardrail_trap_col_being_dealloced_not_returned_by_alloc,($__internal_1_$__cuda_sm10x_tcgen05_guardrail_trap_phase_invalid_during_alloc - $__internal_0_$__cuda_sm10x_tcgen05_guardrail_trap_col_being_dealloced_not_returned_by_alloc)
$__internal_0_$__cuda_sm10x_tcgen05_guardrail_trap_col_being_dealloced_not_returned_by_alloc:
[----:B------:R-:W-:Y:S05]  /*11040*/  BPT.TRAP 0x1 ;  /* 0x000000040000795c */ /* 0x000fea0000300000 */
[----:B------:R-:W-:-:S04]  /*11050*/  HFMA2 R3, -RZ, RZ, 0, 0 ;  /* 0x00000000ff037431 */ /* 0x000fc800000001ff */
[----:B------:R-:W-:Y:S05]  /*11060*/  RET.REL.NODEC R2 `(_ZN7cutlass13device_kernelINS_4conv6kernel13ConvUniversalINS1_16ConvProblemShapeILNS1_8OperatorE1ELi2EEENS1_10collective14CollectiveConvINS1_47MainloopSm100TmaUmmaWarpSpecializedImplicitGemmILS5_1ELi4ELi2ELi1ELi2EN4cute5tupleIJNSA_1CILi2EEENSC_ILi1EEESE_EEEEENSB_IJNSC_ILi256EEENSC_ILi128EEENSB_IJNSC_ILi64EEEEEEEEENS_10tfloat32_tESM_NSA_8TiledMMAINSA_8MMA_AtomIJNSA_23SM100_MMA_TF32_2x1SM_SSISM_SM_fLi256ELi128ELNSA_4UMMA5MajorE0ELSR_1ELNSQ_7ScaleInE0ELSS_0EEEEEENSA_6LayoutINSB_IJSE_SE_SE_EEENSB_IJNSC_ILi0EEESX_SX_EEEEENSB_IJNSA_10UnderscoreES10_S10_EEEEENS7_6detail27Sm100ImplicitGemmTileTraitsINSA_25SM100_TMA_2SM_LOAD_IM2COLENSA_14ComposedLayoutINSA_7SwizzleILi3ELi4ELi3EEENSA_18smem_ptr_flag_bitsILi32EEENSV_INSB_IJNSC_ILi8EEENSC_ILi32EEEEEENSB_IJS1C_SE_EEEEEEEvEENS14_INSA_18SM100_TMA_2SM_LOADENS16_INS17_ILi2ELi5ELi2EEES1A_NSV_INSB_IJS1C_NSC_ILi4EEEEEENSB_IJSE_S1C_EEEEEEEvEEEENS_8epilogue10collective18CollectiveEpilogueINS1R_23Sm100TmaWarpSpecializedILi4ELi2ELi16ELb1ELb0EEEJNSB_IJSI_SI_SK_EEENSB_IJNSV_ISI_SE_EENSV_INSC_ILi16EEESE_EEEEESM_NSB_IJNSB_IJlllEEESE_SX_EEESM_S22_NS1R_6fusion15FusionCallbacksIS1V_NS23_17LinearCombinationISM_fSM_fLNS_15FloatRoundStyleE2EEES1W_S20_JEEENSA_5SM1004TMEM4LOAD26SM100_TMEM_LOAD_32dp32b16xENSA_20SM90_TMA_LOAD_IM2COLENS16_INS17_ILi2ELi4ELi3EEES1A_NSV_INSB_IJS1B_S1Y_EEENSB_IJS1Y_SE_EEEEEEENSA_39AutoVectorizingCopyWithAssumedAlignmentILi128EEENSA_21SM90_TMA_STORE_IM2COLES2I_S2K_S2K_EEEvvEEEEvNT_6ParamsE) ;  /* 0xfffffeec02e47950 */ /* 0x000fea0003c3ffff */
        .weak           $__internal_1_$__cuda_sm10x_tcgen05_guardrail_trap_phase_invalid_during_alloc
        .type           $__internal_1_$__cuda_sm10x_tcgen05_guardrail_trap_phase_invalid_during_alloc,@function
        .size           $__internal_1_$__cuda_sm10x_tcgen05_guardrail_trap_phase_invalid_during_alloc,($__internal_2_$__cuda_sm10x_tcgen05_guardrail_trap_unallocated_columns_being_dealloced - $__internal_1_$__cuda_sm10x_tcgen05_guardrail_trap_phase_invalid_during_alloc)
$__internal_1_$__cuda_sm10x_tcgen05_guardrail_trap_phase_invalid_during_alloc:
[----:B------:R-:W-:Y:S05]  /*11070*/  BPT.TRAP 0x1 ;  /* 0x000000040000795c */ /* 0x000fea0000300000 */
[----:B------:R-:W-:-:S04]  /*11080*/  MOV R5, 0x0 ;  /* 0x0000000000057802 */ /* 0x000fc80000000f00 */
[----:B------:R-:W-:Y:S05]  /*11090*/  RET.REL.NODEC R4 `(_ZN7cutlass13device_kernelINS_4conv6kernel13ConvUniversalINS1_16ConvProblemShapeILNS1_8OperatorE1ELi2EEENS1_10collective14CollectiveConvINS1_47MainloopSm100TmaUmmaWarpSpecializedImplicitGemmILS5_1ELi4ELi2ELi1ELi2EN4cute5tupleIJNSA_1CILi2EEENSC_ILi1EEESE_EEEEENSB_IJNSC_ILi256EEENSC_ILi128EEENSB_IJNSC_ILi64EEEEEEEEENS_10tfloat32_tESM_NSA_8TiledMMAINSA_8MMA_AtomIJNSA_23SM100_MMA_TF32_2x1SM_SSISM_SM_fLi256ELi128ELNSA_4UMMA5MajorE0ELSR_1ELNSQ_7ScaleInE0ELSS_0EEEEEENSA_6LayoutINSB_IJSE_SE_SE_EEENSB_IJNSC_ILi0EEESX_SX_EEEEENSB_IJNSA_10UnderscoreES10_S10_EEEEENS7_6detail27Sm100ImplicitGemmTileTraitsINSA_25SM100_TMA_2SM_LOAD_IM2COLENSA_14ComposedLayoutINSA_7SwizzleILi3ELi4ELi3EEENSA_18smem_ptr_flag_bitsILi32EEENSV_INSB_IJNSC_ILi8EEENSC_ILi32EEEEEENSB_IJS1C_SE_EEEEEEEvEENS14_INSA_18SM100_TMA_2SM_LOADENS16_INS17_ILi2ELi5ELi2EEES1A_NSV_INSB_IJS1C_NSC_ILi4EEEEEENSB_IJSE_S1C_EEEEEEEvEEEENS_8epilogue10collective18CollectiveEpilogueINS1R_23Sm100TmaWarpSpecializedILi4ELi2ELi16ELb1ELb0EEEJNSB_IJSI_SI_SK_EEENSB_IJNSV_ISI_SE_EENSV_INSC_ILi16EEESE_EEEEESM_NSB_IJNSB_IJlllEEESE_SX_EEESM_S22_NS1R_6fusion15FusionCallbacksIS1V_NS23_17LinearCombinationISM_fSM_fLNS_15FloatRoundStyleE2EEES1W_S20_JEEENSA_5SM1004TMEM4LOAD26SM100_TMEM_LOAD_32dp32b16xENSA_20SM90_TMA_LOAD_IM2COLENS16_INS17_ILi2ELi4ELi3EEES1A_NSV_INSB_IJS1B_S1Y_EEENSB_IJS1Y_SE_EEEEEEENSA_39AutoVectorizingCopyWithAssumedAlignmentILi128EEENSA_21SM90_TMA_STORE_IM2COLES2I_S2K_S2K_EEEvvEEEEvNT_6ParamsE) ;  /* 0xfffffeec04d87950 */ /* 0x000fea0003c3ffff */
        .weak           $__internal_2_$__cuda_sm10x_tcgen05_guardrail_trap_unallocated_columns_being_dealloced
        .type           $__internal_2_$__cuda_sm10x_tcgen05_guardrail_trap_unallocated_columns_being_dealloced,@function
        .size           $__internal_2_$__cuda_sm10x_tcgen05_guardrail_trap_unallocated_columns_being_dealloced,(.L_x_225 - $__internal_2_$__cuda_sm10x_tcgen05_guardrail_trap_unallocated_columns_being_dealloced)
$__internal_2_$__cuda_sm10x_tcgen05_guardrail_trap_unallocated_columns_being_dealloced:
[----:B------:R-:W-:Y:S05]  /*110a0*/  BPT.TRAP 0x1 ;  /* 0x000000040000795c */ /* 0x000fea0000300000 */
[----:B------:R-:W-:-:S04]  /*110b0*/  HFMA2 R3, -RZ, RZ, 0, 0 ;  /* 0x00000000ff037431 */ /* 0x000fc800000001ff */
[----:B------:R-:W-:Y:S05]  /*110c0*/  RET.REL.NODEC R2 `(_ZN7cutlass13device_kernelINS_4conv6kernel13ConvUniversalINS1_16ConvProblemShapeILNS1_8OperatorE1ELi2EEENS1_10collective14CollectiveConvINS1_47MainloopSm100TmaUmmaWarpSpecializedImplicitGemmILS5_1ELi4ELi2ELi1ELi2EN4cute5tupleIJNSA_1CILi2EEENSC_ILi1EEESE_EEEEENSB_IJNSC_ILi256EEENSC_ILi128EEENSB_IJNSC_ILi64EEEEEEEEENS_10tfloat32_tESM_NSA_8TiledMMAINSA_8MMA_AtomIJNSA_23SM100_MMA_TF32_2x1SM_SSISM_SM_fLi256ELi128ELNSA_4UMMA5MajorE0ELSR_1ELNSQ_7ScaleInE0ELSS_0EEEEEENSA_6LayoutINSB_IJSE_SE_SE_EEENSB_IJNSC_ILi0EEESX_SX_EEEEENSB_IJNSA_10UnderscoreES10_S10_EEEEENS7_6detail27Sm100ImplicitGemmTileTraitsINSA_25SM100_TMA_2SM_LOAD_IM2COLENSA_14ComposedLayoutINSA_7SwizzleILi3ELi4ELi3EEENSA_18smem_ptr_flag_bitsILi32EEENSV_INSB_IJNSC_ILi8EEENSC_ILi32EEEEEENSB_IJS1C_SE_EEEEEEEvEENS14_INSA_18SM100_TMA_2SM_LOADENS16_INS17_ILi2ELi5ELi2EEES1A_NSV_INSB_IJS1C_NSC_ILi4EEEEEENSB_IJSE_S1C_EEEEEEEvEEEENS_8epilogue10collective18CollectiveEpilogueINS1R_23Sm100TmaWarpSpecializedILi4ELi2ELi16ELb1ELb0EEEJNSB_IJSI_SI_SK_EEENSB_IJNSV_ISI_SE_EENSV_INSC_ILi16EEESE_EEEEESM_NSB_IJNSB_IJlllEEESE_SX_EEESM_S22_NS1R_6fusion15FusionCallbacksIS1V_NS23_17LinearCombinationISM_fSM_fLNS_15FloatRoundStyleE2EEES1W_S20_JEEENSA_5SM1004TMEM4LOAD26SM100_TMEM_LOAD_32dp32b16xENSA_20SM90_TMA_LOAD_IM2COLENS16_INS17_ILi2ELi4ELi3EEES1A_NSV_INSB_IJS1B_S1Y_EEENSB_IJS1Y_SE_EEEEEEENSA_39AutoVectorizingCopyWithAssumedAlignmentILi128EEENSA_21SM90_TMA_STORE_IM2COLES2I_S2K_S2K_EEEvvEEEEvNT_6ParamsE) ;  /* 0xfffffeec02cc7950 */ /* 0x000fea0003c3ffff */
.L_x_224:
[----:B------:R-:W-:-:S00]  /*110d0*/  BRA `(.L_x_224) ;  /* 0xfffffffc00fc7947 */ /* 0x000fc0000383ffff */
[----:B------:R-:W-:-:S00]  /*110e0*/  NOP ;  /* 0x0000000000007918 */ /* 0x000fc00000000000 */
        /* <DEDUP_REMOVED lines=9> */
.L_x_225:


//--------------------- .nv.global.init           --------------------------
	.section	.nv.global.init,"aw",@progbits
.nv.global.init:
	.type		$str$29,@object
	.size		$str$29,($str$30 - $str$29)
$str$29:
        /*0000*/ 	.byte	0x28, 0x61, 0x64, 0x64, 0x72, 0x65, 0x73, 0x73, 0x20, 0x26, 0x20, 0x6d, 0x61, 0x73, 0x6b, 0x29
        /*0010*/ 	.byte	0x20, 0x3d, 0x3d, 0x20, 0x30, 0x00
	.type		$str$30,@object
	.size		$str$30,($str$28 - $str$30)
$str$30:
        /*0016*/ 	.byte	0x2f, 0x74, 0x6d, 0x70, 0x2f, 0x63, 0x75, 0x74, 0x6c, 0x61, 0x73, 0x73, 0x5f, 0x73, 0x77, 0x65
        /*0026*/ 	.byte	0x65, 0x70, 0x5f, 0x73, 0x72, 0x63, 0x2f, 0x69, 0x6e, 0x63, 0x6c, 0x75, 0x64, 0x65, 0x2f, 0x63
        /*0036*/ 	.byte	0x75, 0x74, 0x65, 0x2f, 0x70, 0x6f, 0x69, 0x6e, 0x74, 0x65, 0x72, 0x5f, 0x66, 0x6c, 0x61, 0x67
        /*0046*/ 	.byte	0x67, 0x65, 0x64, 0x2e, 0x68, 0x70, 0x70, 0x00
	.type		$str$28,@object
	.size		$str$28,($str$27 - $str$28)
$str$28:
        /*004e*/ 	.byte	0x2f, 0x74, 0x6d, 0x70, 0x2f, 0x63, 0x75, 0x74, 0x6c, 0x61, 0x73, 0x73, 0x5f, 0x73, 0x77, 0x65
        /*005e*/ 	.byte	0x65, 0x70, 0x5f, 0x73, 0x72, 0x63, 0x2f, 0x69, 0x6e, 0x63, 0x6c, 0x75, 0x64, 0x65, 0x2f, 0x63
        /*006e*/ 	.byte	0x75, 0x74, 0x65, 0x2f, 0x61, 0x74, 0x6f, 0x6d, 0x2f, 0x63, 0x6f, 0x70, 0x79, 0x5f, 0x74, 0x72
        /*007e*/ 	.byte	0x61, 0x69, 0x74, 0x73, 0x5f, 0x73, 0x6d, 0x31, 0x30, 0x30, 0x2e, 0x68, 0x70, 0x70, 0x00
	.type		$str$27,@object
	.size		$str$27,(__unnamed_1 - $str$27)
$str$27:
        /*008d*/ 	.byte	0x28, 0x28, 0x75, 0x69, 0x6e, 0x74, 0x33, 0x32, 0x5f, 0x74, 0x28, 0x74, 0x68, 0x72, 0x65, 0x61
        /*009d*/ 	.byte	0x64, 0x49, 0x64, 0x78, 0x2e, 0x78, 0x29, 0x20, 0x2f, 0x20, 0x33, 0x32, 0x29, 0x20, 0x25, 0x20
        /*00ad*/ 	.byte	0x34, 0x29, 0x20, 0x3d, 0x3d, 0x20, 0x28, 0x28, 0x28, 0x74, 0x6d, 0x65, 0x6d, 0x5f, 0x61, 0x64
        /*00bd*/ 	.byte	0x64, 0x72, 0x20, 0x3e, 0x3e, 0x20, 0x31, 0x36, 0x29, 0x20, 0x2f, 0x20, 0x33, 0x32, 0x29, 0x20
        /*00cd*/ 	.byte	0x25, 0x20, 0x34, 0x29, 0x00
	.type		__unnamed_1,@object
	.size		__unnamed_1,(__unnamed_2 - __unnamed_1)
__unnamed_1:
        /*00d2*/ 	.byte	0x61, 0x75, 0x74, 0x6f, 0x20, 0x63, 0x75, 0x74, 0x65, 0x3a, 0x3a, 0x61, 0x73, 0x5f, 0x70, 0x6f
        /* <DEDUP_REMOVED lines=24> */
        /*0262*/ 	.byte	0x32, 0x30, 0x34, 0x38, 0x3e, 0x3e, 0x3e, 0x3e, 0x5d, 0x00
	.type		__unnamed_2,@object
	.size		__unnamed_2,(.L_2 - __unnamed_2)
__unnamed_2:
        /* <DEDUP_REMOVED lines=42> */
        /*050c*/ 	.byte	0x3e, 0x5d, 0x00
.L_2:


//--------------------- .nv.shared._ZN7cutlass13device_kernelINS_4conv6kernel13ConvUniversalINS1_16ConvProblemShapeILNS1_8OperatorE1ELi2EEENS1_10collective14CollectiveConvINS1_47MainloopSm100TmaUmmaWarpSpecializedImplicitGemmILS5_1ELi4ELi2ELi1ELi2EN4cute5tupleIJNSA_1CILi2EEENSC_ILi1EEESE_EEEEENSB_IJNSC_ILi256EEENSC_ILi128EEENSB_IJNSC_ILi64EEEEEEEEENS_10tfloat32_tESM_NSA_8TiledMMAINSA_8MMA_AtomIJNSA_23SM100_MMA_TF32_2x1SM_SSISM_SM_fLi256ELi128ELNSA_4UMMA5MajorE0ELSR_1ELNSQ_7ScaleInE0ELSS_0EEEEEENSA_6LayoutINSB_IJSE_SE_SE_EEENSB_IJNSC_ILi0EEESX_SX_EEEEENSB_IJNSA_10UnderscoreES10_S10_EEEEENS7_6detail27Sm100ImplicitGemmTileTraitsINSA_25SM100_TMA_2SM_LOAD_IM2COLENSA_14ComposedLayoutINSA_7SwizzleILi3ELi4ELi3EEENSA_18smem_ptr_flag_bitsILi32EEENSV_INSB_IJNSC_ILi8EEENSC_ILi32EEEEEENSB_IJS1C_SE_EEEEEEEvEENS14_INSA_18SM100_TMA_2SM_LOADENS16_INS17_ILi2ELi5ELi2EEES1A_NSV_INSB_IJS1C_NSC_ILi4EEEEEENSB_IJSE_S1C_EEEEEEEvEEEENS_8epilogue10collective18CollectiveEpilogueINS1R_23Sm100TmaWarpSpecializedILi4ELi2ELi16ELb1ELb0EEEJNSB_IJSI_SI_SK_EEENSB_IJNSV_ISI_SE_EENSV_INSC_ILi16EEESE_EEEEESM_NSB_IJNSB_IJlllEEESE_SX_EEESM_S22_NS1R_6fusion15FusionCallbacksIS1V_NS23_17LinearCombinationISM_fSM_fLNS_15FloatRoundStyleE2EEES1W_S20_JEEENSA_5SM1004TMEM4LOAD26SM100_TMEM_LOAD_32dp32b16xENSA_20SM90_TMA_LOAD_IM2COLENS16_INS17_ILi2ELi4ELi3EEES1A_NSV_INSB_IJS1B_S1Y_EEENSB_IJS1Y_SE_EEEEEEENSA_39AutoVectorizingCopyWithAssumedAlignmentILi128EEENSA_21SM90_TMA_STORE_IM2COLES2I_S2K_S2K_EEEvvEEEEvNT_6ParamsE --------------------------
	.section	.nv.shared._ZN7cutlass13device_kernelINS_4conv6kernel13ConvUniversalINS1_16ConvProblemShapeILNS1_8OperatorE1ELi2EEENS1_10collective14CollectiveConvINS1_47MainloopSm100TmaUmmaWarpSpecializedImplicitGemmILS5_1ELi4ELi2ELi1ELi2EN4cute5tupleIJNSA_1CILi2EEENSC_ILi1EEESE_EEEEENSB_IJNSC_ILi256EEENSC_ILi128EEENSB_IJNSC_ILi64EEEEEEEEENS_10tfloat32_tESM_NSA_8TiledMMAINSA_8MMA_AtomIJNSA_23SM100_MMA_TF32_2x1SM_SSISM_SM_fLi256ELi128ELNSA_4UMMA5MajorE0ELSR_1ELNSQ_7ScaleInE0ELSS_0EEEEEENSA_6LayoutINSB_IJSE_SE_SE_EEENSB_IJNSC_ILi0EEESX_SX_EEEEENSB_IJNSA_10UnderscoreES10_S10_EEEEENS7_6detail27Sm100ImplicitGemmTileTraitsINSA_25SM100_TMA_2SM_LOAD_IM2COLENSA_14ComposedLayoutINSA_7SwizzleILi3ELi4ELi3EEENSA_18smem_ptr_flag_bitsILi32EEENSV_INSB_IJNSC_ILi8EEENSC_ILi32EEEEEENSB_IJS1C_SE_EEEEEEEvEENS14_INSA_18SM100_TMA_2SM_LOADENS16_INS17_ILi2ELi5ELi2EEES1A_NSV_INSB_IJS1C_NSC_ILi4EEEEEENSB_IJSE_S1C_EEEEEEEvEEEENS_8epilogue10collective18CollectiveEpilogueINS1R_23Sm100TmaWarpSpecializedILi4ELi2ELi16ELb1ELb0EEEJNSB_IJSI_SI_SK_EEENSB_IJNSV_ISI_SE_EENSV_INSC_ILi16EEESE_EEEEESM_NSB_IJNSB_IJlllEEESE_SX_EEESM_S22_NS1R_6fusion15FusionCallbacksIS1V_NS23_17LinearCombinationISM_fSM_fLNS_15FloatRoundStyleE2EEES1W_S20_JEEENSA_5SM1004TMEM4LOAD26SM100_TMEM_LOAD_32dp32b16xENSA_20SM90_TMA_LOAD_IM2COLENS16_INS17_ILi2ELi4ELi3EEES1A_NSV_INSB_IJS1B_S1Y_EEENSB_IJS1Y_SE_EEEEEEENSA_39AutoVectorizingCopyWithAssumedAlignmentILi128EEENSA_21SM90_TMA_STORE_IM2COLES2I_S2K_S2K_EEEvvEEEEvNT_6ParamsE,"aw",@nobits
	.sectionflags	@""
	.align	16
	.zero		1024


//--------------------- .nv.shared.reserved.0     --------------------------
	.section	.nv.shared.reserved.0,"aw",@nobits
	.weak		__nv_reservedSMEM_offset_0_alias
	.size		__nv_reservedSMEM_offset_0_alias, 0, 64
	.other		__nv_reservedSMEM_offset_0_alias,@"STO_CUDA_RESERVED_SHARED STV_DEFAULT"
__nv_reservedSMEM_offset_0_alias:
	.zero		0
.nv.shared.reserved.0:
	.zero		64
	.weak		__nv_reservedSMEM_tcgen05_partition
	.type		__nv_reservedSMEM_tcgen05_partition,@object
	.size		__nv_reservedSMEM_tcgen05_partition,(.L_0 - __nv_reservedSMEM_tcgen05_partition)
__nv_reservedSMEM_tcgen05_partition:
	.zero		32
.L_0:


//--------------------- .nv.global                --------------------------
	.section	.nv.global,"aw",@nobits
.nv.global:
	.type		_ZN39_INTERNAL_0c2c3f3b_4_k_cu_23a53f5a_39004cute1_E,@object
	.size		_ZN39_INTERNAL_0c2c3f3b_4_k_cu_23a53f5a_39004cute1_E,(_ZN39_INTERNAL_0c2c3f3b_4_k_cu_23a53f5a_39004cuda3std3__45__cpo6cbeginE - _ZN39_INTERNAL_0c2c3f3b_4_k_cu_23a53f5a_39004cute1_E)
_ZN39_INTERNAL_0c2c3f3b_4_k_cu_23a53f5a_39004cute1_E:
	.zero		1
	.type		_ZN39_INTERNAL_0c2c3f3b_4_k_cu_23a53f5a_39004cuda3std3__45__cpo6cbeginE,@object
	.size		_ZN39_INTERNAL_0c2c3f3b_4_k_cu_23a53f5a_39004cuda3std3__45__cpo6cbeginE,(_ZN39_INTERNAL_0c2c3f3b_4_k_cu_23a53f5a_39004cuda3std3__48in_placeE - _ZN39_INTERNAL_0c2c3f3b_4_k_cu_23a53f5a_39004cuda3std3__45__cpo6cbeginE)
_ZN39_INTERNAL_0c2c3f3b_4_k_cu_23a53f5a_39004cuda3std3__45__cpo6cbeginE:
	.zero		1
	.type		_ZN39_INTERNAL_0c2c3f3b_4_k_cu_23a53f5a_39004cuda3std3__48in_placeE,@object
	.size		_ZN39_INTERNAL_0c2c3f3b_4_k_cu_23a53f5a_39004cuda3std3__48in_placeE,(_ZN39_INTERNAL_0c2c3f3b_4_k_cu_23a53f5a_39004cuda3std6ranges3__45__cpo9iter_moveE - _ZN39_INTERNAL_0c2c3f3b_4_k_cu_23a53f5a_39004cuda3std3__48in_placeE)
_ZN39_INTERNAL_0c2c3f3b_4_k_cu_23a53f5a_39004cuda3std3__48in_placeE:
	.zero		1
	.type		_ZN39_INTERNAL_0c2c3f3b_4_k_cu_23a53f5a_39004cuda3std6ranges3__45__cpo9iter_moveE,@object
	.size		_ZN39_INTERNAL_0c2c3f3b_4_k_cu_23a53f5a_39004cuda3std6ranges3__45__cpo9iter_moveE,(_ZN39_INTERNAL_0c2c3f3b_4_k_cu_23a53f5a_39004cuda3std3__45__cpo5beginE - _ZN39_INTERNAL_0c2c3f3b_4_k_cu_23a53f5a_39004cuda3std6ranges3__45__cpo9iter_moveE)
_ZN39_INTERNAL_0c2c3f3b_4_k_cu_23a53f5a_39004cuda3std6ranges3__45__cpo9iter_moveE:
	.zero		1
	.type		_ZN39_INTERNAL_0c2c3f3b_4_k_cu_23a53f5a_39004cuda3std3__45__cpo5beginE,@object
	.size		_ZN39_INTERNAL_0c2c3f3b_4_k_cu_23a53f5a_39004cuda3std3__45__cpo5beginE,(_ZN39_INTERNAL_0c2c3f3b_4_k_cu_23a53f5a_39004cuda3std3__441_GLOBAL__N__0c2c3f3b_4_k_cu_23a53f5a_39006ignoreE - _ZN39_INTERNAL_0c2c3f3b_4_k_cu_23a53f5a_39004cuda3std3__45__cpo5beginE)
_ZN39_INTERNAL_0c2c3f3b_4_k_cu_23a53f5a_39004cuda3std3__45__cpo5beginE:
	.zero		1
	.type		_ZN39_INTERNAL_0c2c3f3b_4_k_cu_23a53f5a_39004cuda3std3__441_GLOBAL__N__0c2c3f3b_4_k_cu_23a53f5a_39006ignoreE,@object
	.size		_ZN39_INTERNAL_0c2c3f3b_4_k_cu_23a53f5a_39004cuda3std3__441_GLOBAL__N__0c2c3f3b_4_k_cu_23a53f5a_39006ignoreE,(_ZN39_INTERNAL_0c2c3f3b_4_k_cu_23a53f5a_39004cute7productE - _ZN39_INTERNAL_0c2c3f3b_4_k_cu_23a53f5a_39004cuda3std3__441_GLOBAL__N__0c2c3f3b_4_k_cu_23a53f5a_39006ignoreE)
_ZN39_INTERNAL_0c2c3f3b_4_k_cu_23a53f5a_39004cuda3std3__441_GLOBAL__N__0c2c3f3b_4_k_cu_23a53f5a_39006ignoreE:
	.zero		1
	.type		_ZN39_INTERNAL_0c2c3f3b_4_k_cu_23a53f5a_39004cute7productE,@object
	.size		_ZN39_INTERNAL_0c2c3f3b_4_k_cu_23a53f5a_39004cute7productE,(_ZN39_INTERNAL_0c2c3f3b_4_k_cu_23a53f5a_39004cuda3std3__45__cpo3endE - _ZN39_INTERNAL_0c2c3f3b_4_k_cu_23a53f5a_39004cute7productE)
_ZN39_INTERNAL_0c2c3f3b_4_k_cu_23a53f5a_39004cute7productE:
	.zero		1
	.type		_ZN39_INTERNAL_0c2c3f3b_4_k_cu_23a53f5a_39004cuda3std3__45__cpo3endE,@object
	.size		_ZN39_INTERNAL_0c2c3f3b_4_k_cu_23a53f5a_39004cuda3std3__45__cpo3endE,(_ZN39_INTERNAL_0c2c3f3b_4_k_cu_23a53f5a_39004cuda3std3__419piecewise_constructE - _ZN39_INTERNAL_0c2c3f3b_4_k_cu_23a53f5a_39004cuda3std3__45__cpo3endE)
_ZN39_INTERNAL_0c2c3f3b_4_k_cu_23a53f5a_39004cuda3std3__45__cpo3endE:
	.zero		1
	.type		_ZN39_INTERNAL_0c2c3f3b_4_k_cu_23a53f5a_39004cuda3std3__419piecewise_constructE,@object
	.size		_ZN39_INTERNAL_0c2c3f3b_4_k_cu_23a53f5a_39004cuda3std3__419piecewise_constructE,(_ZN39_INTERNAL_0c2c3f3b_4_k_cu_23a53f5a_39004cuda3std3__45__cpo4cendE - _ZN39_INTERNAL_0c2c3f3b_4_k_cu_23a53f5a_39004cuda3std3__419piecewise_constructE)
_ZN39_INTERNAL_0c2c3f3b_4_k_cu_23a53f5a_39004cuda3std3__419piecewise_constructE:
	.zero		1
	.type		_ZN39_INTERNAL_0c2c3f3b_4_k_cu_23a53f5a_39004cuda3std3__45__cpo4cendE,@object
	.size		_ZN39_INTERNAL_0c2c3f3b_4_k_cu_23a53f5a_39004cuda3std3__45__cpo4cendE,(_ZN39_INTERNAL_0c2c3f3b_4_k_cu_23a53f5a_39004cuda3std6ranges3__45__cpo4swapE - _ZN39_INTERNAL_0c2c3f3b_4_k_cu_23a53f5a_39004cuda3std3__45__cpo4cendE)
_ZN39_INTERNAL_0c2c3f3b_4_k_cu_23a53f5a_39004cuda3std3__45__cpo4cendE:
	.zero		1
	.type		_ZN39_INTERNAL_0c2c3f3b_4_k_cu_23a53f5a_39004cuda3std6ranges3__45__cpo4swapE,@object
	.size		_ZN39_INTERNAL_0c2c3f3b_4_k_cu_23a53f5a_39004cuda3std6ranges3__45__cpo4swapE,(.L_10 - _ZN39_INTERNAL_0c2c3f3b_4_k_cu_23a53f5a_39004cuda3std6ranges3__45__cpo4swapE)
_ZN39_INTERNAL_0c2c3f3b_4_k_cu_23a53f5a_39004cuda3std6ranges3__45__cpo4swapE:
	.zero		1
.L_10:


//--------------------- .nv.constant0._ZN7cutlass13device_kernelINS_4conv6kernel13ConvUniversalINS1_16ConvProblemShapeILNS1_8OperatorE1ELi2EEENS1_10collective14CollectiveConvINS1_47MainloopSm100TmaUmmaWarpSpecializedImplicitGemmILS5_1ELi4ELi2ELi1ELi2EN4cute5tupleIJNSA_1CILi2EEENSC_ILi1EEESE_EEEEENSB_IJNSC_ILi256EEENSC_ILi128EEENSB_IJNSC_ILi64EEEEEEEEENS_10tfloat32_tESM_NSA_8TiledMMAINSA_8MMA_AtomIJNSA_23SM100_MMA_TF32_2x1SM_SSISM_SM_fLi256ELi128ELNSA_4UMMA5MajorE0ELSR_1ELNSQ_7ScaleInE0ELSS_0EEEEEENSA_6LayoutINSB_IJSE_SE_SE_EEENSB_IJNSC_ILi0EEESX_SX_EEEEENSB_IJNSA_10UnderscoreES10_S10_EEEEENS7_6detail27Sm100ImplicitGemmTileTraitsINSA_25SM100_TMA_2SM_LOAD_IM2COLENSA_14ComposedLayoutINSA_7SwizzleILi3ELi4ELi3EEENSA_18smem_ptr_flag_bitsILi32EEENSV_INSB_IJNSC_ILi8EEENSC_ILi32EEEEEENSB_IJS1C_SE_EEEEEEEvEENS14_INSA_18SM100_TMA_2SM_LOADENS16_INS17_ILi2ELi5ELi2EEES1A_NSV_INSB_IJS1C_NSC_ILi4EEEEEENSB_IJSE_S1C_EEEEEEEvEEEENS_8epilogue10collective18CollectiveEpilogueINS1R_23Sm100TmaWarpSpecializedILi4ELi2ELi16ELb1ELb0EEEJNSB_IJSI_SI_SK_EEENSB_IJNSV_ISI_SE_EENSV_INSC_ILi16EEESE_EEEEESM_NSB_IJNSB_IJlllEEESE_SX_EEESM_S22_NS1R_6fusion15FusionCallbacksIS1V_NS23_17LinearCombinationISM_fSM_fLNS_15FloatRoundStyleE2EEES1W_S20_JEEENSA_5SM1004TMEM4LOAD26SM100_TMEM_LOAD_32dp32b16xENSA_20SM90_TMA_LOAD_IM2COLENS16_INS17_ILi2ELi4ELi3EEES1A_NSV_INSB_IJS1B_S1Y_EEENSB_IJS1Y_SE_EEEEEEENSA_39AutoVectorizingCopyWithAssumedAlignmentILi128EEENSA_21SM90_TMA_STORE_IM2COLES2I_S2K_S2K_EEEvvEEEEvNT_6ParamsE --------------------------
	.section	.nv.constant0._ZN7cutlass13device_kernelINS_4conv6kernel13ConvUniversalINS1_16ConvProblemShapeILNS1_8OperatorE1ELi2EEENS1_10collective14CollectiveConvINS1_47MainloopSm100TmaUmmaWarpSpecializedImplicitGemmILS5_1ELi4ELi2ELi1ELi2EN4cute5tupleIJNSA_1CILi2EEENSC_ILi1EEESE_EEEEENSB_IJNSC_ILi256EEENSC_ILi128EEENSB_IJNSC_ILi64EEEEEEEEENS_10tfloat32_tESM_NSA_8TiledMMAINSA_8MMA_AtomIJNSA_23SM100_MMA_TF32_2x1SM_SSISM_SM_fLi256ELi128ELNSA_4UMMA5MajorE0ELSR_1ELNSQ_7ScaleInE0ELSS_0EEEEEENSA_6LayoutINSB_IJSE_SE_SE_EEENSB_IJNSC_ILi0EEESX_SX_EEEEENSB_IJNSA_10UnderscoreES10_S10_EEEEENS7_6detail27Sm100ImplicitGemmTileTraitsINSA_25SM100_TMA_2SM_LOAD_IM2COLENSA_14ComposedLayoutINSA_7SwizzleILi3ELi4ELi3EEENSA_18smem_ptr_flag_bitsILi32EEENSV_INSB_IJNSC_ILi8EEENSC_ILi32EEEEEENSB_IJS1C_SE_EEEEEEEvEENS14_INSA_18SM100_TMA_2SM_LOADENS16_INS17_ILi2ELi5ELi2EEES1A_NSV_INSB_IJS1C_NSC_ILi4EEEEEENSB_IJSE_S1C_EEEEEEEvEEEENS_8epilogue10collective18CollectiveEpilogueINS1R_23Sm100TmaWarpSpecializedILi4ELi2ELi16ELb1ELb0EEEJNSB_IJSI_SI_SK_EEENSB_IJNSV_ISI_SE_EENSV_INSC_ILi16EEESE_EEEEESM_NSB_IJNSB_IJlllEEESE_SX_EEESM_S22_NS1R_6fusion15FusionCallbacksIS1V_NS23_17LinearCombinationISM_fSM_fLNS_15FloatRoundStyleE2EEES1W_S20_JEEENSA_5SM1004TMEM4LOAD26SM100_TMEM_LOAD_32dp32b16xENSA_20SM90_TMA_LOAD_IM2COLENS16_INS17_ILi2ELi4ELi3EEES1A_NSV_INSB_IJS1B_S1Y_EEENSB_IJS1Y_SE_EEEEEEENSA_39AutoVectorizingCopyWithAssumedAlignmentILi128EEENSA_21SM90_TMA_STORE_IM2COLES2I_S2K_S2K_EEEvvEEEEvNT_6ParamsE,"a",@progbits
	.sectionflags	@""
	.align	4
.nv.constant0._ZN7cutlass13device_kernelINS_4conv6kernel13ConvUniversalINS1_16ConvProblemShapeILNS1_8OperatorE1ELi2EEENS1_10collective14CollectiveConvINS1_47MainloopSm100TmaUmmaWarpSpecializedImplicitGemmILS5_1ELi4ELi2ELi1ELi2EN4cute5tupleIJNSA_1CILi2EEENSC_ILi1EEESE_EEEEENSB_IJNSC_ILi256EEENSC_ILi128EEENSB_IJNSC_ILi64EEEEEEEEENS_10tfloat32_tESM_NSA_8TiledMMAINSA_8MMA_AtomIJNSA_23SM100_MMA_TF32_2x1SM_SSISM_SM_fLi256ELi128ELNSA_4UMMA5MajorE0ELSR_1ELNSQ_7ScaleInE0ELSS_0EEEEEENSA_6LayoutINSB_IJSE_SE_SE_EEENSB_IJNSC_ILi0EEESX_SX_EEEEENSB_IJNSA_10UnderscoreES10_S10_EEEEENS7_6detail27Sm100ImplicitGemmTileTraitsINSA_25SM100_TMA_2SM_LOAD_IM2COLENSA_14ComposedLayoutINSA_7SwizzleILi3ELi4ELi3EEENSA_18smem_ptr_flag_bitsILi32EEENSV_INSB_IJNSC_ILi8EEENSC_ILi32EEEEEENSB_IJS1C_SE_EEEEEEEvEENS14_INSA_18SM100_TMA_2SM_LOADENS16_INS17_ILi2ELi5ELi2EEES1A_NSV_INSB_IJS1C_NSC_ILi4EEEEEENSB_IJSE_S1C_EEEEEEEvEEEENS_8epilogue10collective18CollectiveEpilogueINS1R_23Sm100TmaWarpSpecializedILi4ELi2ELi16ELb1ELb0EEEJNSB_IJSI_SI_SK_EEENSB_IJNSV_ISI_SE_EENSV_INSC_ILi16EEESE_EEEEESM_NSB_IJNSB_IJlllEEESE_SX_EEESM_S22_NS1R_6fusion15FusionCallbacksIS1V_NS23_17LinearCombinationISM_fSM_fLNS_15FloatRoundStyleE2EEES1W_S20_JEEENSA_5SM1004TMEM4LOAD26SM100_TMEM_LOAD_32dp32b16xENSA_20SM90_TMA_LOAD_IM2COLENS16_INS17_ILi2ELi4ELi3EEES1A_NSV_INSB_IJS1B_S1Y_EEENSB_IJS1Y_SE_EEEEEEENSA_39AutoVectorizingCopyWithAssumedAlignmentILi128EEENSA_21SM90_TMA_STORE_IM2COLES2I_S2K_S2K_EEEvvEEEEvNT_6ParamsE:
	.zero		2944


//--------------------- SYMBOLS --------------------------

	.type		.nv.reservedSmem.offset0,@object
	.size		.nv.reservedSmem.offset0,0x4
	.type		.nv.reservedSmem.cap,@object
	.size		.nv.reservedSmem.cap,0x4
	.type		__assertfail,@function
